def matmul_kernel(
    a_ptr,
    b_ptr,
    c_ptr,
    M,
    N,
    K,
    stride_am,
    stride_ak,
    stride_bk,
    stride_bn,
    stride_cm,
    stride_cn,
    BLOCK_M: tl.constexpr,
    BLOCK_N: tl.constexpr,
    BLOCK_K: tl.constexpr,
    GROUP_M: tl.constexpr,
):
    pid = tl.program_id(axis=0)
    num_pid_m = tl.cdiv(M, BLOCK_M)
    num_pid_n = tl.cdiv(N, BLOCK_N)
    num_pid_in_group = GROUP_M * num_pid_n
    group_id = pid // num_pid_in_group
    first_pid_m = group_id * GROUP_M
    group_size_m = min(num_pid_m - first_pid_m, GROUP_M)
    pid_m = first_pid_m + ((pid % num_pid_in_group) % group_size_m)
    pid_n = (pid % num_pid_in_group) // group_size_m

    offs_am = (pid_m * BLOCK_M + tl.arange(0, BLOCK_M)) % M
    offs_bn = (pid_n * BLOCK_N + tl.arange(0, BLOCK_N)) % N
    offs_k = tl.arange(0, BLOCK_K)
    a_ptrs = a_ptr + offs_am[:, None] * stride_am + offs_k[None, :] * stride_ak
    b_ptrs = b_ptr + offs_k[:, None] * stride_bk + offs_bn[None, :] * stride_bn

    acc = tl.zeros((BLOCK_M, BLOCK_N), dtype=tl.float32)
    for kk in range(0, tl.cdiv(K, BLOCK_K)):
        a = tl.load(a_ptrs, mask=offs_k[None, :] < K - kk * BLOCK_K, other=0.0)
        b = tl.load(b_ptrs, mask=offs_k[:, None] < K - kk * BLOCK_K, other=0.0)
        acc = tl.dot(a, b, acc)
        a_ptrs += BLOCK_K * stride_ak
        b_ptrs += BLOCK_K * stride_bk

    c = acc.to(c_ptr.dtype.element_ty)
    offs_cm = pid_m * BLOCK_M + tl.arange(0, BLOCK_M)
    offs_cn = pid_n * BLOCK_N + tl.arange(0, BLOCK_N)
    c_ptrs = c_ptr + offs_cm[:, None] * stride_cm + offs_cn[None, :] * stride_cn
    mask = (offs_cm[:, None] < M) & (offs_cn[None, :] < N)
    tl.store(c_ptrs, c, mask=mask)

# config = {"BLOCK_K": 64, "BLOCK_M": 128, "BLOCK_N": 256, "GROUP_M": 8, "arch": "sm_100", "dtype": "fp8e4m3", "num_ctas": 1, "num_stages": 3, "num_warps": 2}
# arch = sm_100


// ===== COMPILED SASS (sm_100a) =====

	.target	sm_100a

	.elftype	@"ET_EXEC"


//--------------------- .note.nv.tkinfo           --------------------------
	.section	.note.nv.tkinfo,"",@"SHT_NOTE"
	.sectionflags	@"SHF_NOTE_NV_TKINFO"
	.tkinfo
        /*0018*/ 	.word	0x00000081
        /*0030*/ 	.string	""
        /*0030*/ 	.string	"ptxas-blackwell"
        /*0030*/ 	.string	"Cuda compilation tools, release 12.9, V12.9.86"
        /*0030*/ 	.string	"Build cuda_12.9.r12.9/compiler.36037853_0"
        /*0030*/ 	.string	"-v  -suppress-debug-info  -lineinfo  -arch sm_100a "



//--------------------- .note.nv.cuver            --------------------------
	.section	.note.nv.cuver,"",@"SHT_NOTE"
	.sectionflags	@"SHF_NOTE_NV_CUVER"
        /*0018*/ 	.short	0x0001
        /*001a*/ 	.short	0x0064
        /*001c*/ 	.short	0x0001
        /*001e*/ 	.short	0x0000
        /*0020*/ 	.short	0x0001
        /*0022*/ 	.short	0x0000


//--------------------- .nv.info                  --------------------------
	.section	.nv.info,"",@"SHT_CUDA_INFO"
	.align	4


	//----- nvinfo : EIATTR_REGCOUNT
	.align		4
        /*0000*/ 	.byte	0x04, 0x2f
        /*0002*/ 	.short	(.L_1 - .L_0)
	.align		4
.L_0:
        /*0004*/ 	.word	index@(matmul_kernel)
        /*0008*/ 	.word	0x00000020


	//----- nvinfo : EIATTR_FRAME_SIZE
	.align		4
.L_1:
        /*000c*/ 	.byte	0x04, 0x11
        /*000e*/ 	.short	(.L_3 - .L_2)
	.align		4
.L_2:
        /*0010*/ 	.word	index@(matmul_kernel)
        /*0014*/ 	.word	0x000041b0


	//----- nvinfo : EIATTR_MIN_STACK_SIZE
	.align		4
.L_3:
        /*0018*/ 	.byte	0x04, 0x12
        /*001a*/ 	.short	(.L_5 - .L_4)
	.align		4
.L_4:
        /*001c*/ 	.word	index@(matmul_kernel)
        /*0020*/ 	.word	0x000041b0
.L_5:


//--------------------- .nv.info.matmul_kernel    --------------------------
	.section	.nv.info.matmul_kernel,"",@"SHT_CUDA_INFO"
	.sectionflags	@""
	.align	4


	//----- nvinfo : EIATTR_CUDA_API_VERSION
	.align		4
        /*0000*/ 	.byte	0x04, 0x37
        /*0002*/ 	.short	(.L_7 - .L_6)
.L_6:
        /*0004*/ 	.word	0x00000081


	//----- nvinfo : EIATTR_KPARAM_INFO
	.align		4
.L_7:
        /*0008*/ 	.byte	0x04, 0x17
        /*000a*/ 	.short	(.L_9 - .L_8)
.L_8:
        /*000c*/ 	.word	0x00000000
        /*0010*/ 	.short	0x000d
        /*0012*/ 	.short	0x0048
        /*0014*/ 	.byte	0x00, 0xf4, 0x21, 0x00


	//----- nvinfo : EIATTR_KPARAM_INFO
	.align		4
.L_9:
        /*0018*/ 	.byte	0x04, 0x17
        /*001a*/ 	.short	(.L_11 - .L_10)
.L_10:
        /*001c*/ 	.word	0x00000000
        /*0020*/ 	.short	0x000c
        /*0022*/ 	.short	0x0040
        /*0024*/ 	.byte	0x00, 0xf4, 0x21, 0x00


	//----- nvinfo : EIATTR_KPARAM_INFO
	.align		4
.L_11:
        /*0028*/ 	.byte	0x04, 0x17
        /*002a*/ 	.short	(.L_13 - .L_12)
.L_12:
        /*002c*/ 	.word	0x00000000
        /*0030*/ 	.short	0x000b
        /*0032*/ 	.short	0x0038
        /*0034*/ 	.byte	0x00, 0xf0, 0x11, 0x00


	//----- nvinfo : EIATTR_KPARAM_INFO
	.align		4
.L_13:
        /*0038*/ 	.byte	0x04, 0x17
        /*003a*/ 	.short	(.L_15 - .L_14)
.L_14:
        /*003c*/ 	.word	0x00000000
        /*0040*/ 	.short	0x000a
        /*0042*/ 	.short	0x0034
        /*0044*/ 	.byte	0x00, 0xf0, 0x11, 0x00


	//----- nvinfo : EIATTR_KPARAM_INFO
	.align		4
.L_15:
        /*0048*/ 	.byte	0x04, 0x17
        /*004a*/ 	.short	(.L_17 - .L_16)
.L_16:
        /*004c*/ 	.word	0x00000000
        /*0050*/ 	.short	0x0009
        /*0052*/ 	.short	0x0030
        /*0054*/ 	.byte	0x00, 0xf0, 0x11, 0x00


	//----- nvinfo : EIATTR_KPARAM_INFO
	.align		4
.L_17:
        /*0058*/ 	.byte	0x04, 0x17
        /*005a*/ 	.short	(.L_19 - .L_18)
.L_18:
        /*005c*/ 	.word	0x00000000
        /*0060*/ 	.short	0x0008
        /*0062*/ 	.short	0x002c
        /*0064*/ 	.byte	0x00, 0xf0, 0x11, 0x00


	//----- nvinfo : EIATTR_KPARAM_INFO
	.align		4
.L_19:
        /*0068*/ 	.byte	0x04, 0x17
        /*006a*/ 	.short	(.L_21 - .L_20)
.L_20:
        /*006c*/ 	.word	0x00000000
        /*0070*/ 	.short	0x0007
        /*0072*/ 	.short	0x0028
        /*0074*/ 	.byte	0x00, 0xf0, 0x11, 0x00


	//----- nvinfo : EIATTR_KPARAM_INFO
	.align		4
.L_21:
        /*0078*/ 	.byte	0x04, 0x17
        /*007a*/ 	.short	(.L_23 - .L_22)
.L_22:
        /*007c*/ 	.word	0x00000000
        /*0080*/ 	.short	0x0006
        /*0082*/ 	.short	0x0024
        /*0084*/ 	.byte	0x00, 0xf0, 0x11, 0x00


	//----- nvinfo : EIATTR_KPARAM_INFO
	.align		4
.L_23:
        /*0088*/ 	.byte	0x04, 0x17
        /*008a*/ 	.short	(.L_25 - .L_24)
.L_24:
        /*008c*/ 	.word	0x00000000
        /*0090*/ 	.short	0x0005
        /*0092*/ 	.short	0x0020
        /*0094*/ 	.byte	0x00, 0xf0, 0x11, 0x00


	//----- nvinfo : EIATTR_KPARAM_INFO
	.align		4
.L_25:
        /*0098*/ 	.byte	0x04, 0x17
        /*009a*/ 	.short	(.L_27 - .L_26)
.L_26:
        /*009c*/ 	.word	0x00000000
        /*00a0*/ 	.short	0x0004
        /*00a2*/ 	.short	0x001c
        /*00a4*/ 	.byte	0x00, 0xf0, 0x11, 0x00


	//----- nvinfo : EIATTR_KPARAM_INFO
	.align		4
.L_27:
        /*00a8*/ 	.byte	0x04, 0x17
        /*00aa*/ 	.short	(.L_29 - .L_28)
.L_28:
        /*00ac*/ 	.word	0x00000000
        /*00b0*/ 	.short	0x0003
        /*00b2*/ 	.short	0x0018
        /*00b4*/ 	.byte	0x00, 0xf0, 0x11, 0x00


	//----- nvinfo : EIATTR_KPARAM_INFO
	.align		4
.L_29:
        /*00b8*/ 	.byte	0x04, 0x17
        /*00ba*/ 	.short	(.L_31 - .L_30)
.L_30:
        /*00bc*/ 	.word	0x00000000
        /*00c0*/ 	.short	0x0002
        /*00c2*/ 	.short	0x0010
        /*00c4*/ 	.byte	0x00, 0xf4, 0x21, 0x00


	//----- nvinfo : EIATTR_KPARAM_INFO
	.align		4
.L_31:
        /*00c8*/ 	.byte	0x04, 0x17
        /*00ca*/ 	.short	(.L_33 - .L_32)
.L_32:
        /*00cc*/ 	.word	0x00000000
        /*00d0*/ 	.short	0x0001
        /*00d2*/ 	.short	0x0008
        /*00d4*/ 	.byte	0x00, 0xf4, 0x21, 0x00


	//----- nvinfo : EIATTR_KPARAM_INFO
	.align		4
.L_33:
        /*00d8*/ 	.byte	0x04, 0x17
        /*00da*/ 	.short	(.L_35 - .L_34)
.L_34:
        /*00dc*/ 	.word	0x00000000
        /*00e0*/ 	.short	0x0000
        /*00e2*/ 	.short	0x0000
        /*00e4*/ 	.byte	0x00, 0xf4, 0x21, 0x00


	//----- nvinfo : EIATTR_SPARSE_MMA_MASK
	.align		4
.L_35:
        /*00e8*/ 	.byte	0x03, 0x50
        /*00ea*/ 	.short	0x0000


	//----- nvinfo : EIATTR_MAXREG_COUNT
	.align		4
        /*00ec*/ 	.byte	0x03, 0x1b
        /*00ee*/ 	.short	0x00ff


	//----- nvinfo : EIATTR_NUM_BARRIERS
	.align		4
        /*00f0*/ 	.byte	0x02, 0x4c
        /*00f2*/ 	.byte	0x01
	.zero		1


	//----- nvinfo : EIATTR_ANNOTATIONS
	.align		4
        /*00f4*/ 	.byte	0x04, 0x55
        /*00f6*/ 	.short	(.L_37 - .L_36)


	//   ....[0]....
.L_36:
        /*00f8*/ 	.word	0x00000001
        /*00fc*/ 	.byte	0x10, 0x05, 0x00, 0x00, 0x01, 0x00, 0x00, 0x00, 0x60, 0x05, 0x00, 0x00, 0x01, 0x00, 0x00, 0x00
        /* <DEDUP_REMOVED lines=1010> */
        /*402c*/ 	.byte	0x80, 0x53, 0x01, 0x00, 0x01, 0x00, 0x00, 0x00, 0x90, 0x53, 0x01, 0x00


	//----- nvinfo : EIATTR_VRC_CTA_INIT_COUNT
	.align		4
.L_37:
        /*4038*/ 	.byte	0x02, 0x4a
	.zero		1
	.zero		1


	//----- nvinfo : EIATTR_EXIT_INSTR_OFFSETS
	.align		4
        /*403c*/ 	.byte	0x04, 0x1c
        /*403e*/ 	.short	(.L_39 - .L_38)


	//   ....[0]....
.L_38:
        /*4040*/ 	.word	0x0008c100


	//   ....[1]....
        /*4044*/ 	.word	0x0008c130


	//----- nvinfo : EIATTR_REQNTID
	.align		4
.L_39:
        /*4048*/ 	.byte	0x04, 0x10
        /*404a*/ 	.short	(.L_41 - .L_40)
.L_40:
        /*404c*/ 	.word	0x00000040
        /*4050*/ 	.word	0x00000001
        /*4054*/ 	.word	0x00000001


	//----- nvinfo : EIATTR_CBANK_PARAM_SIZE
	.align		4
.L_41:
        /*4058*/ 	.byte	0x03, 0x19
        /*405a*/ 	.short	0x0050


	//----- nvinfo : EIATTR_PARAM_CBANK
	.align		4
        /*405c*/ 	.byte	0x04, 0x0a
        /*405e*/ 	.short	(.L_43 - .L_42)
	.align		4
.L_42:
        /*4060*/ 	.word	index@(.nv.constant0.matmul_kernel)
        /*4064*/ 	.short	0x0380
        /*4066*/ 	.short	0x0050


	//----- nvinfo : EIATTR_SW_WAR
	.align		4
.L_43:
        /*4068*/ 	.byte	0x04, 0x36
        /*406a*/ 	.short	(.L_45 - .L_44)
.L_44:
        /*406c*/ 	.word	0x00000008
.L_45:


//--------------------- .nv.compat                --------------------------
	.section	.nv.compat,"",@"SHT_CUDA_COMPAT_INFO"
	.align	4
        /*0000*/ 	.byte	0x02, 0x02, 0x02, 0x00, 0x02, 0x05, 0x05, 0x00, 0x02, 0x03, 0x00, 0x00, 0x02, 0x06, 0x01, 0x00


//--------------------- .nv.callgraph             --------------------------
	.section	.nv.callgraph,"",@"SHT_CUDA_CALLGRAPH"
	.align	4
	.sectionentsize	8
	.align		4
        /*0000*/ 	.word	0x00000000
	.align		4
        /*0004*/ 	.word	0xffffffff
	.align		4
        /*0008*/ 	.word	0x00000000
	.align		4
        /*000c*/ 	.word	0xfffffffe
	.align		4
        /*0010*/ 	.word	0x00000000
	.align		4
        /*0014*/ 	.word	0xfffffffd
	.align		4
        /*0018*/ 	.word	0x00000000
	.align		4
        /*001c*/ 	.word	0xfffffffc


//--------------------- .text.matmul_kernel       --------------------------
	.section	.text.matmul_kernel,"ax",@progbits
	.align	128
        .global         matmul_kernel
        .type           matmul_kernel,@function
        .size           matmul_kernel,(.L_x_4 - matmul_kernel)
        .other          matmul_kernel,@"STO_CUDA_ENTRY STV_DEFAULT"
matmul_kernel:
.text.matmul_kernel:
[----:B------:R-:W0:Y:S08]  /*0000*/  LDC R1, c[0x0][0x37c] ;  /* 0x0000df00ff017b82 */ /* 0x000e300000000800 */
[----:B------:R-:W1:Y:S01]  /*0010*/  LDC.64 R2, c[0x0][0x398] ;  /* 0x0000e600ff027b82 */ /* 0x000e620000000a00 */
[----:B0-----:R-:W-:Y:S01]  /*0020*/  VIADD R1, R1, 0xffffbe50 ;  /* 0xffffbe5001017836 */ /* 0x001fe20000000000 */
[----:B------:R-:W0:Y:S01]  /*0030*/  S2R R24, SR_TID.X ;  /* 0x0000000000187919 */ /* 0x000e220000002100 */
[----:B------:R-:W2:Y:S01]  /*0040*/  LDCU UR6, c[0x0][0x3a0] ;  /* 0x00007400ff0677ac */ /* 0x000ea20008000800 */
[----:B------:R-:W-:-:S04]  /*0050*/  UMOV UR5, 0x400 ;  /* 0x0000040000057882 */ /* 0x000fc80000000000 */
[----:B------:R-:W3:Y:S01]  /*0060*/  S2UR UR4, SR_CgaCtaId ;  /* 0x00000000000479c3 */ /* 0x000ee20000008800 */
[----:B------:R-:W4:Y:S01]  /*0070*/  LDCU.64 UR54, c[0x0][0x358] ;  /* 0x00006b00ff3677ac */ /* 0x000f220008000a00 */
[----:B--2---:R-:W-:Y:S01]  /*0080*/  UIADD3 UR6, UPT, UPT, UR6, 0x3f, URZ ;  /* 0x0000003f06067890 */ /* 0x004fe2000fffe0ff */
[----:B-1----:R-:W-:-:S03]  /*0090*/  VIADD R0, R3, 0xff ;  /* 0x000000ff03007836 */ /* 0x002fc60000000000 */
[----:B------:R-:W-:Y:S02]  /*00a0*/  UISETP.GT.AND UP0, UPT, UR6, 0x3f, UPT ;  /* 0x0000003f0600788c */ /* 0x000fe4000bf04270 */
[----:B------:R-:W-:Y:S01]  /*00b0*/  SHF.R.S32.HI R5, RZ, 0x1f, R0 ;  /* 0x0000001fff057819 */ /* 0x000fe20000011400 */
[----:B---3--:R-:W-:-:S03]  /*00c0*/  ULEA UR5, UR4, UR5, 0x18 ;  /* 0x0000000504057291 */ /* 0x008fc6000f8ec0ff */
[----:B------:R-:W-:Y:S02]  /*00d0*/  LEA.HI R5, R5, R0, RZ, 0x8 ;  /* 0x0000000005057211 */ /* 0x000fe400078f40ff */
[----:B0-----:R-:W-:Y:S02]  /*00e0*/  LOP3.LUT R16, R24, 0x3f, RZ, 0xc0, !PT ;  /* 0x0000003f18107812 */ /* 0x001fe400078ec0ff */
[----:B------:R-:W-:Y:S02]  /*00f0*/  SHF.R.S32.HI R0, RZ, 0x8, R5 ;  /* 0x00000008ff007819 */ /* 0x000fe40000011405 */
[----:B------:R-:W0:Y:S03]  /*0100*/  S2R R5, SR_CTAID.X ;  /* 0x0000000000057919 */ /* 0x000e260000002500 */
[----:B------:R-:W-:-:S05]  /*0110*/  IMAD.SHL.U32 R0, R0, 0x8, RZ ;  /* 0x0000000800007824 */ /* 0x000fca00078e00ff */
[-C--:B------:R-:W-:Y:S02]  /*0120*/  IABS R9, R0.reuse ;  /* 0x0000000000097213 */ /* 0x080fe40000000000 */
[----:B------:R-:W-:Y:S02]  /*0130*/  IABS R12, R0 ;  /* 0x00000000000c7213 */ /* 0x000fe40000000000 */
[----:B------:R-:W1:Y:S08]  /*0140*/  I2F.RP R4, R9 ;  /* 0x0000000900047306 */ /* 0x000e700000209400 */
[----:B-1----:R-:W1:Y:S01]  /*0150*/  MUFU.RCP R4, R4 ;  /* 0x0000000400047308 */ /* 0x002e620000001000 */
[----:B0-----:R-:W-:Y:S01]  /*0160*/  IABS R10, R5 ;  /* 0x00000005000a7213 */ /* 0x001fe20000000000 */
[----:B-1----:R-:W-:-:S02]  /*0170*/  VIADD R6, R4, 0xffffffe ;  /* 0x0ffffffe04067836 */ /* 0x002fc40000000000 */
[----:B------:R-:W-:-:S04]  /*0180*/  IMAD.MOV R4, RZ, RZ, -R12 ;  /* 0x000000ffff047224 */ /* 0x000fc800078e0a0c */
[----:B------:R0:W1:Y:S02]  /*0190*/  F2I.FTZ.U32.TRUNC.NTZ R7, R6 ;  /* 0x0000000600077305 */ /* 0x000064000021f000 */
[----:B0-----:R-:W-:Y:S02]  /*01a0*/  IMAD.MOV.U32 R6, RZ, RZ, RZ ;  /* 0x000000ffff067224 */ /* 0x001fe400078e00ff */
[----:B-1----:R-:W-:-:S04]  /*01b0*/  IMAD.MOV R8, RZ, RZ, -R7 ;  /* 0x000000ffff087224 */ /* 0x002fc800078e0a07 */
[----:B------:R-:W-:Y:S02]  /*01c0*/  IMAD R11, R8, R9, RZ ;  /* 0x00000009080b7224 */ /* 0x000fe400078e02ff */
[----:B------:R-:W-:Y:S02]  /*01d0*/  IMAD.MOV.U32 R8, RZ, RZ, R10 ;  /* 0x000000ffff087224 */ /* 0x000fe400078e000a */
[----:B------:R-:W-:-:S06]  /*01e0*/  IMAD.HI.U32 R7, R7, R11, R6 ;  /* 0x0000000b07077227 */ /* 0x000fcc00078e0006 */
[----:B------:R-:W-:-:S04]  /*01f0*/  IMAD.HI.U32 R7, R7, R8, RZ ;  /* 0x0000000807077227 */ /* 0x000fc800078e00ff */
[----:B------:R-:W-:-:S05]  /*0200*/  IMAD R4, R7, R4, R8 ;  /* 0x0000000407047224 */ /* 0x000fca00078e0208 */
[----:B------:R-:W-:-:S13]  /*0210*/  ISETP.GT.U32.AND P1, PT, R9, R4, PT ;  /* 0x000000040900720c */ /* 0x000fda0003f24070 */
[----:B------:R-:W-:Y:S02]  /*0220*/  @!P1 IMAD.IADD R4, R4, 0x1, -R9 ;  /* 0x0000000104049824 */ /* 0x000fe400078e0a09 */
[----:B------:R-:W-:Y:S01]  /*0230*/  @!P1 VIADD R7, R7, 0x1 ;  /* 0x0000000107079836 */ /* 0x000fe20000000000 */
[----:B------:R-:W-:Y:S02]  /*0240*/  ISETP.NE.AND P1, PT, R0, RZ, PT ;  /* 0x000000ff0000720c */ /* 0x000fe40003f25270 */
[----:B------:R-:W-:Y:S02]  /*0250*/  ISETP.GE.U32.AND P0, PT, R4, R9, PT ;  /* 0x000000090400720c */ /* 0x000fe40003f06070 */
[----:B------:R-:W-:-:S04]  /*0260*/  LOP3.LUT R4, R5, R0, RZ, 0x3c, !PT ;  /* 0x0000000005047212 */ /* 0x000fc800078e3cff */
[----:B------:R-:W-:Y:S01]  /*0270*/  ISETP.GE.AND P2, PT, R4, RZ, PT ;  /* 0x000000ff0400720c */ /* 0x000fe20003f46270 */
[----:B------:R-:W-:-:S06]  /*0280*/  VIADD R4, R2, 0x7f ;  /* 0x0000007f02047836 */ /* 0x000fcc0000000000 */
[----:B------:R-:W-:-:S04]  /*0290*/  @P0 VIADD R7, R7, 0x1 ;  /* 0x0000000107070836 */ /* 0x000fc80000000000 */
[----:B------:R-:W-:Y:S01]  /*02a0*/  IMAD.MOV.U32 R6, RZ, RZ, R7 ;  /* 0x000000ffff067224 */ /* 0x000fe200078e0007 */
[----:B------:R-:W-:-:S03]  /*02b0*/  SHF.R.S32.HI R7, RZ, 0x1f, R4 ;  /* 0x0000001fff077819 */ /* 0x000fc60000011404 */
[----:B------:R-:W-:Y:S01]  /*02c0*/  @!P2 IMAD.MOV R6, RZ, RZ, -R6 ;  /* 0x000000ffff06a224 */ /* 0x000fe200078e0a06 */
[----:B------:R-:W-:Y:S02]  /*02d0*/  @!P1 LOP3.LUT R6, RZ, R0, RZ, 0x33, !PT ;  /* 0x00000000ff069212 */ /* 0x000fe400078e33ff */
[----:B------:R-:W-:-:S03]  /*02e0*/  LEA.HI R7, R7, R4, RZ, 0x7 ;  /* 0x0000000407077211 */ /* 0x000fc600078f38ff */
[----:B------:R-:W-:Y:S02]  /*02f0*/  IMAD.SHL.U32 R4, R6, 0x8, RZ ;  /* 0x0000000806047824 */ /* 0x000fe400078e00ff */
[----:B------:R-:W-:-:S03]  /*0300*/  IMAD.MOV R6, RZ, RZ, -R6 ;  /* 0x000000ffff067224 */ /* 0x000fc600078e0a06 */
[----:B------:R-:W-:Y:S01]  /*0310*/  LEA.HI.SX32 R7, R7, -R4, 0x19 ;  /* 0x8000000407077211 */ /* 0x000fe200078fcaff */
[----:B------:R-:W-:Y:S02]  /*0320*/  IMAD R15, R0, R6, R5 ;  /* 0x00000006000f7224 */ /* 0x000fe400078e0205 */
[----:B------:R-:W-:Y:S01]  /*0330*/  IMAD.MOV.U32 R6, RZ, RZ, RZ ;  /* 0x000000ffff067224 */ /* 0x000fe200078e00ff */
[----:B------:R-:W-:Y:S02]  /*0340*/  VIMNMX R8, PT, PT, R7, 0x8, PT ;  /* 0x0000000807087848 */ /* 0x000fe40003fe0100 */
[----:B------:R-:W-:Y:S02]  /*0350*/  IABS R13, R15 ;  /* 0x0000000f000d7213 */ /* 0x000fe40000000000 */
[----:B------:R-:W-:-:S04]  /*0360*/  IABS R11, R8 ;  /* 0x00000008000b7213 */ /* 0x000fc80000000000 */
[----:B------:R-:W0:Y:S08]  /*0370*/  I2F.RP R9, R11 ;  /* 0x0000000b00097306 */ /* 0x000e300000209400 */
[----:B0-----:R-:W0:Y:S02]  /*0380*/  MUFU.RCP R9, R9 ;  /* 0x0000000900097308 */ /* 0x001e240000001000 */
[----:B0-----:R-:W-:-:S06]  /*0390*/  VIADD R7, R9, 0xffffffe ;  /* 0x0ffffffe09077836 */ /* 0x001fcc0000000000 */
[----:B------:R-:W0:Y:S02]  /*03a0*/  F2I.FTZ.U32.TRUNC.NTZ R7, R7 ;  /* 0x0000000700077305 */ /* 0x000e24000021f000 */
[----:B0-----:R-:W-:-:S04]  /*03b0*/  IMAD.MOV R10, RZ, RZ, -R7 ;  /* 0x000000ffff0a7224 */ /* 0x001fc800078e0a07 */
[----:B------:R-:W-:-:S04]  /*03c0*/  IMAD.MOV.U32 R0, RZ, RZ, R10 ;  /* 0x000000ffff007224 */ /* 0x000fc800078e000a */
[----:B------:R-:W-:Y:S01]  /*03d0*/  IMAD R5, R0, R11, RZ ;  /* 0x0000000b00057224 */ /* 0x000fe200078e02ff */
[----:B------:R-:W-:-:S03]  /*03e0*/  IABS R0, R8 ;  /* 0x0000000800007213 */ /* 0x000fc60000000000 */
[----:B------:R-:W-:-:S04]  /*03f0*/  IMAD.HI.U32 R6, R7, R5, R6 ;  /* 0x0000000507067227 */ /* 0x000fc800078e0006 */
[----:B------:R-:W-:Y:S02]  /*0400*/  IMAD.MOV R0, RZ, RZ, -R0 ;  /* 0x000000ffff007224 */ /* 0x000fe400078e0a00 */
        /* <DEDUP_REMOVED lines=8> */
[----:B------:R-:W-:-:S07]  /*0490*/  ISETP.GE.AND P2, PT, R0, RZ, PT ;  /* 0x000000ff0000720c */ /* 0x000fce0003f46270 */
[----:B------:R-:W-:-:S06]  /*04a0*/  @P0 VIADD R6, R6, 0x1 ;  /* 0x0000000106060836 */ /* 0x000fcc0000000000 */
[----:B------:R-:W-:Y:S01]  /*04b0*/  @!P2 IMAD.MOV R6, RZ, RZ, -R6 ;  /* 0x000000ffff06a224 */ /* 0x000fe200078e0a06 */
[----:B------:R-:W-:-:S05]  /*04c0*/  @!P1 LOP3.LUT R6, RZ, R8, RZ, 0x33, !PT ;  /* 0x00000008ff069212 */ /* 0x000fca00078e33ff */
[----:B------:R-:W-:Y:S02]  /*04d0*/  IMAD.MOV R5, RZ, RZ, -R6 ;  /* 0x000000ffff057224 */ /* 0x000fe400078e0a06 */
[----:B------:R-:W-:Y:S02]  /*04e0*/  IMAD.SHL.U32 R25, R6, 0x100, RZ ;  /* 0x0000010006197824 */ /* 0x000fe400078e00ff */
[----:B------:R-:W-:Y:S02]  /*04f0*/  IMAD R5, R8, R5, R15 ;  /* 0x0000000508057224 */ /* 0x000fe400078e020f */
[C---:B------:R-:W-:Y:S01]  /*0500*/  VIADD R6, R25.reuse, 0x3 ;  /* 0x0000000319067836 */ /* 0x040fe20000000000 */
[----:B------:R-:W-:Y:S01]  /*0510*/  STL [R1+0xc0], R25 ;  /* 0x0000c01901007387 */ /* 0x000fe20000100800 */
[----:B------:R-:W-:Y:S02]  /*0520*/  IMAD.IADD R0, R4, 0x1, R5 ;  /* 0x0000000104007824 */ /* 0x000fe400078e0205 */
[----:B------:R-:W-:-:S02]  /*0530*/  VIADD R5, R25, 0x1 ;  /* 0x0000000119057836 */ /* 0x000fc40000000000 */
[C---:B------:R-:W-:Y:S02]  /*0540*/  VIADD R4, R25.reuse, 0x2 ;  /* 0x0000000219047836 */ /* 0x040fe40000000000 */
[C---:B------:R-:W-:Y:S01]  /*0550*/  VIADD R14, R25.reuse, 0x9 ;  /* 0x00000009190e7836 */ /* 0x040fe20000000000 */
[----:B------:R0:W-:Y:S01]  /*0560*/  STL [R1+0x5f8], R5 ;  /* 0x0005f80501007387 */ /* 0x0001e20000100800 */
[C---:B------:R-:W-:Y:S02]  /*0570*/  VIADD R11, R25.reuse, 0xa ;  /* 0x0000000a190b7836 */ /* 0x040fe40000000000 */
[----:B------:R-:W-:Y:S01]  /*0580*/  IMAD R0, R0, 0x80, R16 ;  /* 0x0000008000007824 */ /* 0x000fe200078e0210 */
[----:B------:R1:W-:Y:S01]  /*0590*/  STL [R1+0x5f4], R4 ;  /* 0x0005f40401007387 */ /* 0x0003e20000100800 */
[C---:B------:R-:W-:Y:S02]  /*05a0*/  VIADD R13, R25.reuse, 0x1c ;  /* 0x0000001c190d7836 */ /* 0x040fe40000000000 */
[C---:B------:R-:W-:Y:S01]  /*05b0*/  VIADD R29, R25.reuse, 0xee ;  /* 0x000000ee191d7836 */ /* 0x040fe20000000000 */
[----:B------:R2:W-:Y:S01]  /*05c0*/  STL [R1+0x5f0], R6 ;  /* 0x0005f00601007387 */ /* 0x0005e20000100800 */
[----:B------:R-:W-:-:S02]  /*05d0*/  VIADD R23, R25, 0xef ;  /* 0x000000ef19177836 */ /* 0x000fc40000000000 */
[C---:B0-----:R-:W-:Y:S02]  /*05e0*/  VIADD R5, R25.reuse, 0x4 ;  /* 0x0000000419057836 */ /* 0x041fe40000000000 */
[C---:B------:R-:W-:Y:S02]  /*05f0*/  VIADD R22, R25.reuse, 0xf0 ;  /* 0x000000f019167836 */ /* 0x040fe40000000000 */
[C---:B-1----:R-:W-:Y:S01]  /*0600*/  VIADD R4, R25.reuse, 0x5 ;  /* 0x0000000519047836 */ /* 0x042fe20000000000 */
[----:B------:R0:W-:Y:S01]  /*0610*/  STL [R1+0x5ec], R5 ;  /* 0x0005ec0501007387 */ /* 0x0001e20000100800 */
[C---:B------:R-:W-:Y:S02]  /*0620*/  VIADD R21, R25.reuse, 0xf1 ;  /* 0x000000f119157836 */ /* 0x040fe40000000000 */
[C---:B--2---:R-:W-:Y:S01]  /*0630*/  VIADD R6, R25.reuse, 0x6 ;  /* 0x0000000619067836 */ /* 0x044fe20000000000 */
[----:B------:R1:W-:Y:S01]  /*0640*/  STL [R1+0x5e8], R4 ;  /* 0x0005e80401007387 */ /* 0x0003e20000100800 */
[----:B------:R-:W-:-:S02]  /*0650*/  VIADD R20, R25, 0xf2 ;  /* 0x000000f219147836 */ /* 0x000fc40000000000 */
[C---:B------:R-:W-:Y:S01]  /*0660*/  VIADD R19, R25.reuse, 0xf3 ;  /* 0x000000f319137836 */ /* 0x040fe20000000000 */
[----:B------:R2:W-:Y:S01]  /*0670*/  STL [R1+0x5e4], R6 ;  /* 0x0005e40601007387 */ /* 0x0005e20000100800 */
[C---:B------:R-:W-:Y:S02]  /*0680*/  VIADD R18, R25.reuse, 0xf4 ;  /* 0x000000f419127836 */ /* 0x040fe40000000000 */
[C---:B0-----:R-:W-:Y:S02]  /*0690*/  VIADD R5, R25.reuse, 0x7 ;  /* 0x0000000719057836 */ /* 0x041fe40000000000 */
[C---:B------:R-:W-:Y:S02]  /*06a0*/  VIADD R17, R25.reuse, 0xf5 ;  /* 0x000000f519117836 */ /* 0x040fe40000000000 */
[C---:B-1----:R-:W-:Y:S01]  /*06b0*/  VIADD R4, R25.reuse, 0x8 ;  /* 0x0000000819047836 */ /* 0x042fe20000000000 */
[----:B------:R0:W-:Y:S01]  /*06c0*/  STL [R1+0x5e0], R5 ;  /* 0x0005e00501007387 */ /* 0x0001e20000100800 */
[----:B------:R-:W-:-:S02]  /*06d0*/  VIADD R16, R25, 0xf6 ;  /* 0x000000f619107836 */ /* 0x000fc40000000000 */
[C---:B--2---:R-:W-:Y:S01]  /*06e0*/  VIADD R6, R25.reuse, 0xd ;  /* 0x0000000d19067836 */ /* 0x044fe20000000000 */
[----:B------:R1:W-:Y:S01]  /*06f0*/  STL [R1+0x5dc], R4 ;  /* 0x0005dc0401007387 */ /* 0x0003e20000100800 */
[C---:B------:R-:W-:Y:S02]  /*0700*/  VIADD R10, R25.reuse, 0xf7 ;  /* 0x000000f7190a7836 */ /* 0x040fe40000000000 */
[C---:B------:R-:W-:Y:S01]  /*0710*/  VIADD R9, R25.reuse, 0xfa ;  /* 0x000000fa19097836 */ /* 0x040fe20000000000 */
[----:B------:R-:W-:Y:S01]  /*0720*/  STL [R1+0x5d8], R14 ;  /* 0x0005d80e01007387 */ /* 0x000fe20000100800 */
[C---:B------:R-:W-:Y:S02]  /*0730*/  VIADD R8, R25.reuse, 0xfb ;  /* 0x000000fb19087836 */ /* 0x040fe40000000000 */
[C---:B0-----:R-:W-:Y:S02]  /*0740*/  VIADD R5, R25.reuse, 0xb ;  /* 0x0000000b19057836 */ /* 0x041fe40000000000 */
[----:B------:R-:W-:-:S02]  /*0750*/  VIADD R7, R25, 0xfc ;  /* 0x000000fc19077836 */ /* 0x000fc40000000000 */
[C---:B-1----:R-:W-:Y:S01]  /*0760*/  VIADD R4, R25.reuse, 0xc ;  /* 0x0000000c19047836 */ /* 0x042fe20000000000 */
[----:B------:R0:W-:Y:S04]  /*0770*/  STL [R1+0x5d0], R5 ;  /* 0x0005d00501007387 */ /* 0x0001e80000100800 */
[----:B------:R-:W-:Y:S04]  /*0780*/  STL [R1+0x5d4], R11 ;  /* 0x0005d40b01007387 */ /* 0x000fe80000100800 */
[----:B------:R1:W-:Y:S01]  /*0790*/  STL [R1+0x5cc], R4 ;  /* 0x0005cc0401007387 */ /* 0x0003e20000100800 */
[----:B0-----:R-:W-:-:S03]  /*07a0*/  VIADD R5, R25, 0xe ;  /* 0x0000000e19057836 */ /* 0x001fc60000000000 */
[----:B------:R0:W-:Y:S04]  /*07b0*/  STL [R1+0x5c8], R6 ;  /* 0x0005c80601007387 */ /* 0x0001e80000100800 */
[----:B------:R2:W-:Y:S01]  /*07c0*/  STL [R1+0x5c4], R5 ;  /* 0x0005c40501007387 */ /* 0x0005e20000100800 */
[C---:B-1----:R-:W-:Y:S02]  /*07d0*/  VIADD R4, R25.reuse, 0xf ;  /* 0x0000000f19047836 */ /* 0x042fe40000000000 */
[----:B0-----:R-:W-:-:S03]  /*07e0*/  VIADD R6, R25, 0x10 ;  /* 0x0000001019067836 */ /* 0x001fc60000000000 */
[----:B------:R0:W-:Y:S01]  /*07f0*/  STL [R1+0x5c0], R4 ;  /* 0x0005c00401007387 */ /* 0x0001e20000100800 */
[----:B--2---:R-:W-:-:S03]  /*0800*/  VIADD R5, R25, 0x11 ;  /* 0x0000001119057836 */ /* 0x004fc60000000000 */
[----:B------:R1:W-:Y:S04]  /*0810*/  STL [R1+0x5bc], R6 ;  /* 0x0005bc0601007387 */ /* 0x0003e80000100800 */
[----:B------:R2:W-:Y:S01]  /*0820*/  STL [R1+0x5b8], R5 ;  /* 0x0005b80501007387 */ /* 0x0005e20000100800 */
[C---:B0-----:R-:W-:Y:S02]  /*0830*/  VIADD R4, R25.reuse, 0x12 ;  /* 0x0000001219047836 */ /* 0x041fe40000000000 */
[----:B-1----:R-:W-:-:S03]  /*0840*/  VIADD R6, R25, 0x13 ;  /* 0x0000001319067836 */ /* 0x002fc60000000000 */
        /* <DEDUP_REMOVED lines=25> */
[----:B--2---:R-:W-:-:S05]  /*09e0*/  VIADD R5, R25, 0x20 ;  /* 0x0000002019057836 */ /* 0x004fca0000000000 */
        /* <DEDUP_REMOVED lines=410> */
[----:B------:R1:W-:Y:S01]  /*2390*/  STL [R1], R4 ;  /* 0x0000000401007387 */ /* 0x0003e20000100800 */
[----:B0-----:R-:W-:-:S03]  /*23a0*/  VIADD R5, R25, 0xf8 ;  /* 0x000000f819057836 */ /* 0x001fc60000000000 */
[----:B------:R0:W-:Y:S04]  /*23b0*/  STL [R1+0xfa0], R0 ;  /* 0x000fa00001007387 */ /* 0x0001e80000100800 */
[----:B------:R2:W-:Y:S01]  /*23c0*/  STL [R1+0x8], R5 ;  /* 0x0000080501007387 */ /* 0x0005e20000100800 */
[----:B-1----:R-:W-:Y:S02]  /*23d0*/  VIADD R4, R25, 0xf9 ;  /* 0x000000f919047836 */ /* 0x002fe40000000000 */
[----:B0-----:R-:W-:-:S03]  /*23e0*/  VIADD R0, R0, 0x40 ;  /* 0x0000004000007836 */ /* 0x001fc60000000000 */
[----:B------:R0:W-:Y:S01]  /*23f0*/  STL [R1+0x4], R4 ;  /* 0x0000040401007387 */ /* 0x0001e20000100800 */
[----:B--2---:R-:W-:-:S03]  /*2400*/  VIADD R5, R25, 0xfe ;  /* 0x000000fe19057836 */ /* 0x004fc60000000000 */
[----:B------:R1:W-:Y:S01]  /*2410*/  STL [R1+0xfa4], R0 ;  /* 0x000fa40001007387 */ /* 0x0003e20000100800 */
[----:B0-----:R-:W-:Y:S01]  /*2420*/  VIADD R4, R25, 0xff ;  /* 0x000000ff19047836 */ /* 0x001fe20000000000 */
[----:B----4-:R-:W-:Y:S06]  /*2430*/  BRA.U UP0, `(.L_x_0) ;  /* 0x00000021000c7547 */ /* 0x010fec000b800000 */
[----:B-1----:R-:W-:Y:S01]  /*2440*/  IMAD.SHL.U32 R0, R24, 0x10, RZ ;  /* 0x0000001018007824 */ /* 0x002fe200078e00ff */
[----:B------:R1:W-:Y:S04]  /*2450*/  STL [R1+0x40], RZ ;  /* 0x000040ff01007387 */ /* 0x0003e80000100800 */
[----:B------:R1:W-:Y:S04]  /*2460*/  STL [R1+0x1e78], R0 ;  /* 0x001e780001007387 */ /* 0x0003e80000100800 */
[----:B------:R1:W-:Y:S04]  /*2470*/  STL [R1+0x44], RZ ;  /* 0x000044ff01007387 */ /* 0x0003e80000100800 */
        /* <DEDUP_REMOVED lines=509> */
[----:B------:R1:W-:Y:S01]  /*4450*/  STL [R1+0x2c], RZ ;  /* 0x00002cff01007387 */ /* 0x0003e20000100800 */
[----:B------:R-:W-:Y:S05]  /*4460*/  BRA `(.L_x_1) ;  /* 0x0000054400807947 */ /* 0x000fea0003800000 */
.L_x_0:
[----:B------:R0:W-:Y:S01]  /*4470*/  STL [R1+0x2024], R21 ;  /* 0x0020241501007387 */ /* 0x0001e20000100800 */
[----:B------:R-:W-:Y:S01]  /*4480*/  IABS R24, R2 ;  /* 0x0000000200187213 */ /* 0x000fe20000000000 */
[----:B------:R-:W2:Y:S01]  /*4490*/  LDCU UR4, c[0x0][0x3ac] ;  /* 0x00007580ff0477ac */ /* 0x000ea20008000800 */
[----:B------:R-:W-:Y:S02]  /*44a0*/  IABS R26, R4 ;  /* 0x00000004001a7213 */ /* 0x000fe40000000000 */
[----:B------:R-:W-:Y:S01]  /*44b0*/  ISETP.GE.AND P2, PT, R4, RZ, PT ;  /* 0x000000ff0400720c */ /* 0x000fe20003f46270 */
[----:B------:R-:W3:Y:S01]  /*44c0*/  LDCU.128 UR8, c[0x0][0x380] ;  /* 0x00007000ff0877ac */ /* 0x000ee20008000c00 */
[----:B0-----:R-:W4:Y:S01]  /*44d0*/  LDL R21, [R1+0xfa0] ;  /* 0x000fa00001157983 */ /* 0x001f220000100800 */
[----:B------:R-:W0:Y:S03]  /*44e0*/  LDCU UR7, c[0x0][0x3a4] ;  /* 0x00007480ff0777ac */ /* 0x000e260008000800 */
[----:B------:R5:W-:Y:S01]  /*44f0*/  STL [R1+0x2020], R22 ;  /* 0x0020201601007387 */ /* 0x000be20000100800 */
[----:B------:R-:W1:Y:S01]  /*4500*/  LDCU UR12, c[0x0][0x3b0] ;  /* 0x00007600ff0c77ac */ /* 0x000e620008000800 */
[----:B------:R-:W0:Y:S02]  /*4510*/  LDCU UR77, c[0x0][0x3a8] ;  /* 0x00007500ff4d77ac */ /* 0x000e240008000800 */
[----:B-----5:R-:W5:Y:S01]  /*4520*/  LDL R22, [R1+0xfa4] ;  /* 0x000fa40001167983 */ /* 0x020f620000100800 */
[----:B------:R-:W0:Y:S03]  /*4530*/  I2F.RP R12, R24 ;  /* 0x00000018000c7306 */ /* 0x000e260000209400 */
[----:B------:R1:W-:Y:S04]  /*4540*/  STL [R1+0x201c], R23 ;  /* 0x00201c1701007387 */ /* 0x0003e80000100800 */
[----:B------:R2:W-:Y:S04]  /*4550*/  STL [R1+0x2018], R29 ;  /* 0x0020181d01007387 */ /* 0x0005e80000100800 */
[----:B------:R3:W-:Y:S01]  /*4560*/  STL [R1+0x1fa4], R3 ;  /* 0x001fa40301007387 */ /* 0x0007e20000100800 */
[----:B-1----:R-:W-:Y:S01]  /*4570*/  IMAD.MOV.U32 R23, RZ, RZ, R11 ;  /* 0x000000ffff177224 */ /* 0x002fe200078e000b */
[----:B------:R-:W-:Y:S01]  /*4580*/  IABS R11, R3 ;  /* 0x00000003000b7213 */ /* 0x000fe20000000000 */
[----:B0-----:R-:W0:Y:S01]  /*4590*/  MUFU.RCP R12, R12 ;  /* 0x0000000c000c7308 */ /* 0x001e220000001000 */
[----:B--2---:R-:W-:-:S02]  /*45a0*/  IMAD.MOV.U32 R29, RZ, RZ, R13 ;  /* 0x000000ffff1d7224 */ /* 0x004fc400078e000d */
[----:B---3--:R-:W-:-:S05]  /*45b0*/  IMAD.MOV.U32 R3, RZ, RZ, R14 ;  /* 0x000000ffff037224 */ /* 0x008fca00078e000e */
[----:B------:R-:W1:Y:S01]  /*45c0*/  I2F.RP R0, R11 ;  /* 0x0000000b00007306 */ /* 0x000e620000209400 */
[----:B0-----:R-:W-:-:S07]  /*45d0*/  VIADD R12, R12, 0xffffffe ;  /* 0x0ffffffe0c0c7836 */ /* 0x001fce0000000000 */
[----:B------:R0:W-:Y:S08]  /*45e0*/  F2I.FTZ.U32.TRUNC.NTZ R13, R12 ;  /* 0x0000000c000d7305 */ /* 0x0001f0000021f000 */
[----:B-1----:R-:W1:Y:S01]  /*45f0*/  MUFU.RCP R0, R0 ;  /* 0x0000000000007308 */ /* 0x002e620000001000 */
[----:B0-----:R-:W-:Y:S02]  /*4600*/  IMAD.MOV.U32 R12, RZ, RZ, RZ ;  /* 0x000000ffff0c7224 */ /* 0x001fe400078e00ff */
[----:B-1----:R-:W-:-:S05]  /*4610*/  VIADD R0, R0, 0xffffffe ;  /* 0x0ffffffe00007836 */ /* 0x002fca0000000000 */
[----:B------:R0:W1:Y:S02]  /*4620*/  F2I.FTZ.U32.TRUNC.NTZ R15, R0 ;  /* 0x00000000000f7305 */ /* 0x000064000021f000 */
[----:B0-----:R-:W-:-:S04]  /*4630*/  IMAD.MOV R0, RZ, RZ, -R13 ;  /* 0x000000ffff007224 */ /* 0x001fc800078e0a0d */
[----:B------:R-:W-:-:S04]  /*4640*/  IMAD R14, R0, R24, RZ ;  /* 0x00000018000e7224 */ /* 0x000fc800078e02ff */
[----:B------:R-:W-:-:S04]  /*4650*/  IMAD.HI.U32 R13, R13, R14, R12 ;  /* 0x0000000e0d0d7227 */ /* 0x000fc800078e000c */
[----:B-1----:R-:W-:Y:S01]  /*4660*/  IMAD.MOV R14, RZ, RZ, -R15 ;  /* 0x000000ffff0e7224 */ /* 0x002fe200078e0a0f */
[----:B----4-:R-:W-:Y:S02]  /*4670*/  IABS R25, R21 ;  /* 0x0000001500197213 */ /* 0x010fe40000000000 */
[----:B-----5:R-:W-:-:S05]  /*4680*/  IABS R0, R22 ;  /* 0x0000001600007213 */ /* 0x020fca0000000000 */
[----:B------:R-:W-:Y:S02]  /*4690*/  IMAD.MOV.U32 R12, RZ, RZ, R0 ;  /* 0x000000ffff0c7224 */ /* 0x000fe400078e0000 */
[----:B------:R-:W-:Y:S02]  /*46a0*/  IMAD.MOV.U32 R0, RZ, RZ, R14 ;  /* 0x000000ffff007224 */ /* 0x000fe400078e000e */
[----:B------:R-:W-:-:S04]  /*46b0*/  IMAD.HI.U32 R14, R13, R25, RZ ;  /* 0x000000190d0e7227 */ /* 0x000fc800078e00ff */
[----:B------:R-:W-:-:S04]  /*46c0*/  IMAD.HI.U32 R13, R13, R12, RZ ;  /* 0x0000000c0d0d7227 */ /* 0x000fc800078e00ff */
[----:B------:R-:W-:Y:S02]  /*46d0*/  IMAD.MOV R27, RZ, RZ, -R14 ;  /* 0x000000ffff1b7224 */ /* 0x000fe400078e0a0e */
[----:B------:R-:W-:Y:S02]  /*46e0*/  IMAD R0, R0, R11, RZ ;  /* 0x0000000b00007224 */ /* 0x000fe400078e02ff */
[----:B------:R-:W-:Y:S02]  /*46f0*/  IMAD.MOV.U32 R14, RZ, RZ, RZ ;  /* 0x000000ffff0e7224 */ /* 0x000fe400078e00ff */
[----:B------:R-:W-:Y:S02]  /*4700*/  IMAD.MOV R13, RZ, RZ, -R13 ;  /* 0x000000ffff0d7224 */ /* 0x000fe400078e0a0d */
[----:B------:R-:W-:-:S04]  /*4710*/  IMAD.HI.U32 R0, R15, R0, R14 ;  /* 0x000000000f007227 */ /* 0x000fc800078e000e */
[----:B------:R-:W-:Y:S01]  /*4720*/  IMAD R15, R24, R13, R12 ;  /* 0x0000000d180f7224 */ /* 0x000fe200078e020c */
[----:B------:R-:W-:Y:S01]  /*4730*/  IABS R12, R6 ;  /* 0x00000006000c7213 */ /* 0x000fe20000000000 */
[----:B------:R-:W-:Y:S01]  /*4740*/  IMAD.HI.U32 R14, R0, R26, RZ ;  /* 0x0000001a000e7227 */ /* 0x000fe200078e00ff */
[----:B------:R-:W-:Y:S02]  /*4750*/  IABS R13, R5 ;  /* 0x00000005000d7213 */ /* 0x000fe40000000000 */
[----:B------:R-:W-:Y:S01]  /*4760*/  ISETP.GT.U32.AND P1, PT, R24, R15, PT ;  /* 0x0000000f1800720c */ /* 0x000fe20003f24070 */
[----:B------:R-:W-:Y:S02]  /*4770*/  IMAD.MOV R14, RZ, RZ, -R14 ;  /* 0x000000ffff0e7224 */ /* 0x000fe400078e0a0e */
[----:B------:R-:W-:-:S04]  /*4780*/  IMAD.HI.U32 R28, R0, R12, RZ ;  /* 0x0000000c001c7227 */ /* 0x000fc800078e00ff */
[----:B------:R-:W-:Y:S01]  /*4790*/  IMAD R14, R11, R14, R26 ;  /* 0x0000000e0b0e7224 */ /* 0x000fe200078e021a */
[----:B------:R-:W-:Y:S01]  /*47a0*/  IABS R26, R7 ;  /* 0x00000007001a7213 */ /* 0x000fe20000000000 */
[----:B------:R-:W-:Y:S01]  /*47b0*/  IMAD R25, R24, R27, R25 ;  /* 0x0000001b18197224 */ /* 0x000fe200078e0219 */
[----:B------:R-:W-:Y:S01]  /*47c0*/  ISETP.GE.AND P3, PT, R22, RZ, PT ;  /* 0x000000ff1600720c */ /* 0x000fe20003f66270 */
[----:B------:R-:W-:-:S03]  /*47d0*/  IMAD.HI.U32 R27, R0, R13, RZ ;  /* 0x0000000d001b7227 */ /* 0x000fc600078e00ff */
[C---:B------:R-:W-:Y:S01]  /*47e0*/  ISETP.GT.U32.AND P0, PT, R24.reuse, R25, PT ;  /* 0x000000191800720c */ /* 0x040fe20003f04070 */
[----:B------:R-:W-:Y:S02]  /*47f0*/  IMAD.MOV.U32 R4, RZ, RZ, R26 ;  /* 0x000000ffff047224 */ /* 0x000fe400078e001a */
[----:B------:R-:W-:Y:S01]  /*4800*/  @!P1 IMAD.IADD R15, R15, 0x1, -R24 ;  /* 0x000000010f0f9824 */ /* 0x000fe200078e0a18 */
[----:B------:R-:W-:Y:S01]  /*4810*/  ISETP.GE.AND P1, PT, R5, RZ, PT ;  /* 0x000000ff0500720c */ /* 0x000fe20003f26270 */
[----:B------:R-:W-:Y:S02]  /*4820*/  IMAD.MOV R26, RZ, RZ, -R28 ;  /* 0x000000ffff1a7224 */ /* 0x000fe400078e0a1c */
[----:B------:R-:W2:Y:S01]  /*4830*/  LDL.LU R28, [R1+0x5b8] ;  /* 0x0005b800011c7983 */ /* 0x000ea20000300800 */
[C---:B------:R-:W-:Y:S01]  /*4840*/  ISETP.GT.U32.AND P5, PT, R24.reuse, R15, PT ;  /* 0x0000000f1800720c */ /* 0x040fe20003fa4070 */
[----:B------:R-:W-:Y:S02]  /*4850*/  IMAD.MOV R27, RZ, RZ, -R27 ;  /* 0x000000ffff1b7224 */ /* 0x000fe400078e0a1b */
[----:B------:R-:W3:Y:S02]  /*4860*/  LDL.LU R5, [R1+0x5b4] ;  /* 0x0005b40001057983 */ /* 0x000ee40000300800 */
[----:B------:R-:W-:Y:S01]  /*4870*/  @!P0 IMAD.IADD R25, R25, 0x1, -R24 ;  /* 0x0000000119198824 */ /* 0x000fe200078e0a18 */
[----:B------:R-:W-:Y:S01]  /*4880*/  ISETP.GE.AND P6, PT, R21, RZ, PT ;  /* 0x000000ff1500720c */ /* 0x000fe20003fc6270 */
[----:B------:R-:W-:Y:S01]  /*4890*/  IMAD R12, R11, R26, R12 ;  /* 0x0000001a0b0c7224 */ /* 0x000fe200078e020c */
[----:B------:R-:W4:Y:S02]  /*48a0*/  LDL.LU R21, [R1+0x2024] ;  /* 0x0020240001157983 */ /* 0x000f240000300800 */
[----:B------:R-:W-:-:S02]  /*48b0*/  ISETP.GT.U32.AND P4, PT, R24, R25, PT ;  /* 0x000000191800720c */ /* 0x000fc40003f84070 */
[----:B------:R-:W5:Y:S01]  /*48c0*/  LDL.LU R26, [R1+0x5ac] ;  /* 0x0005ac00011a7983 */ /* 0x000f620000300800 */
[----:B------:R-:W-:-:S03]  /*48d0*/  @!P5 IMAD.IADD R15, R15, 0x1, -R24 ;  /* 0x000000010f0fd824 */ /* 0x000fc600078e0a18 */
[----:B------:R-:W2:Y:S01]  /*48e0*/  LDL.LU R22, [R1+0x2020] ;  /* 0x0020200001167983 */ /* 0x000ea20000300800 */
[----:B------:R-:W-:Y:S01]  /*48f0*/  @!P3 IMAD.MOV R15, RZ, RZ, -R15 ;  /* 0x000000ffff0fb224 */ /* 0x000fe200078e0a0f */
[----:B------:R-:W-:-:S05]  /*4900*/  ISETP.NE.AND P3, PT, R2, RZ, PT ;  /* 0x000000ff0200720c */ /* 0x000fca0003f65270 */
[----:B------:R-:W-:Y:S01]  /*4910*/  @!P4 IMAD.IADD R25, R25, 0x1, -R24 ;  /* 0x000000011919c824 */ /* 0x000fe200078e0a18 */
[----:B------:R-:W-:Y:S01]  /*4920*/  LOP3.LUT R2, RZ, R2, RZ, 0x33, !PT ;  /* 0x00000002ff027212 */ /* 0x000fe200078e33ff */
[----:B------:R-:W2:Y:S02]  /*4930*/  LDL.LU R24, [R1+0x8] ;  /* 0x0000080001187983 */ /* 0x000ea40000300800 */
[----:B------:R-:W-:-:S05]  /*4940*/  @!P6 IMAD.MOV R25, RZ, RZ, -R25 ;  /* 0x000000ffff19e224 */ /* 0x000fca00078e0a19 */
[----:B------:R-:W-:-:S05]  /*4950*/  SEL R25, R2, R25, !P3 ;  /* 0x0000001902197207 */ /* 0x000fca0005800000 */
[----:B------:R0:W-:Y:S04]  /*4960*/  STL [R1+0x600], R25 ;  /* 0x0006001901007387 */ /* 0x0001e80000100800 */
[----:B0-----:R-:W2:Y:S01]  /*4970*/  LDL.LU R25, [R1+0x4] ;  /* 0x0000040001197983 */ /* 0x001ea20000300800 */
[C---:B------:R-:W-:Y:S01]  /*4980*/  IMAD R13, R11.reuse, R27, R13 ;  /* 0x0000001b0b0d7224 */ /* 0x040fe200078e020d */
[----:B------:R-:W-:-:S04]  /*4990*/  ISETP.GT.U32.AND P0, PT, R11, R14, PT ;  /* 0x0000000e0b00720c */ /* 0x000fc80003f04070 */
[C---:B------:R-:W-:Y:S02]  /*49a0*/  ISETP.GT.U32.AND P4, PT, R11.reuse, R13, PT ;  /* 0x0000000d0b00720c */ /* 0x040fe40003f84070 */
[----:B------:R-:W-:-:S07]  /*49b0*/  ISETP.GT.U32.AND P5, PT, R11, R12, PT ;  /* 0x0000000c0b00720c */ /* 0x000fce0003fa4070 */
[----:B------:R-:W-:-:S04]  /*49c0*/  @!P0 IMAD.IADD R14, R14, 0x1, -R11 ;  /* 0x000000010e0e8824 */ /* 0x000fc800078e0a0b */
[--C-:B------:R-:W-:Y:S01]  /*49d0*/  @!P4 IMAD.IADD R13, R13, 0x1, -R11.reuse ;  /* 0x000000010d0dc824 */ /* 0x100fe200078e0a0b */
[----:B------:R-:W-:Y:S01]  /*49e0*/  ISETP.GT.U32.AND P0, PT, R11, R14, PT ;  /* 0x0000000e0b00720c */ /* 0x000fe20003f04070 */
[----:B------:R-:W-:-:S03]  /*49f0*/  @!P5 IMAD.IADD R12, R12, 0x1, -R11 ;  /* 0x000000010c0cd824 */ /* 0x000fc600078e0a0b */
[----:B------:R-:W-:Y:S02]  /*4a00*/  ISETP.GT.U32.AND P5, PT, R11, R13, PT ;  /* 0x0000000d0b00720c */ /* 0x000fe40003fa4070 */
[----:B------:R-:W-:Y:S02]  /*4a10*/  ISETP.GE.AND P6, PT, R6, RZ, PT ;  /* 0x000000ff0600720c */ /* 0x000fe40003fc6270 */
[----:B------:R-:W-:-:S05]  /*4a20*/  IABS R6, R9 ;  /* 0x0000000900067213 */ /* 0x000fca0000000000 */
[--C-:B------:R-:W-:Y:S01]  /*4a30*/  @!P0 IMAD.IADD R14, R14, 0x1, -R11.reuse ;  /* 0x000000010e0e8824 */ /* 0x100fe200078e0a0b */
[----:B------:R-:W-:Y:S02]  /*4a40*/  ISETP.GT.U32.AND P0, PT, R11, R12, PT ;  /* 0x0000000c0b00720c */ /* 0x000fe40003f04070 */
[----:B------:R-:W-:Y:S01]  /*4a50*/  SEL R2, R2, R15, !P3 ;  /* 0x0000000f02027207 */ /* 0x000fe20005800000 */
[----:B------:R-:W-:Y:S01]  /*4a60*/  @!P5 IMAD.IADD R13, R13, 0x1, -R11 ;  /* 0x000000010d0dd824 */ /* 0x000fe200078e0a0b */
[----:B------:R-:W-:Y:S01]  /*4a70*/  ISETP.GE.AND P3, PT, R7, RZ, PT ;  /* 0x000000ff0700720c */ /* 0x000fe20003f66270 */
[----:B------:R-:W-:Y:S02]  /*4a80*/  IMAD.HI.U32 R15, R0, R6, RZ ;  /* 0x00000006000f7227 */ /* 0x000fe400078e00ff */
[----:B------:R-:W-:Y:S02]  /*4a90*/  STL [R1+0x5fc], R2 ;  /* 0x0005fc0201007387 */ /* 0x000fe40000100800 */
[----:B------:R-:W-:-:S02]  /*4aa0*/  IMAD.MOV.U32 R7, RZ, RZ, R13 ;  /* 0x000000ffff077224 */ /* 0x000fc400078e000d */
[----:B------:R-:W-:Y:S02]  /*4ab0*/  IMAD.MOV R15, RZ, RZ, -R15 ;  /* 0x000000ffff0f7224 */ /* 0x000fe400078e0a0f */
[----:B------:R-:W-:Y:S02]  /*4ac0*/  @!P1 IMAD.MOV R7, RZ, RZ, -R7 ;  /* 0x000000ffff079224 */ /* 0x000fe400078e0a07 */
[----:B------:R-:W-:Y:S02]  /*4ad0*/  @!P0 IMAD.IADD R12, R12, 0x1, -R11 ;  /* 0x000000010c0c8824 */ /* 0x000fe400078e0a0b */
[----:B------:R-:W-:Y:S02]  /*4ae0*/  IMAD R6, R11, R15, R6 ;  /* 0x0000000f0b067224 */ /* 0x000fe400078e0206 */
[----:B------:R-:W-:-:S04]  /*4af0*/  IMAD.MOV.U32 R15, RZ, RZ, R12 ;  /* 0x000000ffff0f7224 */ /* 0x000fc800078e000c */
[----:B------:R-:W-:Y:S01]  /*4b00*/  @!P6 IMAD.MOV R15, RZ, RZ, -R15 ;  /* 0x000000ffff0fe224 */ /* 0x000fe200078e0a0f */
[----:B------:R-:W-:Y:S01]  /*4b10*/  ISETP.GE.AND P5, PT, R9, RZ, PT ;  /* 0x000000ff0900720c */ /* 0x000fe20003fa6270 */
[----:B------:R-:W-:-:S05]  /*4b20*/  @!P2 IMAD.MOV R14, RZ, RZ, -R14 ;  /* 0x000000ffff0ea224 */ /* 0x000fca00078e0a0e */
[----:B------:R-:W-:Y:S04]  /*4b30*/  STL [R1+0x4c4], R14 ;  /* 0x0004c40e01007387 */ /* 0x000fe80000100800 */
[----:B------:R0:W-:Y:S01]  /*4b40*/  STL [R1+0x4bc], R7 ;  /* 0x0004bc0701007387 */ /* 0x0001e20000100800 */
[----:B------:R-:W-:Y:S02]  /*4b50*/  ISETP.GE.AND P2, PT, R8, RZ, PT ;  /* 0x000000ff0800720c */ /* 0x000fe40003f46270 */
[----:B0-----:R-:W-:Y:S01]  /*4b60*/  IABS R7, R16 ;  /* 0x0000001000077213 */ /* 0x001fe20000000000 */
[----:B------:R-:W-:Y:S01]  /*4b70*/  STL [R1+0x4b8], R15 ;  /* 0x0004b80f01007387 */ /* 0x000fe20000100800 */
[----:B---3--:R-:W-:Y:S02]  /*4b80*/  IMAD.MOV.U32 R27, RZ, RZ, R5 ;  /* 0x000000ffff1b7224 */ /* 0x008fe400078e0005 */
[----:B------:R-:W-:-:S04]  /*4b90*/  IMAD.HI.U32 R5, R0, R4, RZ ;  /* 0x0000000400057227 */ /* 0x000fc800078e00ff */
[----:B------:R-:W-:-:S04]  /*4ba0*/  IMAD.MOV R5, RZ, RZ, -R5 ;  /* 0x000000ffff057224 */ /* 0x000fc800078e0a05 */
[----:B------:R-:W-:-:S05]  /*4bb0*/  IMAD R4, R11, R5, R4 ;  /* 0x000000050b047224 */ /* 0x000fca00078e0204 */
[----:B------:R-:W-:Y:S02]  /*4bc0*/  ISETP.GT.U32.AND P4, PT, R11, R4, PT ;  /* 0x000000040b00720c */ /* 0x000fe40003f84070 */
[----:B------:R-:W-:-:S05]  /*4bd0*/  IABS R5, R8 ;  /* 0x0000000800057213 */ /* 0x000fca0000000000 */
[----:B------:R-:W-:-:S06]  /*4be0*/  IMAD.HI.U32 R2, R0, R5, RZ ;  /* 0x0000000500027227 */ /* 0x000fcc00078e00ff */
[----:B------:R-:W-:Y:S02]  /*4bf0*/  @!P4 IMAD.IADD R4, R4, 0x1, -R11 ;  /* 0x000000010404c824 */ /* 0x000fe400078e0a0b */
[----:B------:R-:W-:-:S03]  /*4c00*/  IMAD.MOV R2, RZ, RZ, -R2 ;  /* 0x000000ffff027224 */ /* 0x000fc600078e0a02 */
[C---:B------:R-:W-:Y:S01]  /*4c10*/  ISETP.GT.U32.AND P1, PT, R11.reuse, R4, PT ;  /* 0x000000040b00720c */ /* 0x040fe20003f24070 */
[----:B------:R-:W-:-:S05]  /*4c20*/  IMAD R5, R11, R2, R5 ;  /* 0x000000020b057224 */ /* 0x000fca00078e0205 */
[----:B------:R-:W-:-:S07]  /*4c30*/  ISETP.GT.U32.AND P6, PT, R11, R5, PT ;  /* 0x000000050b00720c */ /* 0x000fce0003fc4070 */
[--C-:B------:R-:W-:Y:S01]  /*4c40*/  @!P1 IMAD.IADD R4, R4, 0x1, -R11.reuse ;  /* 0x0000000104049824 */ /* 0x100fe200078e0a0b */
[----:B------:R-:W-:Y:S02]  /*4c50*/  ISETP.GT.U32.AND P1, PT, R11, R6, PT ;  /* 0x000000060b00720c */ /* 0x000fe40003f24070 */
[----:B--2---:R-:W-:Y:S02]  /*4c60*/  IABS R13, R25 ;  /* 0x00000019000d7213 */ /* 0x004fe40000000000 */
[----:B------:R-:W-:Y:S01]  /*4c70*/  IABS R9, R24 ;  /* 0x0000001800097213 */ /* 0x000fe20000000000 */
[----:B------:R-:W-:Y:S02]  /*4c80*/  @!P6 IMAD.IADD R5, R5, 0x1, -R11 ;  /* 0x000000010505e824 */ /* 0x000fe400078e0a0b */
[----:B------:R-:W-:-:S04]  /*4c90*/  IMAD.HI.U32 R12, R0, R13, RZ ;  /* 0x0000000d000c7227 */ /* 0x000fc800078e00ff */
[----:B------:R-:W-:Y:S01]  /*4ca0*/  IMAD.HI.U32 R14, R0, R9, RZ ;  /* 0x00000009000e7227 */ /* 0x000fe200078e00ff */
[----:B------:R-:W-:-:S03]  /*4cb0*/  IABS R2, R17 ;  /* 0x0000001100027213 */ /* 0x000fc60000000000 */
[----:B------:R-:W-:Y:S01]  /*4cc0*/  @!P1 IMAD.IADD R6, R6, 0x1, -R11 ;  /* 0x0000000106069824 */ /* 0x000fe200078e0a0b */
[C---:B------:R-:W-:Y:S01]  /*4cd0*/  ISETP.GT.U32.AND P1, PT, R11.reuse, R5, PT ;  /* 0x000000050b00720c */ /* 0x040fe20003f24070 */
[----:B------:R-:W-:Y:S02]  /*4ce0*/  IMAD.MOV R12, RZ, RZ, -R12 ;  /* 0x000000ffff0c7224 */ /* 0x000fe400078e0a0c */
[----:B------:R-:W-:Y:S02]  /*4cf0*/  IMAD.MOV R14, RZ, RZ, -R14 ;  /* 0x000000ffff0e7224 */ /* 0x000fe400078e0a0e */
[C---:B------:R-:W-:Y:S02]  /*4d00*/  IMAD R12, R11.reuse, R12, R13 ;  /* 0x0000000c0b0c7224 */ /* 0x040fe400078e020d */
[----:B------:R-:W-:Y:S02]  /*4d10*/  IMAD R9, R11, R14, R9 ;  /* 0x0000000e0b097224 */ /* 0x000fe400078e0209 */
[----:B------:R-:W-:Y:S01]  /*4d20*/  IMAD.HI.U32 R14, R0, R7, RZ ;  /* 0x00000007000e7227 */ /* 0x000fe200078e00ff */
[----:B------:R-:W-:-:S03]  /*4d30*/  ISETP.GE.AND P4, PT, R24, RZ, PT ;  /* 0x000000ff1800720c */ /* 0x000fc60003f86270 */
[----:B------:R-:W-:-:S04]  /*4d40*/  IMAD.HI.U32 R13, R0, R2, RZ ;  /* 0x00000002000d7227 */ /* 0x000fc800078e00ff */
[----:B------:R-:W-:Y:S02]  /*4d50*/  IMAD.MOV R14, RZ, RZ, -R14 ;  /* 0x000000ffff0e7224 */ /* 0x000fe400078e0a0e */
[----:B------:R-:W-:Y:S02]  /*4d60*/  IMAD.MOV R13, RZ, RZ, -R13 ;  /* 0x000000ffff0d7224 */ /* 0x000fe400078e0a0d */
[----:B------:R-:W-:Y:S02]  /*4d70*/  IMAD.MOV.U32 R24, RZ, RZ, R4 ;  /* 0x000000ffff187224 */ /* 0x000fe400078e0004 */
[----:B------:R-:W-:Y:S01]  /*4d80*/  @!P1 IMAD.IADD R5, R5, 0x1, -R11 ;  /* 0x0000000105059824 */ /* 0x000fe200078e0a0b */
[C---:B------:R-:W-:Y:S01]  /*4d90*/  ISETP.GT.U32.AND P1, PT, R11.reuse, R9, PT ;  /* 0x000000090b00720c */ /* 0x040fe20003f24070 */
[----:B------:R-:W-:Y:S01]  /*4da0*/  IMAD R7, R11, R14, R7 ;  /* 0x0000000e0b077224 */ /* 0x000fe200078e0207 */
[----:B------:R-:W-:Y:S01]  /*4db0*/  ISETP.GE.AND P0, PT, R25, RZ, PT ;  /* 0x000000ff1900720c */ /* 0x000fe20003f06270 */
[----:B------:R-:W-:Y:S01]  /*4dc0*/  IMAD R2, R11, R13, R2 ;  /* 0x0000000d0b027224 */ /* 0x000fe200078e0202 */
[----:B------:R-:W-:Y:S01]  /*4dd0*/  IABS R14, R18 ;  /* 0x00000012000e7213 */ /* 0x000fe20000000000 */
[----:B------:R-:W-:Y:S01]  /*4de0*/  @!P3 IMAD.MOV R24, RZ, RZ, -R24 ;  /* 0x000000ffff18b224 */ /* 0x000fe200078e0a18 */
[----:B------:R-:W-:Y:S01]  /*4df0*/  IABS R13, R19 ;  /* 0x00000013000d7213 */ /* 0x000fe20000000000 */
[----:B-----5:R-:W-:-:S02]  /*4e00*/  IMAD.MOV.U32 R25, RZ, RZ, R26 ;  /* 0x000000ffff197224 */ /* 0x020fc400078e001a */
[----:B------:R-:W-:Y:S02]  /*4e10*/  IMAD.MOV.U32 R26, RZ, RZ, R23 ;  /* 0x000000ffff1a7224 */ /* 0x000fe400078e0017 */
[----:B------:R-:W-:Y:S01]  /*4e20*/  IMAD.MOV.U32 R23, RZ, RZ, R5 ;  /* 0x000000ffff177224 */ /* 0x000fe200078e0005 */
[----:B------:R0:W-:Y:S01]  /*4e30*/  STL [R1+0x4ac], R24 ;  /* 0x0004ac1801007387 */ /* 0x0001e20000100800 */
[----:B------:R-:W-:-:S04]  /*4e40*/  IMAD.HI.U32 R5, R0, R14, RZ ;  /* 0x0000000e00057227 */ /* 0x000fc800078e00ff */
[----:B------:R-:W-:Y:S02]  /*4e50*/  @!P2 IMAD.MOV R23, RZ, RZ, -R23 ;  /* 0x000000ffff17a224 */ /* 0x000fe400078e0a17 */
[----:B0-----:R-:W-:-:S03]  /*4e60*/  IMAD.HI.U32 R24, R0, R13, RZ ;  /* 0x0000000d00187227 */ /* 0x001fc600078e00ff */
[----:B------:R0:W-:Y:S01]  /*4e70*/  STL [R1+0x4a8], R23 ;  /* 0x0004a81701007387 */ /* 0x0001e20000100800 */
[----:B------:R-:W-:Y:S02]  /*4e80*/  IMAD.MOV R5, RZ, RZ, -R5 ;  /* 0x000000ffff057224 */ /* 0x000fe400078e0a05 */
[----:B------:R-:W-:Y:S01]  /*4e90*/  IMAD.MOV R24, RZ, RZ, -R24 ;  /* 0x000000ffff187224 */ /* 0x000fe200078e0a18 */
[----:B------:R-:W-:Y:S01]  /*4ea0*/  IABS R8, R10 ;  /* 0x0000000a00087213 */ /* 0x000fe20000000000 */
[----:B------:R-:W-:Y:S01]  /*4eb0*/  @!P1 IMAD.IADD R9, R9, 0x1, -R11 ;  /* 0x0000000109099824 */ /* 0x000fe200078e0a0b */
[----:B------:R-:W-:Y:S01]  /*4ec0*/  ISETP.GE.AND P1, PT, R10, RZ, PT ;  /* 0x000000ff0a00720c */ /* 0x000fe20003f26270 */
[C---:B------:R-:W-:Y:S01]  /*4ed0*/  IMAD R5, R11.reuse, R5, R14 ;  /* 0x000000050b057224 */ /* 0x040fe200078e020e */
[----:B0-----:R-:W2:Y:S01]  /*4ee0*/  LDL.LU R23, [R1+0x201c] ;  /* 0x00201c0001177983 */ /* 0x001ea20000300800 */
[----:B------:R-:W-:-:S03]  /*4ef0*/  IMAD R13, R11, R24, R13 ;  /* 0x000000180b0d7224 */ /* 0x000fc600078e020d */
[----:B------:R-:W3:Y:S04]  /*4f00*/  LDL.LU R10, [R1+0x5b0] ;  /* 0x0005b000010a7983 */ /* 0x000ee80000300800 */
[----:B------:R-:W5:Y:S04]  /*4f10*/  LDL.LU R14, [R1+0x5bc] ;  /* 0x0005bc00010e7983 */ /* 0x000f680000300800 */
[----:B------:R-:W2:Y:S01]  /*4f20*/  LDL.LU R24, [R1+0x59c] ;  /* 0x00059c0001187983 */ /* 0x000ea20000300800 */
[C---:B------:R-:W-:Y:S01]  /*4f30*/  ISETP.GT.U32.AND P6, PT, R11.reuse, R12, PT ;  /* 0x0000000c0b00720c */ /* 0x040fe20003fc4070 */
[----:B------:R-:W-:Y:S01]  /*4f40*/  IMAD.HI.U32 R15, R0, R8, RZ ;  /* 0x00000008000f7227 */ /* 0x000fe200078e00ff */
[----:B------:R-:W-:-:S03]  /*4f50*/  ISETP.GT.U32.AND P3, PT, R11, R6, PT ;  /* 0x000000060b00720c */ /* 0x000fc60003f64070 */
[----:B------:R-:W-:-:S08]  /*4f60*/  IMAD.MOV R15, RZ, RZ, -R15 ;  /* 0x000000ffff0f7224 */ /* 0x000fd000078e0a0f */
[----:B------:R-:W-:Y:S02]  /*4f70*/  @!P6 IMAD.IADD R12, R12, 0x1, -R11 ;  /* 0x000000010c0ce824 */ /* 0x000fe400078e0a0b */
[----:B------:R-:W-:-:S03]  /*4f80*/  IMAD R8, R11, R15, R8 ;  /* 0x0000000f0b087224 */ /* 0x000fc600078e0208 */
[C---:B------:R-:W-:Y:S02]  /*4f90*/  ISETP.GT.U32.AND P6, PT, R11.reuse, R12, PT ;  /* 0x0000000c0b00720c */ /* 0x040fe40003fc4070 */
[C---:B------:R-:W-:Y:S01]  /*4fa0*/  ISETP.GT.U32.AND P2, PT, R11.reuse, R8, PT ;  /* 0x000000080b00720c */ /* 0x040fe20003f44070 */
[----:B------:R-:W-:Y:S01]  /*4fb0*/  @!P3 IMAD.IADD R6, R6, 0x1, -R11 ;  /* 0x000000010606b824 */ /* 0x000fe200078e0a0b */
[----:B------:R-:W-:Y:S02]  /*4fc0*/  ISETP.GT.U32.AND P3, PT, R11, R7, PT ;  /* 0x000000070b00720c */ /* 0x000fe40003f64070 */
[----:B------:R-:W-:-:S07]  /*4fd0*/  IABS R4, R20 ;  /* 0x0000001400047213 */ /* 0x000fce0000000000 */
[--C-:B------:R-:W-:Y:S01]  /*4fe0*/  @!P6 IMAD.IADD R12, R12, 0x1, -R11.reuse ;  /* 0x000000010c0ce824 */ /* 0x100fe200078e0a0b */
[C---:B------:R-:W-:Y:S01]  /*4ff0*/  ISETP.GT.U32.AND P6, PT, R11.reuse, R2, PT ;  /* 0x000000020b00720c */ /* 0x040fe20003fc4070 */
[----:B------:R-:W-:Y:S01]  /*5000*/  @!P2 IMAD.IADD R8, R8, 0x1, -R11 ;  /* 0x000000010808a824 */ /* 0x000fe200078e0a0b */
[----:B------:R-:W-:Y:S01]  /*5010*/  ISETP.GT.U32.AND P2, PT, R11, R9, PT ;  /* 0x000000090b00720c */ /* 0x000fe20003f44070 */
[----:B------:R-:W-:-:S04]  /*5020*/  IMAD.HI.U32 R15, R0, R4, RZ ;  /* 0x00000004000f7227 */ /* 0x000fc800078e00ff */
[----:B------:R-:W-:Y:S02]  /*5030*/  IMAD.MOV R15, RZ, RZ, -R15 ;  /* 0x000000ffff0f7224 */ /* 0x000fe400078e0a0f */
[--C-:B------:R-:W-:Y:S01]  /*5040*/  @!P3 IMAD.IADD R7, R7, 0x1, -R11.reuse ;  /* 0x000000010707b824 */ /* 0x100fe200078e0a0b */
[C---:B------:R-:W-:Y:S01]  /*5050*/  ISETP.GT.U32.AND P3, PT, R11.reuse, R8, PT ;  /* 0x000000080b00720c */ /* 0x040fe20003f64070 */
[----:B------:R-:W-:Y:S02]  /*5060*/  IMAD R4, R11, R15, R4 ;  /* 0x0000000f0b047224 */ /* 0x000fe400078e0204 */
[--C-:B------:R-:W-:Y:S02]  /*5070*/  @!P6 IMAD.IADD R2, R2, 0x1, -R11.reuse ;  /* 0x000000010202e824 */ /* 0x100fe400078e0a0b */
[----:B------:R-:W-:Y:S02]  /*5080*/  @!P5 IMAD.MOV R6, RZ, RZ, -R6 ;  /* 0x000000ffff06d224 */ /* 0x000fe400078e0a06 */
[----:B------:R-:W-:Y:S01]  /*5090*/  @!P2 IMAD.IADD R9, R9, 0x1, -R11 ;  /* 0x000000010909a824 */ /* 0x000fe200078e0a0b */
[----:B------:R-:W-:-:S02]  /*50a0*/  ISETP.GT.U32.AND P5, PT, R11, R2, PT ;  /* 0x000000020b00720c */ /* 0x000fc40003fa4070 */
[C---:B------:R-:W-:Y:S02]  /*50b0*/  ISETP.GT.U32.AND P2, PT, R11.reuse, R13, PT ;  /* 0x0000000d0b00720c */ /* 0x040fe40003f44070 */
[----:B------:R-:W-:Y:S01]  /*50c0*/  ISETP.GT.U32.AND P6, PT, R11, R7, PT ;  /* 0x000000070b00720c */ /* 0x000fe20003fc4070 */
[----:B------:R-:W-:Y:S01]  /*50d0*/  @!P3 IMAD.IADD R8, R8, 0x1, -R11 ;  /* 0x000000010808b824 */ /* 0x000fe200078e0a0b */
[----:B------:R-:W-:Y:S01]  /*50e0*/  ISETP.GE.AND P3, PT, R16, RZ, PT ;  /* 0x000000ff1000720c */ /* 0x000fe20003f66270 */
[----:B------:R0:W-:Y:S01]  /*50f0*/  STL [R1+0x4a4], R6 ;  /* 0x0004a40601007387 */ /* 0x0001e20000100800 */
[----:B------:R-:W-:Y:S02]  /*5100*/  @!P4 IMAD.MOV R9, RZ, RZ, -R9 ;  /* 0x000000ffff09c224 */ /* 0x000fe400078e0a09 */
[----:B------:R-:W-:-:S03]  /*5110*/  @!P1 IMAD.MOV R8, RZ, RZ, -R8 ;  /* 0x000000ffff089224 */ /* 0x000fc600078e0a08 */
[--C-:B------:R-:W-:Y:S01]  /*5120*/  @!P5 IMAD.IADD R2, R2, 0x1, -R11.reuse ;  /* 0x000000010202d824 */ /* 0x100fe200078e0a0b */
[----:B------:R-:W-:Y:S01]  /*5130*/  ISETP.GE.AND P5, PT, R17, RZ, PT ;  /* 0x000000ff1100720c */ /* 0x000fe20003fa6270 */
[--C-:B------:R-:W-:Y:S01]  /*5140*/  @!P2 IMAD.IADD R13, R13, 0x1, -R11.reuse ;  /* 0x000000010d0da824 */ /* 0x100fe200078e0a0b */
[----:B------:R-:W-:Y:S01]  /*5150*/  ISETP.GE.AND P2, PT, R19, RZ, PT ;  /* 0x000000ff1300720c */ /* 0x000fe20003f46270 */
[----:B------:R-:W-:Y:S01]  /*5160*/  @!P6 IMAD.IADD R7, R7, 0x1, -R11 ;  /* 0x000000010707e824 */ /* 0x000fe200078e0a0b */
[----:B------:R-:W-:Y:S02]  /*5170*/  ISETP.GT.U32.AND P6, PT, R11, R4, PT ;  /* 0x000000040b00720c */ /* 0x000fe40003fc4070 */
[----:B0-----:R-:W-:-:S07]  /*5180*/  IABS R6, R22 ;  /* 0x0000001600067213 */ /* 0x001fce0000000000 */
[----:B------:R-:W-:-:S04]  /*5190*/  @!P5 IMAD.MOV R2, RZ, RZ, -R2 ;  /* 0x000000ffff02d224 */ /* 0x000fc800078e0a02 */
[----:B------:R-:W-:Y:S01]  /*51a0*/  @!P6 IMAD.IADD R4, R4, 0x1, -R11 ;  /* 0x000000010404e824 */ /* 0x000fe200078e0a0b */
[----:B------:R-:W-:-:S04]  /*51b0*/  ISETP.GT.U32.AND P1, PT, R11, R13, PT ;  /* 0x0000000d0b00720c */ /* 0x000fc80003f24070 */
[----:B------:R-:W-:Y:S02]  /*51c0*/  ISETP.GT.U32.AND P6, PT, R11, R4, PT ;  /* 0x000000040b00720c */ /* 0x000fe40003fc4070 */
[----:B------:R-:W-:-:S07]  /*51d0*/  ISETP.GE.AND P5, PT, R20, RZ, PT ;  /* 0x000000ff1400720c */ /* 0x000fce0003fa6270 */
[----:B------:R-:W-:Y:S01]  /*51e0*/  @!P1 IMAD.IADD R13, R13, 0x1, -R11 ;  /* 0x000000010d0d9824 */ /* 0x000fe200078e0a0b */
[----:B----4-:R-:W-:-:S03]  /*51f0*/  ISETP.GE.AND P1, PT, R21, RZ, PT ;  /* 0x000000ff1500720c */ /* 0x010fc60003f26270 */
[----:B------:R-:W-:Y:S01]  /*5200*/  @!P6 IMAD.IADD R4, R4, 0x1, -R11 ;  /* 0x000000010404e824 */ /* 0x000fe200078e0a0b */
[----:B------:R-:W-:Y:S01]  /*5210*/  ISETP.GE.AND P6, PT, R22, RZ, PT ;  /* 0x000000ff1600720c */ /* 0x000fe20003fc6270 */
[----:B--2---:R-:W-:Y:S02]  /*5220*/  IMAD.MOV.U32 R15, RZ, RZ, R24 ;  /* 0x000000ffff0f7224 */ /* 0x004fe400078e0018 */
[----:B-----5:R-:W-:Y:S02]  /*5230*/  IMAD.MOV.U32 R24, RZ, RZ, R14 ;  /* 0x000000ffff187224 */ /* 0x020fe400078e000e */
[----:B------:R-:W-:Y:S02]  /*5240*/  IMAD.MOV.U32 R14, RZ, RZ, R29 ;  /* 0x000000ffff0e7224 */ /* 0x000fe400078e001d */
[----:B------:R-:W-:Y:S02]  /*5250*/  IMAD.MOV.U32 R29, RZ, RZ, R12 ;  /* 0x000000ffff1d7224 */ /* 0x000fe400078e000c */
[----:B---3--:R-:W-:Y:S01]  /*5260*/  IMAD.MOV.U32 R12, RZ, RZ, R10 ;  /* 0x000000ffff0c7224 */ /* 0x008fe200078e000a */
[----:B------:R-:W-:Y:S01]  /*5270*/  IABS R10, R21 ;  /* 0x00000015000a7213 */ /* 0x000fe20000000000 */
[----:B------:R-:W-:Y:S01]  /*5280*/  @!P0 IMAD.MOV R29, RZ, RZ, -R29 ;  /* 0x000000ffff1d8224 */ /* 0x000fe200078e0a1d */
[----:B------:R-:W-:Y:S01]  /*5290*/  ISETP.GT.U32.AND P0, PT, R11, R5, PT ;  /* 0x000000050b00720c */ /* 0x000fe20003f04070 */
[----:B------:R-:W-:-:S02]  /*52a0*/  IMAD.MOV.U32 R16, RZ, RZ, R12 ;  /* 0x000000ffff107224 */ /* 0x000fc400078e000c */
[----:B------:R-:W-:Y:S01]  /*52b0*/  IMAD.HI.U32 R12, R0, R10, RZ ;  /* 0x0000000a000c7227 */ /* 0x000fe200078e00ff */
[----:B------:R0:W-:Y:S03]  /*52c0*/  STL [R1+0x4a0], R29 ;  /* 0x0004a01d01007387 */ /* 0x0001e60000100800 */
[----:B------:R-:W-:Y:S01]  /*52d0*/  IMAD.MOV R12, RZ, RZ, -R12 ;  /* 0x000000ffff0c7224 */ /* 0x000fe200078e0a0c */
[----:B0-----:R-:W2:Y:S04]  /*52e0*/  LDL.LU R29, [R1+0x2018] ;  /* 0x00201800011d7983 */ /* 0x001ea80000300800 */
[----:B------:R-:W3:Y:S01]  /*52f0*/  LDL.LU R17, [R1+0x5a8] ;  /* 0x0005a80001117983 */ /* 0x000ee20000300800 */
[----:B------:R-:W-:-:S03]  /*5300*/  @!P0 IMAD.IADD R5, R5, 0x1, -R11 ;  /* 0x0000000105058824 */ /* 0x000fc600078e0a0b */
[----:B------:R-:W4:Y:S01]  /*5310*/  LDL.LU R19, [R1+0x518] ;  /* 0x0005180001137983 */ /* 0x000f220000300800 */
[----:B------:R-:W-:-:S03]  /*5320*/  IMAD R10, R11, R12, R10 ;  /* 0x0000000c0b0a7224 */ /* 0x000fc600078e020a */
[----:B------:R-:W-:Y:S04]  /*5330*/  STL [R1+0x49c], R9 ;  /* 0x00049c0901007387 */ /* 0x000fe80000100800 */
[----:B------:R0:W-:Y:S01]  /*5340*/  STL [R1+0x498], R8 ;  /* 0x0004980801007387 */ /* 0x0001e20000100800 */
[----:B------:R-:W-:Y:S01]  /*5350*/  ISETP.GT.U32.AND P4, PT, R11, R5, PT ;  /* 0x000000050b00720c */ /* 0x000fe20003f84070 */
[----:B0-----:R-:W-:-:S04]  /*5360*/  IMAD.MOV.U32 R8, RZ, RZ, R7 ;  /* 0x000000ffff087224 */ /* 0x001fc800078e0007 */
[----:B------:R-:W-:Y:S01]  /*5370*/  @!P3 IMAD.MOV R8, RZ, RZ, -R8 ;  /* 0x000000ffff08b224 */ /* 0x000fe200078e0a08 */
[----:B------:R-:W-:Y:S02]  /*5380*/  ISETP.GT.U32.AND P3, PT, R11, R10, PT ;  /* 0x0000000a0b00720c */ /* 0x000fe40003f64070 */
[----:B------:R-:W-:-:S05]  /*5390*/  ISETP.GE.AND P0, PT, R18, RZ, PT ;  /* 0x000000ff1200720c */ /* 0x000fca0003f06270 */
[----:B------:R-:W-:Y:S01]  /*53a0*/  @!P4 IMAD.IADD R5, R5, 0x1, -R11 ;  /* 0x000000010505c824 */ /* 0x000fe200078e0a0b */
[----:B------:R-:W-:Y:S01]  /*53b0*/  STL [R1+0x494], R8 ;  /* 0x0004940801007387 */ /* 0x000fe20000100800 */
[----:B------:R-:W-:-:S03]  /*53c0*/  IABS R7, R23 ;  /* 0x0000001700077213 */ /* 0x000fc60000000000 */
[----:B------:R-:W-:Y:S01]  /*53d0*/  STL [R1+0x490], R2 ;  /* 0x0004900201007387 */ /* 0x000fe20000100800 */
[----:B------:R-:W-:Y:S02]  /*53e0*/  IMAD.MOV.U32 R12, RZ, RZ, R5 ;  /* 0x000000ffff0c7224 */ /* 0x000fe400078e0005 */
[----:B------:R-:W-:Y:S01]  /*53f0*/  @!P3 IMAD.IADD R10, R10, 0x1, -R11 ;  /* 0x000000010a0ab824 */ /* 0x000fe200078e0a0b */
[----:B------:R-:W-:Y:S02]  /*5400*/  ISETP.GE.AND P3, PT, R23, RZ, PT ;  /* 0x000000ff1700720c */ /* 0x000fe40003f66270 */
[----:B------:R-:W5:Y:S01]  /*5410*/  LDL.LU R23, [R1] ;  /* 0x0000000001177983 */ /* 0x000f620000300800 */
[----:B------:R-:W-:Y:S02]  /*5420*/  IMAD.MOV.U32 R18, RZ, RZ, R14 ;  /* 0x000000ffff127224 */ /* 0x000fe400078e000e */
[----:B------:R-:W-:-:S04]  /*5430*/  IMAD.HI.U32 R14, R0, R6, RZ ;  /* 0x00000006000e7227 */ /* 0x000fc800078e00ff */
[----:B------:R-:W-:Y:S02]  /*5440*/  @!P0 IMAD.MOV R12, RZ, RZ, -R12 ;  /* 0x000000ffff0c8224 */ /* 0x000fe400078e0a0c */
[----:B------:R-:W-:-:S03]  /*5450*/  IMAD.MOV R14, RZ, RZ, -R14 ;  /* 0x000000ffff0e7224 */ /* 0x000fc600078e0a0e */
[----:B------:R0:W-:Y:S01]  /*5460*/  STL [R1+0x48c], R12 ;  /* 0x00048c0c01007387 */ /* 0x0001e20000100800 */
[----:B------:R-:W-:-:S03]  /*5470*/  IMAD R6, R11, R14, R6 ;  /* 0x0000000e0b067224 */ /* 0x000fc600078e0206 */
[----:B------:R-:W3:Y:S04]  /*5480*/  LDL.LU R20, [R1+0x34] ;  /* 0x0000340001147983 */ /* 0x000ee80000300800 */
[----:B0-----:R-:W3:Y:S04]  /*5490*/  LDL.LU R12, [R1+0x38] ;  /* 0x00003800010c7983 */ /* 0x001ee80000300800 */
[----:B------:R-:W3:Y:S04]  /*54a0*/  LDL R14, [R1+0xc] ;  /* 0x00000c00010e7983 */ /* 0x000ee80000100800 */
[----:B------:R-:W4:Y:S04]  /*54b0*/  LDL.LU R22, [R1+0x10] ;  /* 0x0000100001167983 */ /* 0x000f280000300800 */
[----:B------:R-:W4:Y:S01]  /*54c0*/  LDL.LU R21, [R1+0x14] ;  /* 0x0000140001157983 */ /* 0x000f220000300800 */
[----:B------:R-:W-:Y:S01]  /*54d0*/  ISETP.GT.U32.AND P4, PT, R11, R6, PT ;  /* 0x000000060b00720c */ /* 0x000fe20003f84070 */
[----:B------:R-:W-:-:S12]  /*54e0*/  @!P2 IMAD.MOV R13, RZ, RZ, -R13 ;  /* 0x000000ffff0da224 */ /* 0x000fd800078e0a0d */
[----:B------:R-:W-:Y:S01]  /*54f0*/  @!P4 IMAD.IADD R6, R6, 0x1, -R11 ;  /* 0x000000010606c824 */ /* 0x000fe200078e0a0b */
[----:B------:R-:W-:-:S04]  /*5500*/  ISETP.GT.U32.AND P4, PT, R11, R10, PT ;  /* 0x0000000a0b00720c */ /* 0x000fc80003f84070 */
[----:B------:R-:W-:Y:S01]  /*5510*/  ISETP.GT.U32.AND P0, PT, R11, R6, PT ;  /* 0x000000060b00720c */ /* 0x000fe20003f04070 */
[----:B------:R-:W-:Y:S01]  /*5520*/  @!P5 IMAD.MOV R4, RZ, RZ, -R4 ;  /* 0x000000ffff04d224 */ /* 0x000fe200078e0a04 */
[----:B------:R-:W-:Y:S04]  /*5530*/  STL [R1+0x480], R13 ;  /* 0x0004800d01007387 */ /* 0x000fe80000100800 */
[----:B------:R0:W-:Y:S03]  /*5540*/  STL [R1+0x47c], R4 ;  /* 0x00047c0401007387 */ /* 0x0001e60000100800 */
[----:B------:R-:W-:-:S04]  /*5550*/  @!P4 IMAD.IADD R10, R10, 0x1, -R11 ;  /* 0x000000010a0ac824 */ /* 0x000fc800078e0a0b */
[----:B------:R-:W-:Y:S02]  /*5560*/  @!P0 IMAD.IADD R6, R6, 0x1, -R11 ;  /* 0x0000000106068824 */ /* 0x000fe400078e0a0b */
[----:B0-----:R-:W-:-:S04]  /*5570*/  IMAD.MOV.U32 R4, RZ, RZ, R10 ;  /* 0x000000ffff047224 */ /* 0x001fc800078e000a */
[----:B------:R-:W-:-:S05]  /*5580*/  @!P1 IMAD.MOV R4, RZ, RZ, -R4 ;  /* 0x000000ffff049224 */ /* 0x000fca00078e0a04 */
[----:B------:R-:W-:Y:S01]  /*5590*/  STL [R1+0x478], R4 ;  /* 0x0004780401007387 */ /* 0x000fe20000100800 */
[----:B--2---:R-:W-:Y:S02]  /*55a0*/  IABS R8, R29 ;  /* 0x0000001d00087213 */ /* 0x004fe40000000000 */
[----:B------:R-:W-:Y:S02]  /*55b0*/  ISETP.GE.AND P5, PT, R29, RZ, PT ;  /* 0x000000ff1d00720c */ /* 0x000fe40003fa6270 */
[----:B-----5:R-:W-:-:S05]  /*55c0*/  IABS R9, R23 ;  /* 0x0000001700097213 */ /* 0x020fca0000000000 */
[----:B------:R-:W-:-:S04]  /*55d0*/  IMAD.HI.U32 R5, R0, R9, RZ ;  /* 0x0000000900057227 */ /* 0x000fc800078e00ff */
[----:B------:R-:W-:-:S04]  /*55e0*/  IMAD.MOV R5, RZ, RZ, -R5 ;  /* 0x000000ffff057224 */ /* 0x000fc800078e0a05 */
[----:B------:R-:W-:Y:S01]  /*55f0*/  IMAD R9, R11, R5, R9 ;  /* 0x000000050b097224 */ /* 0x000fe200078e0209 */
[----:B---3--:R-:W-:Y:S01]  /*5600*/  IABS R5, R14 ;  /* 0x0000000e00057213 */ /* 0x008fe20000000000 */
[----:B------:R-:W-:-:S04]  /*5610*/  IMAD.MOV.U32 R14, RZ, RZ, R6 ;  /* 0x000000ffff0e7224 */ /* 0x000fc800078e0006 */
[----:B------:R-:W-:Y:S01]  /*5620*/  @!P6 IMAD.MOV R14, RZ, RZ, -R14 ;  /* 0x000000ffff0ee224 */ /* 0x000fe200078e0a0e */
[----:B----4-:R-:W-:Y:S04]  /*5630*/  STL [R1+0x2010], R22 ;  /* 0x0020101601007387 */ /* 0x010fe80000100800 */
[----:B------:R-:W-:Y:S04]  /*5640*/  STL [R1+0x2014], R21 ;  /* 0x0020141501007387 */ /* 0x000fe80000100800 */
[----:B------:R0:W-:Y:S04]  /*5650*/  STL [R1+0x474], R14 ;  /* 0x0004740e01007387 */ /* 0x0001e80000100800 */
[----:B------:R-:W2:Y:S01]  /*5660*/  LDL R29, [R1+0x18] ;  /* 0x00001800011d7983 */ /* 0x000ea20000100800 */
[----:B------:R-:W-:-:S04]  /*5670*/  IMAD.HI.U32 R2, R0, R7, RZ ;  /* 0x0000000700027227 */ /* 0x000fc800078e00ff */
[----:B------:R-:W-:-:S04]  /*5680*/  IMAD.MOV R2, RZ, RZ, -R2 ;  /* 0x000000ffff027224 */ /* 0x000fc800078e0a02 */
[----:B------:R-:W-:-:S05]  /*5690*/  IMAD R7, R11, R2, R7 ;  /* 0x000000020b077224 */ /* 0x000fca00078e0207 */
[----:B------:R-:W-:-:S13]  /*56a0*/  ISETP.GT.U32.AND P2, PT, R11, R7, PT ;  /* 0x000000070b00720c */ /* 0x000fda0003f44070 */
[----:B------:R-:W-:-:S05]  /*56b0*/  @!P2 IMAD.IADD R7, R7, 0x1, -R11 ;  /* 0x000000010707a824 */ /* 0x000fca00078e0a0b */
[----:B------:R-:W-:Y:S01]  /*56c0*/  ISETP.GT.U32.AND P1, PT, R11, R7, PT ;  /* 0x000000070b00720c */ /* 0x000fe20003f24070 */
[----:B0-----:R-:W-:Y:S01]  /*56d0*/  IMAD.HI.U32 R14, R0, R5, RZ ;  /* 0x00000005000e7227 */ /* 0x001fe200078e00ff */
[----:B------:R-:W-:Y:S02]  /*56e0*/  IABS R10, R20 ;  /* 0x00000014000a7213 */ /* 0x000fe40000000000 */
[----:B------:R-:W-:Y:S01]  /*56f0*/  ISETP.GE.AND P4, PT, R23, RZ, PT ;  /* 0x000000ff1700720c */ /* 0x000fe20003f86270 */
[----:B------:R-:W-:Y:S01]  /*5700*/  IMAD.MOV R14, RZ, RZ, -R14 ;  /* 0x000000ffff0e7224 */ /* 0x000fe200078e0a0e */
[----:B------:R-:W-:Y:S01]  /*5710*/  ISETP.GE.AND P0, PT, R20, RZ, PT ;  /* 0x000000ff1400720c */ /* 0x000fe20003f06270 */
[----:B------:R-:W-:Y:S01]  /*5720*/  IMAD.HI.U32 R13, R0, R10, RZ ;  /* 0x0000000a000d7227 */ /* 0x000fe200078e00ff */
[----:B------:R-:W3:Y:S01]  /*5730*/  LDL R23, [R1+0x1c] ;  /* 0x00001c0001177983 */ /* 0x000ee20000100800 */
[----:B------:R-:W-:-:S04]  /*5740*/  IABS R4, R22 ;  /* 0x0000001600047213 */ /* 0x000fc80000000000 */
[----:B------:R-:W-:Y:S01]  /*5750*/  @!P1 IMAD.IADD R7, R7, 0x1, -R11 ;  /* 0x0000000107079824 */ /* 0x000fe200078e0a0b */
[----:B------:R-:W4:Y:S01]  /*5760*/  LDL R20, [R1+0x20] ;  /* 0x0000200001147983 */ /* 0x000f220000100800 */
[----:B------:R-:W-:Y:S02]  /*5770*/  IMAD.MOV R13, RZ, RZ, -R13 ;  /* 0x000000ffff0d7224 */ /* 0x000fe400078e0a0d */
[C---:B------:R-:W-:Y:S02]  /*5780*/  IMAD R5, R11.reuse, R14, R5 ;  /* 0x0000000e0b057224 */ /* 0x040fe400078e0205 */
[----:B------:R-:W-:Y:S02]  /*5790*/  IMAD.MOV.U32 R14, RZ, RZ, R7 ;  /* 0x000000ffff0e7224 */ /* 0x000fe400078e0007 */
[----:B------:R-:W-:Y:S02]  /*57a0*/  IMAD R10, R11, R13, R10 ;  /* 0x0000000d0b0a7224 */ /* 0x000fe400078e020a */
[----:B------:R-:W-:-:S04]  /*57b0*/  IMAD.HI.U32 R13, R0, R4, RZ ;  /* 0x00000004000d7227 */ /* 0x000fc800078e00ff */
[----:B------:R-:W-:Y:S02]  /*57c0*/  @!P3 IMAD.MOV R14, RZ, RZ, -R14 ;  /* 0x000000ffff0eb224 */ /* 0x000fe400078e0a0e */
[----:B------:R-:W-:-:S03]  /*57d0*/  IMAD.MOV R13, RZ, RZ, -R13 ;  /* 0x000000ffff0d7224 */ /* 0x000fc600078e0a0d */
[----:B------:R-:W-:Y:S01]  /*57e0*/  STL [R1+0x460], R14 ;  /* 0x0004600e01007387 */ /* 0x000fe20000100800 */
[----:B------:R-:W-:-:S03]  /*57f0*/  IMAD R4, R11, R13, R4 ;  /* 0x0000000d0b047224 */ /* 0x000fc600078e0204 */
[----:B------:R-:W5:Y:S01]  /*5800*/  LDL.LU R22, [R1+0xc] ;  /* 0x00000c0001167983 */ /* 0x000f620000300800 */
[----:B--2---:R-:W-:-:S03]  /*5810*/  IABS R13, R29 ;  /* 0x0000001d000d7213 */ /* 0x004fc60000000000 */
[----:B------:R-:W2:Y:S01]  /*5820*/  LDL.LU R29, [R1+0x24] ;  /* 0x00002400011d7983 */ /* 0x000ea20000300800 */
[----:B------:R-:W-:-:S04]  /*5830*/  IMAD.HI.U32 R2, R0, R8, RZ ;  /* 0x0000000800027227 */ /* 0x000fc800078e00ff */
[----:B------:R-:W-:-:S04]  /*5840*/  IMAD.MOV R2, RZ, RZ, -R2 ;  /* 0x000000ffff027224 */ /* 0x000fc800078e0a02 */
[C---:B------:R-:W-:Y:S01]  /*5850*/  IMAD R8, R11.reuse, R2, R8 ;  /* 0x000000020b087224 */ /* 0x040fe200078e0208 */
[----:B------:R-:W-:-:S04]  /*5860*/  ISETP.GT.U32.AND P1, PT, R11, R9, PT ;  /* 0x000000090b00720c */ /* 0x000fc80003f24070 */
[----:B------:R-:W-:Y:S02]  /*5870*/  ISETP.GT.U32.AND P6, PT, R11, R8, PT ;  /* 0x000000080b00720c */ /* 0x000fe40003fc4070 */
[----:B------:R-:W-:Y:S02]  /*5880*/  ISETP.GE.AND P2, PT, R12, RZ, PT ;  /* 0x000000ff0c00720c */ /* 0x000fe40003f46270 */
[----:B------:R-:W-:-:S05]  /*5890*/  IABS R12, R12 ;  /* 0x0000000c000c7213 */ /* 0x000fca0000000000 */
[----:B------:R-:W-:-:S04]  /*58a0*/  IMAD.HI.U32 R6, R0, R12, RZ ;  /* 0x0000000c00067227 */ /* 0x000fc800078e00ff */
[--C-:B------:R-:W-:Y:S01]  /*58b0*/  @!P6 IMAD.IADD R8, R8, 0x1, -R11.reuse ;  /* 0x000000010808e824 */ /* 0x100fe200078e0a0b */
[----:B------:R-:W-:Y:S01]  /*58c0*/  ISETP.GT.U32.AND P6, PT, R11, R10, PT ;  /* 0x0000000a0b00720c */ /* 0x000fe20003fc4070 */
[----:B------:R-:W-:Y:S01]  /*58d0*/  @!P1 IMAD.IADD R9, R9, 0x1, -R11 ;  /* 0x0000000109099824 */ /* 0x000fe200078e0a0b */
[----:B------:R-:W-:Y:S01]  /*58e0*/  IABS R2, R21 ;  /* 0x0000001500027213 */ /* 0x000fe20000000000 */
[----:B------:R-:W-:Y:S01]  /*58f0*/  IMAD.MOV R6, RZ, RZ, -R6 ;  /* 0x000000ffff067224 */ /* 0x000fe200078e0a06 */
[----:B------:R-:W-:-:S03]  /*5900*/  ISETP.GT.U32.AND P1, PT, R11, R8, PT ;  /* 0x000000080b00720c */ /* 0x000fc60003f24070 */
[C---:B------:R-:W-:Y:S02]  /*5910*/  IMAD R6, R11.reuse, R6, R12 ;  /* 0x000000060b067224 */ /* 0x040fe400078e020c */
[----:B------:R-:W-:Y:S01]  /*5920*/  IMAD.HI.U32 R12, R0, R2, RZ ;  /* 0x00000002000c7227 */ /* 0x000fe200078e00ff */
[----:B------:R-:W-:-:S03]  /*5930*/  ISETP.GT.U32.AND P3, PT, R11, R9, PT ;  /* 0x000000090b00720c */ /* 0x000fc60003f64070 */
[--C-:B------:R-:W-:Y:S02]  /*5940*/  @!P6 IMAD.IADD R10, R10, 0x1, -R11.reuse ;  /* 0x000000010a0ae824 */ /* 0x100fe400078e0a0b */
[----:B------:R-:W-:Y:S02]  /*5950*/  IMAD.MOV R12, RZ, RZ, -R12 ;  /* 0x000000ffff0c7224 */ /* 0x000fe400078e0a0c */
[----:B------:R-:W-:Y:S01]  /*5960*/  @!P1 IMAD.IADD R8, R8, 0x1, -R11 ;  /* 0x0000000108089824 */ /* 0x000fe200078e0a0b */
[C---:B------:R-:W-:Y:S01]  /*5970*/  ISETP.GT.U32.AND P6, PT, R11.reuse, R10, PT ;  /* 0x0000000a0b00720c */ /* 0x040fe20003fc4070 */
[C---:B------:R-:W-:Y:S01]  /*5980*/  IMAD R2, R11.reuse, R12, R2 ;  /* 0x0000000c0b027224 */ /* 0x040fe200078e0202 */
[----:B------:R-:W-:Y:S02]  /*5990*/  ISETP.GT.U32.AND P1, PT, R11, R6, PT ;  /* 0x000000060b00720c */ /* 0x000fe40003f24070 */
[----:B---3--:R-:W-:Y:S02]  /*59a0*/  IABS R12, R23 ;  /* 0x00000017000c7213 */ /* 0x008fe40000000000 */
[----:B----4-:R-:W-:Y:S01]  /*59b0*/  IABS R7, R20 ;  /* 0x0000001400077213 */ /* 0x010fe20000000000 */
[----:B------:R-:W-:Y:S01]  /*59c0*/  IMAD.MOV.U32 R20, RZ, RZ, R19 ;  /* 0x000000ffff147224 */ /* 0x000fe200078e0013 */
[----:B------:R-:W3:Y:S01]  /*59d0*/  LDL.LU R23, [R1+0x28] ;  /* 0x0000280001177983 */ /* 0x000ee20000300800 */
[----:B------:R-:W-:-:S02]  /*59e0*/  IMAD.MOV.U32 R19, RZ, RZ, R18 ;  /* 0x000000ffff137224 */ /* 0x000fc400078e0012 */
[----:B------:R-:W-:Y:S02]  /*59f0*/  IMAD.MOV.U32 R21, RZ, RZ, R8 ;  /* 0x000000ffff157224 */ /* 0x000fe400078e0008 */
[----:B------:R-:W-:Y:S02]  /*5a00*/  IMAD.MOV.U32 R18, RZ, RZ, R15 ;  /* 0x000000ffff127224 */ /* 0x000fe400078e000f */
[----:B------:R-:W-:-:S04]  /*5a10*/  IMAD.HI.U32 R15, R0, R12, RZ ;  /* 0x0000000c000f7227 */ /* 0x000fc800078e00ff */
[----:B------:R-:W-:-:S04]  /*5a20*/  IMAD.HI.U32 R8, R0, R13, RZ ;  /* 0x0000000d00087227 */ /* 0x000fc800078e00ff */
[----:B------:R-:W-:Y:S02]  /*5a30*/  @!P5 IMAD.MOV R21, RZ, RZ, -R21 ;  /* 0x000000ffff15d224 */ /* 0x000fe400078e0a15 */
[----:B------:R-:W-:Y:S02]  /*5a40*/  @!P3 IMAD.IADD R9, R9, 0x1, -R11 ;  /* 0x000000010909b824 */ /* 0x000fe400078e0a0b */
[----:B------:R-:W-:Y:S01]  /*5a50*/  IMAD.MOV R15, RZ, RZ, -R15 ;  /* 0x000000ffff0f7224 */ /* 0x000fe200078e0a0f */
[----:B------:R0:W-:Y:S01]  /*5a60*/  STL [R1+0x454], R21 ;  /* 0x0004541501007387 */ /* 0x0001e20000100800 */
[----:B------:R-:W-:Y:S02]  /*5a70*/  IMAD.MOV R8, RZ, RZ, -R8 ;  /* 0x000000ffff087224 */ /* 0x000fe400078e0a08 */
[----:B------:R-:W-:Y:S02]  /*5a80*/  @!P4 IMAD.MOV R9, RZ, RZ, -R9 ;  /* 0x000000ffff09c224 */ /* 0x000fe400078e0a09 */
[----:B------:R-:W-:-:S02]  /*5a90*/  @!P6 IMAD.IADD R10, R10, 0x1, -R11 ;  /* 0x000000010a0ae824 */ /* 0x000fc400078e0a0b */
[----:B------:R-:W-:Y:S01]  /*5aa0*/  @!P1 IMAD.IADD R6, R6, 0x1, -R11 ;  /* 0x0000000106069824 */ /* 0x000fe200078e0a0b */
[----:B-----5:R-:W-:Y:S01]  /*5ab0*/  ISETP.GE.AND P1, PT, R22, RZ, PT ;  /* 0x000000ff1600720c */ /* 0x020fe20003f26270 */
[C---:B------:R-:W-:Y:S01]  /*5ac0*/  IMAD R12, R11.reuse, R15, R12 ;  /* 0x0000000f0b0c7224 */ /* 0x040fe200078e020c */
[----:B0-----:R-:W4:Y:S01]  /*5ad0*/  LDL.LU R21, [R1+0x2014] ;  /* 0x0020140001157983 */ /* 0x001f220000300800 */
[----:B------:R-:W-:-:S03]  /*5ae0*/  IMAD R8, R11, R8, R13 ;  /* 0x000000080b087224 */ /* 0x000fc600078e020d */
[----:B------:R-:W5:Y:S01]  /*5af0*/  LDL.LU R22, [R1+0x2010] ;  /* 0x0020100001167983 */ /* 0x000f620000300800 */
[----:B------:R-:W-:-:S03]  /*5b00*/  IMAD.MOV.U32 R13, RZ, RZ, R10 ;  /* 0x000000ffff0d7224 */ /* 0x000fc600078e000a */
[----:B------:R-:W3:Y:S04]  /*5b10*/  LDL.LU R15, [R1+0x18] ;  /* 0x00001800010f7983 */ /* 0x000ee80000300800 */
[----:B------:R-:W-:Y:S01]  /*5b20*/  STL [R1+0x448], R9 ;  /* 0x0004480901007387 */ /* 0x000fe20000100800 */
[----:B--2---:R-:W-:-:S03]  /*5b30*/  IABS R10, R29 ;  /* 0x0000001d000a7213 */ /* 0x004fc60000000000 */
[----:B------:R0:W-:Y:S04]  /*5b40*/  STL [R1+0x200c], R29 ;  /* 0x00200c1d01007387 */ /* 0x0001e80000100800 */
[----:B0-----:R-:W2:Y:S01]  /*5b50*/  LDL.LU R29, [R1+0x1c] ;  /* 0x00001c00011d7983 */ /* 0x001ea20000300800 */
[C---:B------:R-:W-:Y:S02]  /*5b60*/  ISETP.GT.U32.AND P5, PT, R11.reuse, R5, PT ;  /* 0x000000050b00720c */ /* 0x040fe40003fa4070 */
[C---:B------:R-:W-:Y:S02]  /*5b70*/  ISETP.GT.U32.AND P6, PT, R11.reuse, R2, PT ;  /* 0x000000020b00720c */ /* 0x040fe40003fc4070 */
[----:B------:R-:W-:-:S09]  /*5b80*/  ISETP.GT.U32.AND P3, PT, R11, R4, PT ;  /* 0x000000040b00720c */ /* 0x000fd20003f64070 */
[--C-:B------:R-:W-:Y:S01]  /*5b90*/  @!P5 IMAD.IADD R5, R5, 0x1, -R11.reuse ;  /* 0x000000010505d824 */ /* 0x100fe200078e0a0b */
[C---:B------:R-:W-:Y:S01]  /*5ba0*/  ISETP.GT.U32.AND P5, PT, R11.reuse, R6, PT ;  /* 0x000000060b00720c */ /* 0x040fe20003fa4070 */
[--C-:B------:R-:W-:Y:S02]  /*5bb0*/  @!P6 IMAD.IADD R2, R2, 0x1, -R11.reuse ;  /* 0x000000010202e824 */ /* 0x100fe400078e0a0b */
[----:B------:R-:W-:Y:S01]  /*5bc0*/  @!P3 IMAD.IADD R4, R4, 0x1, -R11 ;  /* 0x000000010404b824 */ /* 0x000fe200078e0a0b */
[C---:B------:R-:W-:Y:S01]  /*5bd0*/  ISETP.GT.U32.AND P3, PT, R11.reuse, R5, PT ;  /* 0x000000050b00720c */ /* 0x040fe20003f64070 */
[----:B------:R-:W-:Y:S01]  /*5be0*/  @!P0 IMAD.MOV R13, RZ, RZ, -R13 ;  /* 0x000000ffff0d8224 */ /* 0x000fe200078e0a0d */
[C---:B------:R-:W-:Y:S02]  /*5bf0*/  ISETP.GT.U32.AND P4, PT, R11.reuse, R2, PT ;  /* 0x000000020b00720c */ /* 0x040fe40003f84070 */
[----:B------:R-:W-:-:S05]  /*5c00*/  ISETP.GT.U32.AND P0, PT, R11, R8, PT ;  /* 0x000000080b00720c */ /* 0x000fca0003f04070 */
[--C-:B------:R-:W-:Y:S01]  /*5c10*/  @!P5 IMAD.IADD R6, R6, 0x1, -R11.reuse ;  /* 0x000000010606d824 */ /* 0x100fe200078e0a0b */
[----:B------:R-:W-:Y:S01]  /*5c20*/  ISETP.GT.U32.AND P5, PT, R11, R12, PT ;  /* 0x0000000c0b00720c */ /* 0x000fe20003fa4070 */
[----:B------:R0:W-:Y:S02]  /*5c30*/  STL [R1+0x444], R13 ;  /* 0x0004440d01007387 */ /* 0x0001e40000100800 */
[--C-:B------:R-:W-:Y:S02]  /*5c40*/  @!P3 IMAD.IADD R5, R5, 0x1, -R11.reuse ;  /* 0x000000010505b824 */ /* 0x100fe400078e0a0b */
[--C-:B------:R-:W-:Y:S02]  /*5c50*/  @!P4 IMAD.IADD R2, R2, 0x1, -R11.reuse ;  /* 0x000000010202c824 */ /* 0x100fe400078e0a0b */
[----:B------:R-:W-:-:S06]  /*5c60*/  @!P0 IMAD.IADD R8, R8, 0x1, -R11 ;  /* 0x0000000108088824 */ /* 0x000fcc00078e0a0b */
[----:B------:R-:W-:Y:S01]  /*5c70*/  @!P5 IMAD.IADD R12, R12, 0x1, -R11 ;  /* 0x000000010c0cd824 */ /* 0x000fe200078e0a0b */
[----:B----4-:R-:W-:Y:S02]  /*5c80*/  ISETP.GE.AND P4, PT, R21, RZ, PT ;  /* 0x000000ff1500720c */ /* 0x010fe40003f86270 */
[----:B------:R-:W4:Y:S01]  /*5c90*/  LDL.LU R21, [R1+0x2c] ;  /* 0x00002c0001157983 */ /* 0x000f220000300800 */
[----:B-----5:R-:W-:-:S03]  /*5ca0*/  ISETP.GE.AND P3, PT, R22, RZ, PT ;  /* 0x000000ff1600720c */ /* 0x020fc60003f66270 */
[----:B------:R-:W5:Y:S01]  /*5cb0*/  LDL.LU R22, [R1+0x30] ;  /* 0x0000300001167983 */ /* 0x000f620000300800 */
[----:B---3--:R-:W-:-:S03]  /*5cc0*/  ISETP.GE.AND P0, PT, R15, RZ, PT ;  /* 0x000000ff0f00720c */ /* 0x008fc60003f06270 */
[----:B------:R-:W3:Y:S01]  /*5cd0*/  LDL.LU R15, [R1+0x20] ;  /* 0x00002000010f7983 */ /* 0x000ee20000300800 */
[----:B--2---:R-:W-:-:S03]  /*5ce0*/  ISETP.GE.AND P5, PT, R29, RZ, PT ;  /* 0x000000ff1d00720c */ /* 0x004fc60003fa6270 */
[----:B------:R-:W2:Y:S01]  /*5cf0*/  LDL.LU R29, [R1+0x200c] ;  /* 0x00200c00011d7983 */ /* 0x000ea20000300800 */
[----:B------:R-:W-:Y:S01]  /*5d00*/  ISETP.GT.U32.AND P6, PT, R11, R4, PT ;  /* 0x000000040b00720c */ /* 0x000fe20003fc4070 */
[----:B------:R-:W-:-:S04]  /*5d10*/  IMAD.HI.U32 R14, R0, R7, RZ ;  /* 0x00000007000e7227 */ /* 0x000fc800078e00ff */
[----:B------:R-:W-:-:S04]  /*5d20*/  IMAD.MOV R14, RZ, RZ, -R14 ;  /* 0x000000ffff0e7224 */ /* 0x000fc800078e0a0e */
[----:B------:R-:W-:Y:S02]  /*5d30*/  IMAD R7, R11, R14, R7 ;  /* 0x0000000e0b077224 */ /* 0x000fe400078e0207 */
[----:B0-----:R-:W-:-:S04]  /*5d40*/  IMAD.HI.U32 R13, R0, R10, RZ ;  /* 0x0000000a000d7227 */ /* 0x001fc800078e00ff */
[----:B------:R-:W-:Y:S01]  /*5d50*/  @!P6 IMAD.IADD R4, R4, 0x1, -R11 ;  /* 0x000000010404e824 */ /* 0x000fe200078e0a0b */
[C---:B------:R-:W-:Y:S01]  /*5d60*/  ISETP.GT.U32.AND P6, PT, R11.reuse, R7, PT ;  /* 0x000000070b00720c */ /* 0x040fe20003fc4070 */
[----:B------:R-:W-:Y:S02]  /*5d70*/  @!P2 IMAD.MOV R6, RZ, RZ, -R6 ;  /* 0x000000ffff06a224 */ /* 0x000fe400078e0a06 */
[----:B------:R-:W-:Y:S02]  /*5d80*/  @!P1 IMAD.MOV R5, RZ, RZ, -R5 ;  /* 0x000000ffff059224 */ /* 0x000fe400078e0a05 */
[----:B------:R-:W-:Y:S01]  /*5d90*/  IMAD.MOV R13, RZ, RZ, -R13 ;  /* 0x000000ffff0d7224 */ /* 0x000fe200078e0a0d */
[----:B------:R-:W-:Y:S01]  /*5da0*/  STL [R1+0x43c], R6 ;  /* 0x00043c0601007387 */ /* 0x000fe20000100800 */
[C---:B------:R-:W-:Y:S02]  /*5db0*/  ISETP.GT.U32.AND P2, PT, R11.reuse, R8, PT ;  /* 0x000000080b00720c */ /* 0x040fe40003f44070 */
[C---:B------:R-:W-:Y:S01]  /*5dc0*/  IMAD R10, R11.reuse, R13, R10 ;  /* 0x0000000d0b0a7224 */ /* 0x040fe200078e020a */
[----:B------:R0:W-:Y:S01]  /*5dd0*/  STL [R1+0x438], R5 ;  /* 0x0004380501007387 */ /* 0x0001e20000100800 */
[----:B------:R-:W-:-:S02]  /*5de0*/  ISETP.GT.U32.AND P1, PT, R11, R12, PT ;  /* 0x0000000c0b00720c */ /* 0x000fc40003f24070 */
[----:B------:R-:W-:Y:S01]  /*5df0*/  @!P6 IMAD.IADD R7, R7, 0x1, -R11 ;  /* 0x000000010707e824 */ /* 0x000fe200078e0a0b */
[----:B------:R-:W2:Y:S01]  /*5e00*/  LDL.LU R13, [R1+0x3c] ;  /* 0x00003c00010d7983 */ /* 0x000ea20000300800 */
[----:B0-----:R-:W-:-:S04]  /*5e10*/  IMAD.MOV.U32 R5, RZ, RZ, R4 ;  /* 0x000000ffff057224 */ /* 0x001fc800078e0004 */
[----:B------:R-:W-:Y:S01]  /*5e20*/  @!P3 IMAD.MOV R5, RZ, RZ, -R5 ;  /* 0x000000ffff05b224 */ /* 0x000fe200078e0a05 */
[C---:B------:R-:W-:Y:S02]  /*5e30*/  ISETP.GT.U32.AND P3, PT, R11.reuse, R10, PT ;  /* 0x0000000a0b00720c */ /* 0x040fe40003f64070 */
[----:B------:R-:W-:Y:S01]  /*5e40*/  ISETP.GT.U32.AND P6, PT, R11, R7, PT ;  /* 0x000000070b00720c */ /* 0x000fe20003fc4070 */
[----:B------:R-:W-:Y:S02]  /*5e50*/  @!P4 IMAD.MOV R2, RZ, RZ, -R2 ;  /* 0x000000ffff02c224 */ /* 0x000fe400078e0a02 */
[--C-:B------:R-:W-:Y:S02]  /*5e60*/  @!P2 IMAD.IADD R8, R8, 0x1, -R11.reuse ;  /* 0x000000010808a824 */ /* 0x100fe400078e0a0b */
[----:B------:R-:W-:Y:S01]  /*5e70*/  @!P1 IMAD.IADD R12, R12, 0x1, -R11 ;  /* 0x000000010c0c9824 */ /* 0x000fe200078e0a0b */
[----:B------:R5:W-:Y:S01]  /*5e80*/  STL [R1+0x434], R5 ;  /* 0x0004340501007387 */ /* 0x000be20000100800 */
[----:B------:R-:W-:-:S02]  /*5e90*/  @!P0 IMAD.MOV R8, RZ, RZ, -R8 ;  /* 0x000000ffff088224 */ /* 0x000fc400078e0a08 */
[----:B------:R-:W-:Y:S01]  /*5ea0*/  @!P5 IMAD.MOV R12, RZ, RZ, -R12 ;  /* 0x000000ffff0cd224 */ /* 0x000fe200078e0a0c */
[----:B------:R0:W-:Y:S01]  /*5eb0*/  STL [R1+0x430], R2 ;  /* 0x0004300201007387 */ /* 0x0001e20000100800 */
[--C-:B------:R-:W-:Y:S01]  /*5ec0*/  @!P3 IMAD.IADD R10, R10, 0x1, -R11.reuse ;  /* 0x000000010a0ab824 */ /* 0x100fe200078e0a0b */
[----:B------:R-:W-:Y:S01]  /*5ed0*/  IABS R9, R23 ;  /* 0x0000001700097213 */ /* 0x000fe20000000000 */
[----:B------:R-:W-:Y:S01]  /*5ee0*/  @!P6 IMAD.IADD R7, R7, 0x1, -R11 ;  /* 0x000000010707e824 */ /* 0x000fe200078e0a0b */
[----:B------:R-:W-:Y:S02]  /*5ef0*/  ISETP.GE.AND P6, PT, R23, RZ, PT ;  /* 0x000000ff1700720c */ /* 0x000fe40003fc6270 */
[----:B----4-:R-:W-:Y:S02]  /*5f00*/  IABS R4, R21 ;  /* 0x0000001500047213 */ /* 0x010fe40000000000 */
[----:B------:R-:W-:Y:S02]  /*5f10*/  ISETP.GE.AND P3, PT, R21, RZ, PT ;  /* 0x000000ff1500720c */ /* 0x000fe40003f66270 */
[----:B------:R-:W4:Y:S01]  /*5f20*/  LDL.LU R21, [R1+0x40] ;  /* 0x0000400001157983 */ /* 0x000f220000300800 */
[----:B---3--:R-:W-:-:S03]  /*5f30*/  ISETP.GE.AND P4, PT, R15, RZ, PT ;  /* 0x000000ff0f00720c */ /* 0x008fc60003f86270 */
[----:B------:R-:W3:Y:S01]  /*5f40*/  LDL.LU R15, [R1+0x68] ;  /* 0x00006800010f7983 */ /* 0x000ee20000300800 */
[----:B-----5:R-:W-:-:S09]  /*5f50*/  IABS R5, R22 ;  /* 0x0000001600057213 */ /* 0x020fd20000000000 */
[----:B------:R-:W-:Y:S01]  /*5f60*/  @!P4 IMAD.MOV R7, RZ, RZ, -R7 ;  /* 0x000000ffff07c224 */ /* 0x000fe200078e0a07 */
[----:B------:R-:W-:Y:S02]  /*5f70*/  ISETP.GE.AND P4, PT, R22, RZ, PT ;  /* 0x000000ff1600720c */ /* 0x000fe40003f86270 */
[----:B--2---:R-:W-:Y:S02]  /*5f80*/  ISETP.GE.AND P1, PT, R29, RZ, PT ;  /* 0x000000ff1d00720c */ /* 0x004fe40003f26270 */
[----:B------:R-:W2:Y:S04]  /*5f90*/  LDL.LU R29, [R1+0x6c] ;  /* 0x00006c00011d7983 */ /* 0x000ea80000300800 */
[----:B------:R-:W-:Y:S04]  /*5fa0*/  STL [R1+0x42c], R8 ;  /* 0x00042c0801007387 */ /* 0x000fe80000100800 */
[----:B------:R-:W-:Y:S04]  /*5fb0*/  STL [R1+0x428], R12 ;  /* 0x0004280c01007387 */ /* 0x000fe80000100800 */
[----:B------:R-:W5:Y:S04]  /*5fc0*/  LDL R23, [R1+0x44] ;  /* 0x0000440001177983 */ /* 0x000f680000100800 */
[----:B------:R-:W3:Y:S01]  /*5fd0*/  LDL R22, [R1+0x48] ;  /* 0x0000480001167983 */ /* 0x000ee20000100800 */
[----:B------:R-:W-:-:S04]  /*5fe0*/  IMAD.HI.U32 R14, R0, R9, RZ ;  /* 0x00000009000e7227 */ /* 0x000fc800078e00ff */
[----:B------:R-:W-:-:S04]  /*5ff0*/  IMAD.MOV R14, RZ, RZ, -R14 ;  /* 0x000000ffff0e7224 */ /* 0x000fc800078e0a0e */
[----:B------:R-:W-:-:S05]  /*6000*/  IMAD R9, R11, R14, R9 ;  /* 0x0000000e0b097224 */ /* 0x000fca00078e0209 */
[----:B------:R-:W-:Y:S01]  /*6010*/  ISETP.GT.U32.AND P2, PT, R11, R9, PT ;  /* 0x000000090b00720c */ /* 0x000fe20003f44070 */
[----:B0-----:R-:W-:-:S04]  /*6020*/  IMAD.HI.U32 R2, R0, R4, RZ ;  /* 0x0000000400027227 */ /* 0x001fc800078e00ff */
[----:B------:R-:W-:-:S08]  /*6030*/  IMAD.MOV R2, RZ, RZ, -R2 ;  /* 0x000000ffff027224 */ /* 0x000fd000078e0a02 */
[----:B------:R-:W-:Y:S01]  /*6040*/  @!P2 IMAD.IADD R9, R9, 0x1, -R11 ;  /* 0x000000010909a824 */ /* 0x000fe200078e0a0b */
[----:B------:R-:W-:-:S04]  /*6050*/  ISETP.GT.U32.AND P2, PT, R11, R10, PT ;  /* 0x0000000a0b00720c */ /* 0x000fc80003f44070 */
[C---:B------:R-:W-:Y:S01]  /*6060*/  ISETP.GT.U32.AND P0, PT, R11.reuse, R9, PT ;  /* 0x000000090b00720c */ /* 0x040fe20003f04070 */
[----:B------:R-:W-:-:S05]  /*6070*/  IMAD R4, R11, R2, R4 ;  /* 0x000000020b047224 */ /* 0x000fca00078e0204 */
[----:B------:R-:W-:-:S03]  /*6080*/  ISETP.GT.U32.AND P5, PT, R11, R4, PT ;  /* 0x000000040b00720c */ /* 0x000fc60003fa4070 */
[--C-:B------:R-:W-:Y:S01]  /*6090*/  @!P2 IMAD.IADD R10, R10, 0x1, -R11.reuse ;  /* 0x000000010a0aa824 */ /* 0x100fe200078e0a0b */
[----:B------:R0:W-:Y:S03]  /*60a0*/  STL [R1+0x424], R7 ;  /* 0x0004240701007387 */ /* 0x0001e60000100800 */
[----:B------:R-:W-:-:S04]  /*60b0*/  @!P0 IMAD.IADD R9, R9, 0x1, -R11 ;  /* 0x0000000109098824 */ /* 0x000fc800078e0a0b */
[----:B------:R-:W-:Y:S02]  /*60c0*/  IMAD.MOV.U32 R14, RZ, RZ, R9 ;  /* 0x000000ffff0e7224 */ /* 0x000fe400078e0009 */
[----:B0-----:R-:W-:Y:S02]  /*60d0*/  IMAD.MOV.U32 R7, RZ, RZ, R10 ;  /* 0x000000ffff077224 */ /* 0x001fe400078e000a */
[----:B------:R-:W-:Y:S02]  /*60e0*/  @!P6 IMAD.MOV R14, RZ, RZ, -R14 ;  /* 0x000000ffff0ee224 */ /* 0x000fe400078e0a0e */
[----:B------:R-:W-:Y:S02]  /*60f0*/  @!P1 IMAD.MOV R7, RZ, RZ, -R7 ;  /* 0x000000ffff079224 */ /* 0x000fe400078e0a07 */
[----:B------:R-:W-:Y:S02]  /*6100*/  @!P5 IMAD.IADD R4, R4, 0x1, -R11 ;  /* 0x000000010404d824 */ /* 0x000fe400078e0a0b */
[----:B------:R-:W-:-:S04]  /*6110*/  IMAD.HI.U32 R2, R0, R5, RZ ;  /* 0x0000000500027227 */ /* 0x000fc800078e00ff */
[----:B------:R-:W-:-:S04]  /*6120*/  IMAD.MOV R2, RZ, RZ, -R2 ;  /* 0x000000ffff027224 */ /* 0x000fc800078e0a02 */
[----:B------:R-:W-:Y:S01]  /*6130*/  IMAD R5, R11, R2, R5 ;  /* 0x000000020b057224 */ /* 0x000fe200078e0205 */
[----:B--2---:R-:W-:Y:S02]  /*6140*/  ISETP.GE.AND P5, PT, R29, RZ, PT ;  /* 0x000000ff1d00720c */ /* 0x004fe40003fa6270 */
[----:B------:R-:W-:Y:S02]  /*6150*/  IABS R12, R29 ;  /* 0x0000001d000c7213 */ /* 0x000fe40000000000 */
[----:B------:R-:W2:Y:S04]  /*6160*/  LDL.LU R29, [R1+0x54] ;  /* 0x00005400011d7983 */ /* 0x000ea80000300800 */
[----:B------:R5:W-:Y:S04]  /*6170*/  STL [R1+0x418], R7 ;  /* 0x0004180701007387 */ /* 0x000be80000100800 */
[----:B------:R0:W-:Y:S01]  /*6180*/  STL [R1+0x414], R14 ;  /* 0x0004140e01007387 */ /* 0x0001e20000100800 */
[----:B-----5:R-:W-:-:S03]  /*6190*/  IABS R7, R23 ;  /* 0x0000001700077213 */ /* 0x020fc60000000000 */
[----:B------:R-:W5:Y:S01]  /*61a0*/  LDL R23, [R1+0x4c] ;  /* 0x00004c0001177983 */ /* 0x000f620000100800 */
[----:B---3--:R-:W-:-:S03]  /*61b0*/  IABS R2, R22 ;  /* 0x0000001600027213 */ /* 0x008fc60000000000 */
[----:B------:R-:W3:Y:S01]  /*61c0*/  LDL R22, [R1+0x50] ;  /* 0x0000500001167983 */ /* 0x000ee20000100800 */
[----:B------:R-:W-:Y:S02]  /*61d0*/  IABS R6, R13 ;  /* 0x0000000d00067213 */ /* 0x000fe40000000000 */
[----:B------:R-:W-:-:S03]  /*61e0*/  ISETP.GT.U32.AND P1, PT, R11, R4, PT ;  /* 0x000000040b00720c */ /* 0x000fc60003f24070 */
[----:B------:R-:W-:-:S04]  /*61f0*/  IMAD.HI.U32 R8, R0, R6, RZ ;  /* 0x0000000600087227 */ /* 0x000fc800078e00ff */
[----:B------:R-:W-:Y:S01]  /*6200*/  IMAD.MOV R8, RZ, RZ, -R8 ;  /* 0x000000ffff087224 */ /* 0x000fe200078e0a08 */
[----:B------:R-:W-:-:S03]  /*6210*/  ISETP.GT.U32.AND P6, PT, R11, R5, PT ;  /* 0x000000050b00720c */ /* 0x000fc60003fc4070 */
[----:B------:R-:W-:Y:S02]  /*6220*/  IMAD R6, R11, R8, R6 ;  /* 0x000000080b067224 */ /* 0x000fe400078e0206 */
[----:B------:R-:W-:-:S03]  /*6230*/  @!P1 IMAD.IADD R4, R4, 0x1, -R11 ;  /* 0x0000000104049824 */ /* 0x000fc600078e0a0b */
[----:B------:R-:W-:Y:S02]  /*6240*/  ISETP.GT.U32.AND P1, PT, R11, R6, PT ;  /* 0x000000060b00720c */ /* 0x000fe40003f24070 */
[----:B------:R-:W-:Y:S02]  /*6250*/  IABS R10, R15 ;  /* 0x0000000f000a7213 */ /* 0x000fe40000000000 */
[----:B------:R-:W-:Y:S01]  /*6260*/  ISETP.GE.AND P2, PT, R13, RZ, PT ;  /* 0x000000ff0d00720c */ /* 0x000fe20003f46270 */
[----:B------:R-:W-:Y:S02]  /*6270*/  @!P6 IMAD.IADD R5, R5, 0x1, -R11 ;  /* 0x000000010505e824 */ /* 0x000fe400078e0a0b */
[----:B------:R-:W-:Y:S01]  /*6280*/  IMAD.HI.U32 R13, R0, R10, RZ ;  /* 0x0000000a000d7227 */ /* 0x000fe200078e00ff */
[----:B----4-:R-:W-:-:S03]  /*6290*/  IABS R8, R21 ;  /* 0x0000001500087213 */ /* 0x010fc60000000000 */
[----:B------:R-:W-:Y:S02]  /*62a0*/  IMAD.MOV R13, RZ, RZ, -R13 ;  /* 0x000000ffff0d7224 */ /* 0x000fe400078e0a0d */
[----:B------:R-:W-:Y:S01]  /*62b0*/  @!P1 IMAD.IADD R6, R6, 0x1, -R11 ;  /* 0x0000000106069824 */ /* 0x000fe200078e0a0b */
[C---:B------:R-:W-:Y:S01]  /*62c0*/  ISETP.GT.U32.AND P1, PT, R11.reuse, R5, PT ;  /* 0x000000050b00720c */ /* 0x040fe20003f24070 */
[----:B------:R-:W-:Y:S02]  /*62d0*/  IMAD R10, R11, R13, R10 ;  /* 0x0000000d0b0a7224 */ /* 0x000fe400078e020a */
[----:B------:R-:W-:-:S04]  /*62e0*/  IMAD.HI.U32 R13, R0, R7, RZ ;  /* 0x00000007000d7227 */ /* 0x000fc800078e00ff */
[----:B------:R-:W-:-:S04]  /*62f0*/  IMAD.HI.U32 R9, R0, R12, RZ ;  /* 0x0000000c00097227 */ /* 0x000fc800078e00ff */
[----:B0-----:R-:W-:-:S04]  /*6300*/  IMAD.HI.U32 R14, R0, R8, RZ ;  /* 0x00000008000e7227 */ /* 0x001fc800078e00ff */
[----:B------:R-:W-:Y:S02]  /*6310*/  IMAD.MOV R13, RZ, RZ, -R13 ;  /* 0x000000ffff0d7224 */ /* 0x000fe400078e0a0d */
[----:B------:R-:W-:Y:S02]  /*6320*/  IMAD.MOV R9, RZ, RZ, -R9 ;  /* 0x000000ffff097224 */ /* 0x000fe400078e0a09 */
[----:B------:R-:W-:Y:S02]  /*6330*/  IMAD.MOV R14, RZ, RZ, -R14 ;  /* 0x000000ffff0e7224 */ /* 0x000fe400078e0a0e */
[C---:B------:R-:W-:Y:S02]  /*6340*/  IMAD R7, R11.reuse, R13, R7 ;  /* 0x0000000d0b077224 */ /* 0x040fe400078e0207 */
[----:B------:R-:W-:Y:S02]  /*6350*/  IMAD R9, R11, R9, R12 ;  /* 0x000000090b097224 */ /* 0x000fe400078e020c */
[----:B------:R-:W-:-:S02]  /*6360*/  @!P1 IMAD.IADD R5, R5, 0x1, -R11 ;  /* 0x0000000105059824 */ /* 0x000fc400078e0a0b */
[----:B------:R-:W-:-:S04]  /*6370*/  IMAD.HI.U32 R12, R0, R2, RZ ;  /* 0x00000002000c7227 */ /* 0x000fc800078e00ff */
[C---:B------:R-:W-:Y:S02]  /*6380*/  IMAD R8, R11.reuse, R14, R8 ;  /* 0x0000000e0b087224 */ /* 0x040fe400078e0208 */
[----:B------:R-:W-:Y:S02]  /*6390*/  IMAD.MOV.U32 R14, RZ, RZ, R4 ;  /* 0x000000ffff0e7224 */ /* 0x000fe400078e0004 */
[----:B------:R-:W-:Y:S02]  /*63a0*/  IMAD.MOV R12, RZ, RZ, -R12 ;  /* 0x000000ffff0c7224 */ /* 0x000fe400078e0a0c */
[----:B------:R-:W-:Y:S02]  /*63b0*/  @!P3 IMAD.MOV R14, RZ, RZ, -R14 ;  /* 0x000000ffff0eb224 */ /* 0x000fe400078e0a0e */
[----:B------:R-:W-:Y:S01]  /*63c0*/  IMAD R2, R11, R12, R2 ;  /* 0x0000000c0b027224 */ /* 0x000fe200078e0202 */
[----:B--2---:R-:W-:Y:S01]  /*63d0*/  IABS R4, R29 ;  /* 0x0000001d00047213 */ /* 0x004fe20000000000 */
[----:B------:R0:W-:Y:S02]  /*63e0*/  STL [R1+0x2008], R29 ;  /* 0x0020081d01007387 */ /* 0x0001e40000100800 */
[----:B0-----:R-:W-:Y:S01]  /*63f0*/  IMAD.MOV.U32 R29, RZ, RZ, R5 ;  /* 0x000000ffff1d7224 */ /* 0x001fe200078e0005 */
[----:B-----5:R-:W-:-:S03]  /*6400*/  IABS R13, R23 ;  /* 0x00000017000d7213 */ /* 0x020fc60000000000 */
[----:B------:R-:W-:Y:S01]  /*6410*/  @!P4 IMAD.MOV R29, RZ, RZ, -R29 ;  /* 0x000000ffff1dc224 */ /* 0x000fe200078e0a1d */
[----:B------:R-:W2:Y:S01]  /*6420*/  LDL.LU R23, [R1+0x58] ;  /* 0x0000580001177983 */ /* 0x000ea20000300800 */
[----:B------:R-:W-:Y:S01]  /*6430*/  IMAD.HI.U32 R5, R0, R13, RZ ;  /* 0x0000000d00057227 */ /* 0x000fe200078e00ff */
[----:B---3--:R-:W-:Y:S02]  /*6440*/  IABS R12, R22 ;  /* 0x00000016000c7213 */ /* 0x008fe40000000000 */
[----:B------:R-:W3:Y:S01]  /*6450*/  LDL.LU R22, [R1+0x5c] ;  /* 0x00005c0001167983 */ /* 0x000ee20000300800 */
[----:B------:R-:W-:-:S03]  /*6460*/  IMAD.MOV R5, RZ, RZ, -R5 ;  /* 0x000000ffff057224 */ /* 0x000fc600078e0a05 */
[----:B------:R-:W-:Y:S01]  /*6470*/  STL [R1+0x410], R14 ;  /* 0x0004100e01007387 */ /* 0x000fe20000100800 */
[----:B------:R-:W-:-:S03]  /*6480*/  IMAD R5, R11, R5, R13 ;  /* 0x000000050b057224 */ /* 0x000fc600078e020d */
[----:B------:R0:W-:Y:S04]  /*6490*/  STL [R1+0x40c], R29 ;  /* 0x00040c1d01007387 */ /* 0x0001e80000100800 */
[----:B------:R-:W4:Y:S04]  /*64a0*/  LDL.LU R13, [R1+0x44] ;  /* 0x00004400010d7983 */ /* 0x000f280000300800 */
[----:B0-----:R-:W5:Y:S01]  /*64b0*/  LDL.LU R29, [R1+0x48] ;  /* 0x00004800011d7983 */ /* 0x001f620000300800 */
[C---:B------:R-:W-:Y:S02]  /*64c0*/  ISETP.GT.U32.AND P6, PT, R11.reuse, R10, PT ;  /* 0x0000000a0b00720c */ /* 0x040fe40003fc4070 */
[----:B------:R-:W-:-:S11]  /*64d0*/  ISETP.GT.U32.AND P3, PT, R11, R6, PT ;  /* 0x000000060b00720c */ /* 0x000fd60003f64070 */
[----:B------:R-:W-:-:S05]  /*64e0*/  @!P6 IMAD.IADD R10, R10, 0x1, -R11 ;  /* 0x000000010a0ae824 */ /* 0x000fca00078e0a0b */
[C---:B------:R-:W-:Y:S01]  /*64f0*/  ISETP.GT.U32.AND P6, PT, R11.reuse, R10, PT ;  /* 0x0000000a0b00720c */ /* 0x040fe20003fc4070 */
[----:B------:R-:W-:Y:S01]  /*6500*/  IMAD.HI.U32 R14, R0, R4, RZ ;  /* 0x00000004000e7227 */ /* 0x000fe200078e00ff */
[----:B------:R-:W-:-:S03]  /*6510*/  ISETP.GT.U32.AND P1, PT, R11, R9, PT ;  /* 0x000000090b00720c */ /* 0x000fc60003f24070 */
[----:B------:R-:W-:-:S08]  /*6520*/  @!P3 IMAD.IADD R6, R6, 0x1, -R11 ;  /* 0x000000010606b824 */ /* 0x000fd000078e0a0b */
[----:B------:R-:W-:Y:S01]  /*6530*/  @!P6 IMAD.IADD R10, R10, 0x1, -R11 ;  /* 0x000000010a0ae824 */ /* 0x000fe200078e0a0b */
[----:B------:R-:W-:Y:S01]  /*6540*/  ISETP.GT.U32.AND P6, PT, R11, R2, PT ;  /* 0x000000020b00720c */ /* 0x000fe20003fc4070 */
[----:B------:R-:W-:Y:S02]  /*6550*/  IMAD.MOV R14, RZ, RZ, -R14 ;  /* 0x000000ffff0e7224 */ /* 0x000fe400078e0a0e */
[----:B------:R-:W-:Y:S01]  /*6560*/  @!P2 IMAD.MOV R6, RZ, RZ, -R6 ;  /* 0x000000ffff06a224 */ /* 0x000fe200078e0a06 */
[----:B------:R-:W-:Y:S01]  /*6570*/  ISETP.GE.AND P0, PT, R15, RZ, PT ;  /* 0x000000ff0f00720c */ /* 0x000fe20003f06270 */
[----:B------:R-:W-:-:S03]  /*6580*/  IMAD R4, R11, R14, R4 ;  /* 0x0000000e0b047224 */ /* 0x000fc600078e0204 */
[----:B------:R-:W-:Y:S04]  /*6590*/  STL [R1+0x408], R6 ;  /* 0x0004080601007387 */ /* 0x000fe80000100800 */
[----:B------:R-:W3:Y:S01]  /*65a0*/  LDL.LU R14, [R1+0x4c] ;  /* 0x00004c00010e7983 */ /* 0x000ee20000300800 */
[----:B------:R-:W-:Y:S02]  /*65b0*/  @!P6 IMAD.IADD R2, R2, 0x1, -R11 ;  /* 0x000000010202e824 */ /* 0x000fe400078e0a0b */
[----:B------:R-:W-:-:S03]  /*65c0*/  IMAD.HI.U32 R15, R0, R12, RZ ;  /* 0x0000000c000f7227 */ /* 0x000fc600078e00ff */
[----:B------:R-:W-:Y:S01]  /*65d0*/  ISETP.GT.U32.AND P2, PT, R11, R2, PT ;  /* 0x000000020b00720c */ /* 0x000fe20003f44070 */
[----:B------:R-:W-:Y:S01]  /*65e0*/  @!P1 IMAD.IADD R9, R9, 0x1, -R11 ;  /* 0x0000000109099824 */ /* 0x000fe200078e0a0b */
[----:B------:R-:W-:Y:S01]  /*65f0*/  ISETP.GE.AND P1, PT, R21, RZ, PT ;  /* 0x000000ff1500720c */ /* 0x000fe20003f26270 */
[----:B------:R-:W-:Y:S02]  /*6600*/  IMAD.MOV.U32 R21, RZ, RZ, R10 ;  /* 0x000000ffff157224 */ /* 0x000fe400078e000a */
[----:B------:R-:W-:Y:S02]  /*6610*/  IMAD.MOV R15, RZ, RZ, -R15 ;  /* 0x000000ffff0f7224 */ /* 0x000fe400078e0a0f */
[----:B------:R-:W-:Y:S02]  /*6620*/  @!P0 IMAD.MOV R21, RZ, RZ, -R21 ;  /* 0x000000ffff158224 */ /* 0x000fe400078e0a15 */
[----:B------:R-:W-:Y:S02]  /*6630*/  IMAD R12, R11, R15, R12 ;  /* 0x0000000f0b0c7224 */ /* 0x000fe400078e020c */
[----:B------:R-:W3:Y:S02]  /*6640*/  LDL.LU R15, [R1+0x50] ;  /* 0x00005000010f7983 */ /* 0x000ee40000300800 */
[----:B------:R-:W-:-:S02]  /*6650*/  @!P2 IMAD.IADD R2, R2, 0x1, -R11 ;  /* 0x000000010202a824 */ /* 0x000fc400078e0a0b */
[----:B------:R0:W-:Y:S04]  /*6660*/  STL [R1+0x404], R21 ;  /* 0x0004041501007387 */ /* 0x0001e80000100800 */
[----:B0-----:R-:W3:Y:S01]  /*6670*/  LDL.LU R21, [R1+0x60] ;  /* 0x0000600001157983 */ /* 0x001ee20000300800 */
[----:B-----5:R-:W-:-:S03]  /*6680*/  ISETP.GE.AND P2, PT, R29, RZ, PT ;  /* 0x000000ff1d00720c */ /* 0x020fc60003f46270 */
[----:B------:R-:W5:Y:S01]  /*6690*/  LDL.LU R29, [R1+0x2008] ;  /* 0x00200800011d7983 */ /* 0x000f620000300800 */
[C---:B------:R-:W-:Y:S02]  /*66a0*/  ISETP.GT.U32.AND P4, PT, R11.reuse, R8, PT ;  /* 0x000000080b00720c */ /* 0x040fe40003f84070 */
[C---:B------:R-:W-:Y:S02]  /*66b0*/  ISETP.GT.U32.AND P3, PT, R11.reuse, R7, PT ;  /* 0x000000070b00720c */ /* 0x040fe40003f64070 */
[----:B------:R-:W-:-:S09]  /*66c0*/  ISETP.GT.U32.AND P0, PT, R11, R5, PT ;  /* 0x000000050b00720c */ /* 0x000fd20003f04070 */
[--C-:B------:R-:W-:Y:S02]  /*66d0*/  @!P4 IMAD.IADD R8, R8, 0x1, -R11.reuse ;  /* 0x000000010808c824 */ /* 0x100fe400078e0a0b */
[--C-:B------:R-:W-:Y:S01]  /*66e0*/  @!P3 IMAD.IADD R7, R7, 0x1, -R11.reuse ;  /* 0x000000010707b824 */ /* 0x100fe200078e0a0b */
[C---:B------:R-:W-:Y:S02]  /*66f0*/  ISETP.GT.U32.AND P4, PT, R11.reuse, R9, PT ;  /* 0x000000090b00720c */ /* 0x040fe40003f84070 */
[C---:B------:R-:W-:Y:S02]  /*6700*/  ISETP.GT.U32.AND P3, PT, R11.reuse, R8, PT ;  /* 0x000000080b00720c */ /* 0x040fe40003f64070 */
[----:B------:R-:W-:Y:S02]  /*6710*/  ISETP.GT.U32.AND P6, PT, R11, R7, PT ;  /* 0x000000070b00720c */ /* 0x000fe40003fc4070 */
[----:B--2---:R-:W-:Y:S01]  /*6720*/  IABS R10, R23 ;  /* 0x00000017000a7213 */ /* 0x004fe20000000000 */
[----:B------:R-:W-:-:S06]  /*6730*/  @!P0 IMAD.IADD R5, R5, 0x1, -R11 ;  /* 0x0000000105058824 */ /* 0x000fcc00078e0a0b */
[--C-:B------:R-:W-:Y:S01]  /*6740*/  @!P4 IMAD.IADD R9, R9, 0x1, -R11.reuse ;  /* 0x000000010909c824 */ /* 0x100fe200078e0a0b */
[----:B------:R-:W-:Y:S01]  /*6750*/  ISETP.GT.U32.AND P4, PT, R11, R12, PT ;  /* 0x0000000c0b00720c */ /* 0x000fe20003f84070 */
[--C-:B------:R-:W-:Y:S01]  /*6760*/  @!P3 IMAD.IADD R8, R8, 0x1, -R11.reuse ;  /* 0x000000010808b824 */ /* 0x100fe200078e0a0b */
[----:B----4-:R-:W-:Y:S01]  /*6770*/  ISETP.GE.AND P3, PT, R13, RZ, PT ;  /* 0x000000ff0d00720c */ /* 0x010fe20003f66270 */
[----:B------:R-:W-:Y:S01]  /*6780*/  @!P6 IMAD.IADD R7, R7, 0x1, -R11 ;  /* 0x000000010707e824 */ /* 0x000fe200078e0a0b */
[----:B------:R-:W-:Y:S01]  /*6790*/  ISETP.GT.U32.AND P6, PT, R11, R4, PT ;  /* 0x000000040b00720c */ /* 0x000fe20003fc4070 */
[----:B------:R-:W-:-:S04]  /*67a0*/  IMAD.HI.U32 R13, R0, R10, RZ ;  /* 0x0000000a000d7227 */ /* 0x000fc800078e00ff */
[----:B------:R-:W-:Y:S02]  /*67b0*/  IMAD.MOV R13, RZ, RZ, -R13 ;  /* 0x000000ffff0d7224 */ /* 0x000fe400078e0a0d */
[----:B------:R-:W-:Y:S01]  /*67c0*/  @!P5 IMAD.MOV R9, RZ, RZ, -R9 ;  /* 0x000000ffff09d224 */ /* 0x000fe200078e0a09 */
[C---:B------:R-:W-:Y:S01]  /*67d0*/  ISETP.GT.U32.AND P5, PT, R11.reuse, R5, PT ;  /* 0x000000050b00720c */ /* 0x040fe20003fa4070 */
[----:B------:R-:W-:Y:S01]  /*67e0*/  @!P1 IMAD.MOV R8, RZ, RZ, -R8 ;  /* 0x000000ffff089224 */ /* 0x000fe200078e0a08 */
[----:B---3--:R-:W-:Y:S01]  /*67f0*/  IABS R6, R22 ;  /* 0x0000001600067213 */ /* 0x008fe20000000000 */
[----:B------:R-:W-:Y:S01]  /*6800*/  IMAD R10, R11, R13, R10 ;  /* 0x0000000d0b0a7224 */ /* 0x000fe200078e020a */
[----:B------:R-:W-:Y:S01]  /*6810*/  ISETP.GE.AND P0, PT, R14, RZ, PT ;  /* 0x000000ff0e00720c */ /* 0x000fe20003f06270 */
[----:B------:R-:W2:Y:S01]  /*6820*/  LDL.LU R13, [R1+0x70] ;  /* 0x00007000010d7983 */ /* 0x000ea20000300800 */
[--C-:B------:R-:W-:Y:S02]  /*6830*/  @!P4 IMAD.IADD R12, R12, 0x1, -R11.reuse ;  /* 0x000000010c0cc824 */ /* 0x100fe400078e0a0b */
[----:B------:R-:W-:Y:S01]  /*6840*/  @!P6 IMAD.IADD R4, R4, 0x1, -R11 ;  /* 0x000000010404e824 */ /* 0x000fe200078e0a0b */
[----:B------:R-:W-:Y:S01]  /*6850*/  STL [R1+0x3f8], R9 ;  /* 0x0003f80901007387 */ /* 0x000fe20000100800 */
[----:B------:R-:W-:-:S03]  /*6860*/  IMAD.HI.U32 R14, R0, R6, RZ ;  /* 0x00000006000e7227 */ /* 0x000fc600078e00ff */
[----:B------:R0:W-:Y:S01]  /*6870*/  STL [R1+0x3f4], R8 ;  /* 0x0003f40801007387 */ /* 0x0001e20000100800 */
[C---:B------:R-:W-:Y:S01]  /*6880*/  ISETP.GT.U32.AND P1, PT, R11.reuse, R12, PT ;  /* 0x0000000c0b00720c */ /* 0x040fe20003f24070 */
[----:B------:R-:W-:Y:S01]  /*6890*/  IMAD.MOV R14, RZ, RZ, -R14 ;  /* 0x000000ffff0e7224 */ /* 0x000fe200078e0a0e */
[----:B------:R-:W-:Y:S01]  /*68a0*/  ISETP.GT.U32.AND P6, PT, R11, R4, PT ;  /* 0x000000040b00720c */ /* 0x000fe20003fc4070 */
[----:B------:R-:W-:Y:S02]  /*68b0*/  @!P5 IMAD.IADD R5, R5, 0x1, -R11 ;  /* 0x000000010505d824 */ /* 0x000fe400078e0a0b */
[----:B0-----:R-:W-:-:S04]  /*68c0*/  IMAD.MOV.U32 R8, RZ, RZ, R7 ;  /* 0x000000ffff087224 */ /* 0x001fc800078e0007 */
[----:B------:R-:W-:Y:S01]  /*68d0*/  @!P3 IMAD.MOV R8, RZ, RZ, -R8 ;  /* 0x000000ffff08b224 */ /* 0x000fe200078e0a08 */
[C---:B------:R-:W-:Y:S01]  /*68e0*/  ISETP.GT.U32.AND P3, PT, R11.reuse, R10, PT ;  /* 0x0000000a0b00720c */ /* 0x040fe20003f64070 */
[----:B------:R-:W-:Y:S02]  /*68f0*/  @!P2 IMAD.MOV R2, RZ, RZ, -R2 ;  /* 0x000000ffff02a224 */ /* 0x000fe400078e0a02 */
[----:B------:R-:W-:Y:S01]  /*6900*/  IMAD R6, R11, R14, R6 ;  /* 0x0000000e0b067224 */ /* 0x000fe200078e0206 */
[----:B------:R-:W-:Y:S01]  /*6910*/  STL [R1+0x3f0], R8 ;  /* 0x0003f00801007387 */ /* 0x000fe20000100800 */
[----:B------:R-:W-:-:S03]  /*6920*/  @!P0 IMAD.MOV R5, RZ, RZ, -R5 ;  /* 0x000000ffff058224 */ /* 0x000fc600078e0a05 */
[----:B------:R-:W3:Y:S01]  /*6930*/  LDL.LU R14, [R1+0x64] ;  /* 0x00006400010e7983 */ /* 0x000ee20000300800 */
[----:B------:R-:W-:Y:S01]  /*6940*/  ISETP.GE.AND P4, PT, R15, RZ, PT ;  /* 0x000000ff0f00720c */ /* 0x000fe20003f86270 */
[--C-:B------:R-:W-:Y:S02]  /*6950*/  @!P1 IMAD.IADD R12, R12, 0x1, -R11.reuse ;  /* 0x000000010c0c9824 */ /* 0x100fe400078e0a0b */
[----:B------:R0:W-:Y:S01]  /*6960*/  STL [R1+0x3ec], R2 ;  /* 0x0003ec0201007387 */ /* 0x0001e20000100800 */
[----:B------:R-:W-:Y:S01]  /*6970*/  ISETP.GE.AND P1, PT, R23, RZ, PT ;  /* 0x000000ff1700720c */ /* 0x000fe20003f26270 */
[--C-:B------:R-:W-:Y:S02]  /*6980*/  @!P6 IMAD.IADD R4, R4, 0x1, -R11.reuse ;  /* 0x000000010404e824 */ /* 0x100fe400078e0a0b */
[----:B------:R-:W-:Y:S01]  /*6990*/  STL [R1+0x3e8], R5 ;  /* 0x0003e80501007387 */ /* 0x000fe20000100800 */
[----:B------:R-:W-:Y:S01]  /*69a0*/  ISETP.GE.AND P6, PT, R22, RZ, PT ;  /* 0x000000ff1600720c */ /* 0x000fe20003fc6270 */
[----:B------:R-:W-:-:S02]  /*69b0*/  @!P3 IMAD.IADD R10, R10, 0x1, -R11 ;  /* 0x000000010a0ab824 */ /* 0x000fc400078e0a0b */
[----:B------:R-:W4:Y:S01]  /*69c0*/  LDL.LU R15, [R1+0x9c] ;  /* 0x00009c00010f7983 */ /* 0x000f220000300800 */
[----:B------:R-:W-:Y:S02]  /*69d0*/  IABS R7, R21 ;  /* 0x0000001500077213 */ /* 0x000fe40000000000 */
[----:B------:R-:W-:Y:S02]  /*69e0*/  ISETP.GE.AND P3, PT, R21, RZ, PT ;  /* 0x000000ff1500720c */ /* 0x000fe40003f66270 */
[----:B-----5:R-:W-:Y:S02]  /*69f0*/  ISETP.GE.AND P2, PT, R29, RZ, PT ;  /* 0x000000ff1d00720c */ /* 0x020fe40003f46270 */
[----:B------:R-:W5:Y:S04]  /*6a00*/  LDL.LU R29, [R1+0xa0] ;  /* 0x0000a000011d7983 */ /* 0x000f680000300800 */
[----:B------:R-:W2:Y:S04]  /*6a10*/  LDL R23, [R1+0x74] ;  /* 0x0000740001177983 */ /* 0x000ea80000100800 */
[----:B------:R-:W2:Y:S04]  /*6a20*/  LDL.LU R22, [R1+0x78] ;  /* 0x0000780001167983 */ /* 0x000ea80000300800 */
[----:B------:R-:W4:Y:S01]  /*6a30*/  LDL.LU R21, [R1+0x7c] ;  /* 0x00007c0001157983 */ /* 0x000f220000300800 */
[----:B------:R-:W-:Y:S01]  /*6a40*/  ISETP.GT.U32.AND P5, PT, R11, R6, PT ;  /* 0x000000060b00720c */ /* 0x000fe20003fa4070 */
[----:B0-----:R-:W-:-:S04]  /*6a50*/  IMAD.HI.U32 R2, R0, R7, RZ ;  /* 0x0000000700027227 */ /* 0x001fc800078e00ff */
[----:B------:R-:W-:-:S08]  /*6a60*/  IMAD.MOV R2, RZ, RZ, -R2 ;  /* 0x000000ffff027224 */ /* 0x000fd000078e0a02 */
[----:B------:R-:W-:Y:S01]  /*6a70*/  @!P5 IMAD.IADD R6, R6, 0x1, -R11 ;  /* 0x000000010606d824 */ /* 0x000fe200078e0a0b */
[----:B------:R-:W-:-:S04]  /*6a80*/  ISETP.GT.U32.AND P5, PT, R11, R10, PT ;  /* 0x0000000a0b00720c */ /* 0x000fc80003fa4070 */
[C---:B------:R-:W-:Y:S01]  /*6a90*/  ISETP.GT.U32.AND P0, PT, R11.reuse, R6, PT ;  /* 0x000000060b00720c */ /* 0x040fe20003f04070 */
[C---:B------:R-:W-:Y:S02]  /*6aa0*/  IMAD R7, R11.reuse, R2, R7 ;  /* 0x000000020b077224 */ /* 0x040fe400078e0207 */
[----:B------:R-:W-:Y:S02]  /*6ab0*/  @!P4 IMAD.MOV R12, RZ, RZ, -R12 ;  /* 0x000000ffff0cc224 */ /* 0x000fe400078e0a0c */
[----:B------:R-:W-:Y:S01]  /*6ac0*/  @!P2 IMAD.MOV R4, RZ, RZ, -R4 ;  /* 0x000000ffff04a224 */ /* 0x000fe200078e0a04 */
[----:B------:R-:W-:-:S03]  /*6ad0*/  ISETP.GT.U32.AND P4, PT, R11, R7, PT ;  /* 0x000000070b00720c */ /* 0x000fc60003f84070 */
[--C-:B------:R-:W-:Y:S01]  /*6ae0*/  @!P5 IMAD.IADD R10, R10, 0x1, -R11.reuse ;  /* 0x000000010a0ad824 */ /* 0x100fe200078e0a0b */
[----:B------:R-:W-:Y:S03]  /*6af0*/  STL [R1+0x3dc], R12 ;  /* 0x0003dc0c01007387 */ /* 0x000fe60000100800 */
[----:B------:R-:W-:Y:S01]  /*6b00*/  @!P0 IMAD.IADD R6, R6, 0x1, -R11 ;  /* 0x0000000106068824 */ /* 0x000fe200078e0a0b */
[----:B------:R0:W-:Y:S02]  /*6b10*/  STL [R1+0x3d8], R4 ;  /* 0x0003d80401007387 */ /* 0x0001e40000100800 */
[----:B0-----:R-:W-:-:S04]  /*6b20*/  IMAD.MOV.U32 R4, RZ, RZ, R10 ;  /* 0x000000ffff047224 */ /* 0x001fc800078e000a */
[----:B------:R-:W-:Y:S02]  /*6b30*/  @!P1 IMAD.MOV R4, RZ, RZ, -R4 ;  /* 0x000000ffff049224 */ /* 0x000fe400078e0a04 */
[----:B------:R-:W-:-:S03]  /*6b40*/  @!P4 IMAD.IADD R7, R7, 0x1, -R11 ;  /* 0x000000010707c824 */ /* 0x000fc600078e0a0b */
[----:B------:R-:W-:Y:S01]  /*6b50*/  STL [R1+0x3cc], R4 ;  /* 0x0003cc0401007387 */ /* 0x000fe20000100800 */
[----:B---3--:R-:W-:Y:S02]  /*6b60*/  IABS R8, R14 ;  /* 0x0000000e00087213 */ /* 0x008fe40000000000 */
[----:B------:R-:W-:Y:S01]  /*6b70*/  ISETP.GE.AND P2, PT, R14, RZ, PT ;  /* 0x000000ff0e00720c */ /* 0x000fe20003f46270 */
[----:B------:R-:W-:-:S04]  /*6b80*/  IMAD.MOV.U32 R14, RZ, RZ, R6 ;  /* 0x000000ffff0e7224 */ /* 0x000fc800078e0006 */
[----:B------:R-:W-:Y:S01]  /*6b90*/  @!P6 IMAD.MOV R14, RZ, RZ, -R14 ;  /* 0x000000ffff0ee224 */ /* 0x000fe200078e0a0e */
[----:B-----5:R-:W-:Y:S02]  /*6ba0*/  ISETP.GE.AND P4, PT, R29, RZ, PT ;  /* 0x000000ff1d00720c */ /* 0x020fe40003f86270 */
[----:B------:R-:W-:Y:S01]  /*6bb0*/  IABS R12, R29 ;  /* 0x0000001d000c7213 */ /* 0x000fe20000000000 */
[----:B--2---:R-:W-:Y:S04]  /*6bc0*/  STL [R1+0x2000], R22 ;  /* 0x0020001601007387 */ /* 0x004fe80000100800 */
[----:B----4-:R-:W-:Y:S04]  /*6bd0*/  STL [R1+0x2004], R21 ;  /* 0x0020041501007387 */ /* 0x010fe80000100800 */
[----:B------:R0:W-:Y:S04]  /*6be0*/  STL [R1+0x3c8], R14 ;  /* 0x0003c80e01007387 */ /* 0x0001e80000100800 */
[----:B------:R-:W2:Y:S01]  /*6bf0*/  LDL R29, [R1+0x84] ;  /* 0x00008400011d7983 */ /* 0x000ea20000100800 */
[----:B------:R-:W-:-:S05]  /*6c00*/  IABS R9, R13 ;  /* 0x0000000d00097213 */ /* 0x000fca0000000000 */
[----:B------:R-:W-:Y:S01]  /*6c10*/  IMAD.HI.U32 R5, R0, R9, RZ ;  /* 0x0000000900057227 */ /* 0x000fe200078e00ff */
[----:B------:R-:W-:-:S03]  /*6c20*/  ISETP.GT.U32.AND P1, PT, R11, R7, PT ;  /* 0x000000070b00720c */ /* 0x000fc60003f24070 */
[----:B------:R-:W-:-:S04]  /*6c30*/  IMAD.MOV R5, RZ, RZ, -R5 ;  /* 0x000000ffff057224 */ /* 0x000fc800078e0a05 */
[----:B------:R-:W-:Y:S01]  /*6c40*/  IMAD R9, R11, R5, R9 ;  /* 0x000000050b097224 */ /* 0x000fe200078e0209 */
[----:B------:R-:W-:Y:S01]  /*6c50*/  IABS R5, R23 ;  /* 0x0000001700057213 */ /* 0x000fe20000000000 */
[C---:B------:R-:W-:Y:S01]  /*6c60*/  IMAD.HI.U32 R2, R0.reuse, R8, RZ ;  /* 0x0000000800027227 */ /* 0x040fe200078e00ff */
[----:B------:R-:W-:Y:S01]  /*6c70*/  IABS R10, R21 ;  /* 0x00000015000a7213 */ /* 0x000fe20000000000 */
[----:B------:R-:W3:Y:S02]  /*6c80*/  LDL R23, [R1+0x88] ;  /* 0x0000880001177983 */ /* 0x000ee40000100800 */
[----:B0-----:R-:W-:-:S04]  /*6c90*/  IMAD.HI.U32 R14, R0, R5, RZ ;  /* 0x00000005000e7227 */ /* 0x001fc800078e00ff */
[----:B------:R-:W-:Y:S02]  /*6ca0*/  IMAD.MOV R2, RZ, RZ, -R2 ;  /* 0x000000ffff027224 */ /* 0x000fe400078e0a02 */
[----:B------:R-:W-:-:S04]  /*6cb0*/  IMAD.HI.U32 R6, R0, R12, RZ ;  /* 0x0000000c00067227 */ /* 0x000fc800078e00ff */
[----:B------:R-:W-:Y:S02]  /*6cc0*/  IMAD.MOV R14, RZ, RZ, -R14 ;  /* 0x000000ffff0e7224 */ /* 0x000fe400078e0a0e */
[----:B------:R-:W-:Y:S01]  /*6cd0*/  @!P1 IMAD.IADD R7, R7, 0x1, -R11 ;  /* 0x0000000107079824 */ /* 0x000fe200078e0a0b */
[----:B------:R-:W-:Y:S01]  /*6ce0*/  ISETP.GE.AND P0, PT, R15, RZ, PT ;  /* 0x000000ff0f00720c */ /* 0x000fe20003f06270 */
[C---:B------:R-:W-:Y:S01]  /*6cf0*/  IMAD R8, R11.reuse, R2, R8 ;  /* 0x000000020b087224 */ /* 0x040fe200078e0208 */
[----:B------:R-:W-:Y:S01]  /*6d00*/  IABS R2, R15 ;  /* 0x0000000f00027213 */ /* 0x000fe20000000000 */
[----:B------:R-:W-:Y:S01]  /*6d10*/  IMAD.MOV R6, RZ, RZ, -R6 ;  /* 0x000000ffff067224 */ /* 0x000fe200078e0a06 */
[----:B------:R-:W4:Y:S01]  /*6d20*/  LDL R15, [R1+0x80] ;  /* 0x00008000010f7983 */ /* 0x000f220000100800 */
[----:B------:R-:W-:Y:S02]  /*6d30*/  IMAD R5, R11, R14, R5 ;  /* 0x0000000e0b057224 */ /* 0x000fe400078e0205 */
[----:B------:R-:W-:-:S02]  /*6d40*/  IMAD.MOV.U32 R14, RZ, RZ, R7 ;  /* 0x000000ffff0e7224 */ /* 0x000fc400078e0007 */
[----:B------:R-:W-:Y:S02]  /*6d50*/  IMAD R6, R11, R6, R12 ;  /* 0x000000060b067224 */ /* 0x000fe400078e020c */
[----:B------:R-:W-:-:S04]  /*6d60*/  IMAD.HI.U32 R12, R0, R10, RZ ;  /* 0x0000000a000c7227 */ /* 0x000fc800078e00ff */
[----:B------:R-:W-:Y:S01]  /*6d70*/  @!P3 IMAD.MOV R14, RZ, RZ, -R14 ;  /* 0x000000ffff0eb224 */ /* 0x000fe200078e0a0e */
[----:B------:R-:W-:Y:S01]  /*6d80*/  IABS R4, R22 ;  /* 0x0000001600047213 */ /* 0x000fe20000000000 */
[----:B------:R-:W-:-:S03]  /*6d90*/  IMAD.MOV R12, RZ, RZ, -R12 ;  /* 0x000000ffff0c7224 */ /* 0x000fc600078e0a0c */
[----:B------:R-:W-:Y:S01]  /*6da0*/  STL [R1+0x3b4], R14 ;  /* 0x0003b40e01007387 */ /* 0x000fe20000100800 */
[----:B------:R-:W-:-:S03]  /*6db0*/  IMAD R10, R11, R12, R10 ;  /* 0x0000000c0b0a7224 */ /* 0x000fc600078e020a */
[----:B------:R-:W5:Y:S01]  /*6dc0*/  LDL.LU R22, [R1+0x74] ;  /* 0x0000740001167983 */ /* 0x000f620000300800 */
[----:B--2---:R-:W-:-:S03]  /*6dd0*/  IABS R12, R29 ;  /* 0x0000001d000c7213 */ /* 0x004fc60000000000 */
[----:B------:R-:W2:Y:S01]  /*6de0*/  LDL.LU R29, [R1+0x8c] ;  /* 0x00008c00011d7983 */ /* 0x000ea20000300800 */
[C---:B------:R-:W-:Y:S02]  /*6df0*/  ISETP.GT.U32.AND P6, PT, R11.reuse, R8, PT ;  /* 0x000000080b00720c */ /* 0x040fe40003fc4070 */
[----:B------:R-:W-:Y:S02]  /*6e00*/  ISETP.GT.U32.AND P1, PT, R11, R9, PT ;  /* 0x000000090b00720c */ /* 0x000fe40003f24070 */
[----:B------:R-:W-:Y:S01]  /*6e10*/  ISETP.GE.AND P5, PT, R13, RZ, PT ;  /* 0x000000ff0d00720c */ /* 0x000fe20003fa6270 */
[----:B------:R-:W-:-:S08]  /*6e20*/  IMAD.HI.U32 R13, R0, R2, RZ ;  /* 0x00000002000d7227 */ /* 0x000fd000078e00ff */
[--C-:B------:R-:W-:Y:S02]  /*6e30*/  @!P6 IMAD.IADD R8, R8, 0x1, -R11.reuse ;  /* 0x000000010808e824 */ /* 0x100fe400078e0a0b */
[----:B------:R-:W-:-:S03]  /*6e40*/  @!P1 IMAD.IADD R9, R9, 0x1, -R11 ;  /* 0x0000000109099824 */ /* 0x000fc600078e0a0b */
[C---:B------:R-:W-:Y:S01]  /*6e50*/  ISETP.GT.U32.AND P1, PT, R11.reuse, R8, PT ;  /* 0x000000080b00720c */ /* 0x040fe20003f24070 */
[----:B------:R-:W-:Y:S01]  /*6e60*/  IMAD.MOV R13, RZ, RZ, -R13 ;  /* 0x000000ffff0d7224 */ /* 0x000fe200078e0a0d */
[----:B------:R-:W-:-:S03]  /*6e70*/  ISETP.GT.U32.AND P3, PT, R11, R9, PT ;  /* 0x000000090b00720c */ /* 0x000fc60003f64070 */
[----:B------:R-:W-:Y:S02]  /*6e80*/  IMAD R2, R11, R13, R2 ;  /* 0x0000000d0b027224 */ /* 0x000fe400078e0202 */
[----:B------:R-:W-:-:S04]  /*6e90*/  IMAD.HI.U32 R13, R0, R4, RZ ;  /* 0x00000004000d7227 */ /* 0x000fc800078e00ff */
[----:B------:R-:W-:Y:S02]  /*6ea0*/  IMAD.MOV R13, RZ, RZ, -R13 ;  /* 0x000000ffff0d7224 */ /* 0x000fe400078e0a0d */
[----:B------:R-:W-:Y:S01]  /*6eb0*/  @!P1 IMAD.IADD R8, R8, 0x1, -R11 ;  /* 0x0000000108089824 */ /* 0x000fe200078e0a0b */
[C---:B------:R-:W-:Y:S01]  /*6ec0*/  ISETP.GT.U32.AND P1, PT, R11.reuse, R6, PT ;  /* 0x000000060b00720c */ /* 0x040fe20003f24070 */
[----:B------:R-:W-:Y:S01]  /*6ed0*/  IMAD R4, R11, R13, R4 ;  /* 0x0000000d0b047224 */ /* 0x000fe200078e0204 */
[----:B----4-:R-:W-:Y:S01]  /*6ee0*/  IABS R13, R15 ;  /* 0x0000000f000d7213 */ /* 0x010fe20000000000 */
[----:B------:R-:W-:Y:S02]  /*6ef0*/  IMAD.MOV.U32 R21, RZ, RZ, R8 ;  /* 0x000000ffff157224 */ /* 0x000fe400078e0008 */
[----:B------:R-:W-:Y:S01]  /*6f00*/  IMAD.HI.U32 R15, R0, R12, RZ ;  /* 0x0000000c000f7227 */ /* 0x000fe200078e00ff */
[----:B---3--:R-:W-:Y:S02]  /*6f10*/  IABS R7, R23 ;  /* 0x0000001700077213 */ /* 0x008fe40000000000 */
[----:B------:R-:W3:Y:S01]  /*6f20*/  LDL.LU R23, [R1+0x90] ;  /* 0x0000900001177983 */ /* 0x000ee20000300800 */
[----:B------:R-:W-:-:S02]  /*6f30*/  @!P2 IMAD.MOV R21, RZ, RZ, -R21 ;  /* 0x000000ffff15a224 */ /* 0x000fc400078e0a15 */
[----:B------:R-:W-:Y:S02]  /*6f40*/  @!P3 IMAD.IADD R9, R9, 0x1, -R11 ;  /* 0x000000010909b824 */ /* 0x000fe400078e0a0b */
[----:B------:R-:W-:Y:S01]  /*6f50*/  IMAD.MOV R15, RZ, RZ, -R15 ;  /* 0x000000ffff0f7224 */ /* 0x000fe200078e0a0f */
[----:B------:R0:W-:Y:S01]  /*6f60*/  STL [R1+0x3ac], R21 ;  /* 0x0003ac1501007387 */ /* 0x0001e20000100800 */
[----:B------:R-:W-:Y:S02]  /*6f70*/  @!P5 IMAD.MOV R9, RZ, RZ, -R9 ;  /* 0x000000ffff09d224 */ /* 0x000fe400078e0a09 */
[----:B------:R-:W-:Y:S02]  /*6f80*/  @!P1 IMAD.IADD R6, R6, 0x1, -R11 ;  /* 0x0000000106069824 */ /* 0x000fe400078e0a0b */
[----:B------:R-:W-:Y:S01]  /*6f90*/  IMAD R12, R11, R15, R12 ;  /* 0x0000000f0b0c7224 */ /* 0x000fe200078e020c */
[----:B-----5:R-:W-:Y:S01]  /*6fa0*/  ISETP.GE.AND P1, PT, R22, RZ, PT ;  /* 0x000000ff1600720c */ /* 0x020fe20003f26270 */
[----:B0-----:R-:W4:Y:S04]  /*6fb0*/  LDL.LU R21, [R1+0x2004] ;  /* 0x0020040001157983 */ /* 0x001f280000300800 */
[----:B------:R-:W5:Y:S04]  /*6fc0*/  LDL.LU R22, [R1+0x2000] ;  /* 0x0020000001167983 */ /* 0x000f680000300800 */
[----:B------:R-:W3:Y:S04]  /*6fd0*/  LDL.LU R15, [R1+0x80] ;  /* 0x00008000010f7983 */ /* 0x000ee80000300800 */
[----:B------:R2:W-:Y:S02]  /*6fe0*/  STL [R1+0x3a8], R9 ;  /* 0x0003a80901007387 */ /* 0x0005e40000100800 */
[----:B--2---:R-:W-:-:S02]  /*6ff0*/  IABS R9, R29 ;  /* 0x0000001d00097213 */ /* 0x004fc40000000000 */
[----:B------:R0:W-:Y:S04]  /*7000*/  STL [R1+0x1ffc], R29 ;  /* 0x001ffc1d01007387 */ /* 0x0001e80000100800 */
[----:B0-----:R-:W2:Y:S01]  /*7010*/  LDL.LU R29, [R1+0x84] ;  /* 0x00008400011d7983 */ /* 0x001ea20000300800 */
[----:B------:R-:W-:-:S13]  /*7020*/  ISETP.GT.U32.AND P6, PT, R11, R2, PT ;  /* 0x000000020b00720c */ /* 0x000fda0003fc4070 */
[----:B------:R-:W-:-:S05]  /*7030*/  @!P6 IMAD.IADD R2, R2, 0x1, -R11 ;  /* 0x000000010202e824 */ /* 0x000fca00078e0a0b */
[C---:B------:R-:W-:Y:S02]  /*7040*/  ISETP.GT.U32.AND P6, PT, R11.reuse, R2, PT ;  /* 0x000000020b00720c */ /* 0x040fe40003fc4070 */
[C---:B------:R-:W-:Y:S01]  /*7050*/  ISETP.GT.U32.AND P2, PT, R11.reuse, R5, PT ;  /* 0x000000050b00720c */ /* 0x040fe20003f44070 */
[----:B------:R-:W-:Y:S01]  /*7060*/  IMAD.HI.U32 R8, R0, R13, RZ ;  /* 0x0000000d00087227 */ /* 0x000fe200078e00ff */
[----:B------:R-:W-:-:S09]  /*7070*/  ISETP.GT.U32.AND P3, PT, R11, R4, PT ;  /* 0x000000040b00720c */ /* 0x000fd20003f64070 */
[--C-:B------:R-:W-:Y:S01]  /*7080*/  @!P6 IMAD.IADD R2, R2, 0x1, -R11.reuse ;  /* 0x000000010202e824 */ /* 0x100fe200078e0a0b */
[----:B------:R-:W-:Y:S01]  /*7090*/  ISETP.GT.U32.AND P6, PT, R11, R10, PT ;  /* 0x0000000a0b00720c */ /* 0x000fe20003fc4070 */
[----:B------:R-:W-:Y:S01]  /*70a0*/  @!P2 IMAD.IADD R5, R5, 0x1, -R11 ;  /* 0x000000010505a824 */ /* 0x000fe200078e0a0b */
[----:B------:R-:W-:Y:S01]  /*70b0*/  ISETP.GT.U32.AND P2, PT, R11, R6, PT ;  /* 0x000000060b00720c */ /* 0x000fe20003f44070 */
[----:B------:R-:W-:-:S04]  /*70c0*/  IMAD.MOV R8, RZ, RZ, -R8 ;  /* 0x000000ffff087224 */ /* 0x000fc800078e0a08 */
[----:B------:R-:W-:Y:S02]  /*70d0*/  IMAD R8, R11, R8, R13 ;  /* 0x000000080b087224 */ /* 0x000fe400078e020d */
[----:B------:R-:W-:-:S04]  /*70e0*/  IMAD.MOV.U32 R13, RZ, RZ, R2 ;  /* 0x000000ffff0d7224 */ /* 0x000fc800078e0002 */
[--C-:B------:R-:W-:Y:S02]  /*70f0*/  @!P6 IMAD.IADD R10, R10, 0x1, -R11.reuse ;  /* 0x000000010a0ae824 */ /* 0x100fe400078e0a0b */
[----:B------:R-:W-:Y:S01]  /*7100*/  @!P3 IMAD.IADD R4, R4, 0x1, -R11 ;  /* 0x000000010404b824 */ /* 0x000fe200078e0a0b */
[C---:B------:R-:W-:Y:S01]  /*7110*/  ISETP.GT.U32.AND P3, PT, R11.reuse, R5, PT ;  /* 0x000000050b00720c */ /* 0x040fe20003f64070 */
[----:B------:R-:W-:Y:S01]  /*7120*/  @!P0 IMAD.MOV R13, RZ, RZ, -R13 ;  /* 0x000000ffff0d8224 */ /* 0x000fe200078e0a0d */
[C---:B------:R-:W-:Y:S01]  /*7130*/  ISETP.GT.U32.AND P5, PT, R11.reuse, R10, PT ;  /* 0x0000000a0b00720c */ /* 0x040fe20003fa4070 */
[--C-:B------:R-:W-:Y:S01]  /*7140*/  @!P2 IMAD.IADD R6, R6, 0x1, -R11.reuse ;  /* 0x000000010606a824 */ /* 0x100fe200078e0a0b */
[C---:B------:R-:W-:Y:S02]  /*7150*/  ISETP.GT.U32.AND P0, PT, R11.reuse, R8, PT ;  /* 0x000000080b00720c */ /* 0x040fe40003f04070 */
[----:B------:R-:W-:Y:S01]  /*7160*/  ISETP.GT.U32.AND P2, PT, R11, R12, PT ;  /* 0x0000000c0b00720c */ /* 0x000fe20003f44070 */
[----:B------:R0:W-:Y:S06]  /*7170*/  STL [R1+0x3a4], R13 ;  /* 0x0003a40d01007387 */ /* 0x0001ec0000100800 */
[----:B------:R-:W-:-:S02]  /*7180*/  @!P3 IMAD.IADD R5, R5, 0x1, -R11 ;  /* 0x000000010505b824 */ /* 0x000fc400078e0a0b */
[--C-:B------:R-:W-:Y:S01]  /*7190*/  @!P5 IMAD.IADD R10, R10, 0x1, -R11.reuse ;  /* 0x000000010a0ad824 */ /* 0x100fe200078e0a0b */
[----:B----4-:R-:W-:Y:S01]  /*71a0*/  ISETP.GE.AND P5, PT, R21, RZ, PT ;  /* 0x000000ff1500720c */ /* 0x010fe20003fa6270 */
[--C-:B------:R-:W-:Y:S01]  /*71b0*/  @!P0 IMAD.IADD R8, R8, 0x1, -R11.reuse ;  /* 0x0000000108088824 */ /* 0x100fe200078e0a0b */
[----:B-----5:R-:W-:Y:S01]  /*71c0*/  ISETP.GE.AND P3, PT, R22, RZ, PT ;  /* 0x000000ff1600720c */ /* 0x020fe20003f66270 */
[----:B------:R-:W4:Y:S01]  /*71d0*/  LDL.LU R21, [R1+0x94] ;  /* 0x0000940001157983 */ /* 0x000f220000300800 */
[----:B---3--:R-:W-:Y:S01]  /*71e0*/  ISETP.GE.AND P0, PT, R15, RZ, PT ;  /* 0x000000ff0f00720c */ /* 0x008fe20003f06270 */
[----:B------:R-:W-:Y:S02]  /*71f0*/  @!P2 IMAD.IADD R12, R12, 0x1, -R11 ;  /* 0x000000010c0ca824 */ /* 0x000fe400078e0a0b */
[----:B------:R-:W3:Y:S04]  /*7200*/  LDL.LU R22, [R1+0x98] ;  /* 0x0000980001167983 */ /* 0x000ee80000300800 */
[----:B------:R-:W5:Y:S01]  /*7210*/  LDL.LU R15, [R1+0x88] ;  /* 0x00008800010f7983 */ /* 0x000f620000300800 */
        /* <DEDUP_REMOVED lines=10> */
[----:B------:R-:W-:Y:S01]  /*72c0*/  IMAD.MOV R13, RZ, RZ, -R13 ;  /* 0x000000ffff0d7224 */ /* 0x000fe200078e0a0d */
[C---:B------:R-:W-:Y:S02]  /*72d0*/  ISETP.GT.U32.AND P4, PT, R11.reuse, R8, PT ;  /* 0x000000080b00720c */ /* 0x040fe40003f84070 */
[----:B------:R0:W-:Y:S01]  /*72e0*/  STL [R1+0x3a0], R6 ;  /* 0x0003a00601007387 */ /* 0x0001e20000100800 */
[C---:B------:R-:W-:Y:S02]  /*72f0*/  IMAD R9, R11.reuse, R13, R9 ;  /* 0x0000000d0b097224 */ /* 0x040fe400078e0209 */
[----:B------:R-:W-:Y:S01]  /*7300*/  @!P1 IMAD.MOV R5, RZ, RZ, -R5 ;  /* 0x000000ffff059224 */ /* 0x000fe200078e0a05 */
[----:B------:R-:W-:Y:S01]  /*7310*/  ISETP.GT.U32.AND P1, PT, R11, R12, PT ;  /* 0x0000000c0b00720c */ /* 0x000fe20003f24070 */
[----:B0-----:R-:W-:-:S02]  /*7320*/  IMAD.MOV.U32 R6, RZ, RZ, R4 ;  /* 0x000000ffff067224 */ /* 0x001fc400078e0004 */
[----:B------:R-:W-:Y:S02]  /*7330*/  @!P6 IMAD.IADD R7, R7, 0x1, -R11 ;  /* 0x000000010707e824 */ /* 0x000fe400078e0a0b */
[----:B------:R-:W-:Y:S01]  /*7340*/  @!P3 IMAD.MOV R6, RZ, RZ, -R6 ;  /* 0x000000ffff06b224 */ /* 0x000fe200078e0a06 */
[C---:B------:R-:W-:Y:S01]  /*7350*/  ISETP.GT.U32.AND P3, PT, R11.reuse, R9, PT ;  /* 0x000000090b00720c */ /* 0x040fe20003f64070 */
[----:B------:R0:W-:Y:S01]  /*7360*/  STL [R1+0x240], R5 ;  /* 0x0002400501007387 */ /* 0x0001e20000100800 */
[----:B------:R-:W-:-:S03]  /*7370*/  ISETP.GT.U32.AND P6, PT, R11, R7, PT ;  /* 0x000000070b00720c */ /* 0x000fc60003fc4070 */
[----:B------:R-:W2:Y:S01]  /*7380*/  LDL.LU R13, [R1+0xa4] ;  /* 0x0000a400010d7983 */ /* 0x000ea20000300800 */
[--C-:B------:R-:W-:Y:S02]  /*7390*/  @!P4 IMAD.IADD R8, R8, 0x1, -R11.reuse ;  /* 0x000000010808c824 */ /* 0x100fe400078e0a0b */
[----:B0-----:R-:W-:Y:S02]  /*73a0*/  IMAD.MOV.U32 R5, RZ, RZ, R10 ;  /* 0x000000ffff057224 */ /* 0x001fe400078e000a */
[----:B------:R-:W-:Y:S02]  /*73b0*/  @!P1 IMAD.IADD R12, R12, 0x1, -R11 ;  /* 0x000000010c0c9824 */ /* 0x000fe400078e0a0b */
[----:B------:R-:W-:Y:S01]  /*73c0*/  @!P5 IMAD.MOV R5, RZ, RZ, -R5 ;  /* 0x000000ffff05d224 */ /* 0x000fe200078e0a05 */
[----:B------:R3:W-:Y:S01]  /*73d0*/  STL [R1+0x248], R6 ;  /* 0x0002480601007387 */ /* 0x0007e20000100800 */
[--C-:B------:R-:W-:Y:S02]  /*73e0*/  @!P3 IMAD.IADD R9, R9, 0x1, -R11.reuse ;  /* 0x000000010909b824 */ /* 0x100fe400078e0a0b */
[----:B------:R-:W-:Y:S01]  /*73f0*/  @!P0 IMAD.MOV R8, RZ, RZ, -R8 ;  /* 0x000000ffff088224 */ /* 0x000fe200078e0a08 */
[----:B------:R0:W-:Y:S01]  /*7400*/  STL [R1+0x254], R5 ;  /* 0x0002540501007387 */ /* 0x0001e20000100800 */
[----:B------:R-:W-:Y:S01]  /*7410*/  @!P2 IMAD.MOV R12, RZ, RZ, -R12 ;  /* 0x000000ffff0ca224 */ /* 0x000fe200078e0a0c */
[----:B------:R-:W-:Y:S01]  /*7420*/  IABS R2, R23 ;  /* 0x0000001700027213 */ /* 0x000fe20000000000 */
[----:B------:R-:W-:Y:S01]  /*7430*/  @!P6 IMAD.IADD R7, R7, 0x1, -R11 ;  /* 0x000000010707e824 */ /* 0x000fe200078e0a0b */
[----:B----4-:R-:W-:-:S02]  /*7440*/  IABS R4, R21 ;  /* 0x0000001500047213 */ /* 0x010fc40000000000 */
[----:B------:R-:W-:Y:S02]  /*7450*/  ISETP.GE.AND P3, PT, R21, RZ, PT ;  /* 0x000000ff1500720c */ /* 0x000fe40003f66270 */
[----:B------:R-:W4:Y:S01]  /*7460*/  LDL.LU R21, [R1+0xa8] ;  /* 0x0000a80001157983 */ /* 0x000f220000300800 */
[----:B-----5:R-:W-:-:S03]  /*7470*/  ISETP.GE.AND P5, PT, R15, RZ, PT ;  /* 0x000000ff0f00720c */ /* 0x020fc60003fa6270 */
[----:B------:R-:W5:Y:S01]  /*7480*/  LDL.LU R15, [R1+0xd4] ;  /* 0x0000d400010f7983 */ /* 0x000f620000300800 */
[----:B------:R-:W-:Y:S02]  /*7490*/  ISETP.GE.AND P6, PT, R23, RZ, PT ;  /* 0x000000ff1700720c */ /* 0x000fe40003fc6270 */
[----:B---3--:R-:W-:-:S07]  /*74a0*/  IABS R6, R22 ;  /* 0x0000001600067213 */ /* 0x008fce0000000000 */
[----:B------:R-:W-:Y:S01]  /*74b0*/  @!P5 IMAD.MOV R7, RZ, RZ, -R7 ;  /* 0x000000ffff07d224 */ /* 0x000fe200078e0a07 */
[----:B------:R-:W-:Y:S02]  /*74c0*/  ISETP.GE.AND P5, PT, R22, RZ, PT ;  /* 0x000000ff1600720c */ /* 0x000fe40003fa6270 */
[----:B--2---:R-:W-:Y:S02]  /*74d0*/  ISETP.GE.AND P1, PT, R29, RZ, PT ;  /* 0x000000ff1d00720c */ /* 0x004fe40003f26270 */
[----:B------:R-:W2:Y:S04]  /*74e0*/  LDL.LU R29, [R1+0xd8] ;  /* 0x0000d800011d7983 */ /* 0x000ea80000300800 */
[----:B------:R1:W-:Y:S04]  /*74f0*/  STL [R1+0x258], R8 ;  /* 0x0002580801007387 */ /* 0x0003e80000100800 */
[----:B------:R-:W-:Y:S04]  /*7500*/  STL [R1+0x260], R12 ;  /* 0x0002600c01007387 */ /* 0x000fe80000100800 */
[----:B------:R-:W3:Y:S04]  /*7510*/  LDL R23, [R1+0xac] ;  /* 0x0000ac0001177983 */ /* 0x000ee80000100800 */
[----:B------:R-:W4:Y:S01]  /*7520*/  LDL R22, [R1+0xb0] ;  /* 0x0000b00001167983 */ /* 0x000f220000100800 */
        /* <DEDUP_REMOVED lines=9> */
[----:B------:R-:W-:Y:S01]  /*75c0*/  IMAD R5, R11, R5, R4 ;  /* 0x000000050b057224 */ /* 0x000fe200078e0204 */
[----:B------:R-:W-:-:S04]  /*75d0*/  IABS R10, R13 ;  /* 0x0000000d000a7213 */ /* 0x000fc80000000000 */
[----:B------:R-:W-:Y:S01]  /*75e0*/  ISETP.GT.U32.AND P2, PT, R11, R5, PT ;  /* 0x000000050b00720c */ /* 0x000fe20003f44070 */
[----:B-1----:R-:W-:Y:S01]  /*75f0*/  IMAD.HI.U32 R8, R0, R10, RZ ;  /* 0x0000000a00087227 */ /* 0x002fe200078e00ff */
[----:B------:R0:W-:Y:S03]  /*7600*/  STL [R1+0x274], R7 ;  /* 0x0002740701007387 */ /* 0x0001e60000100800 */
[--C-:B------:R-:W-:Y:S02]  /*7610*/  @!P4 IMAD.IADD R9, R9, 0x1, -R11.reuse ;  /* 0x000000010909c824 */ /* 0x100fe400078e0a0b */
[----:B------:R-:W-:Y:S02]  /*7620*/  @!P0 IMAD.IADD R2, R2, 0x1, -R11 ;  /* 0x0000000102028824 */ /* 0x000fe400078e0a0b */
[----:B------:R-:W-:-:S04]  /*7630*/  IMAD.HI.U32 R4, R0, R6, RZ ;  /* 0x0000000600047227 */ /* 0x000fc800078e00ff */
[----:B0-----:R-:W-:Y:S02]  /*7640*/  IMAD.MOV.U32 R7, RZ, RZ, R9 ;  /* 0x000000ffff077224 */ /* 0x001fe400078e0009 */
[----:B------:R-:W-:Y:S02]  /*7650*/  IMAD.MOV.U32 R14, RZ, RZ, R2 ;  /* 0x000000ffff0e7224 */ /* 0x000fe400078e0002 */
[----:B------:R-:W-:Y:S02]  /*7660*/  IMAD.MOV R8, RZ, RZ, -R8 ;  /* 0x000000ffff087224 */ /* 0x000fe400078e0a08 */
[----:B------:R-:W-:Y:S02]  /*7670*/  @!P1 IMAD.MOV R7, RZ, RZ, -R7 ;  /* 0x000000ffff079224 */ /* 0x000fe400078e0a07 */
[----:B------:R-:W-:Y:S02]  /*7680*/  IMAD.MOV R4, RZ, RZ, -R4 ;  /* 0x000000ffff047224 */ /* 0x000fe400078e0a04 */
[----:B------:R-:W-:-:S02]  /*7690*/  @!P6 IMAD.MOV R14, RZ, RZ, -R14 ;  /* 0x000000ffff0ee224 */ /* 0x000fc400078e0a0e */
[----:B------:R-:W-:Y:S02]  /*76a0*/  IMAD R10, R11, R8, R10 ;  /* 0x000000080b0a7224 */ /* 0x000fe400078e020a */
[----:B------:R-:W-:Y:S02]  /*76b0*/  @!P2 IMAD.IADD R5, R5, 0x1, -R11 ;  /* 0x000000010505a824 */ /* 0x000fe400078e0a0b */
[----:B------:R-:W-:Y:S01]  /*76c0*/  IMAD R6, R11, R4, R6 ;  /* 0x000000040b067224 */ /* 0x000fe200078e0206 */
[----:B--2---:R-:W-:Y:S02]  /*76d0*/  ISETP.GE.AND P2, PT, R29, RZ, PT ;  /* 0x000000ff1d00720c */ /* 0x004fe40003f46270 */
[----:B------:R-:W-:Y:S02]  /*76e0*/  IABS R8, R29 ;  /* 0x0000001d00087213 */ /* 0x000fe40000000000 */
[----:B------:R-:W2:Y:S04]  /*76f0*/  LDL.LU R29, [R1+0xbc] ;  /* 0x0000bc00011d7983 */ /* 0x000ea80000300800 */
[----:B------:R0:W-:Y:S01]  /*7700*/  STL [R1+0x27c], R7 ;  /* 0x00027c0701007387 */ /* 0x0001e20000100800 */
[----:B---3--:R-:W-:-:S03]  /*7710*/  IABS R4, R23 ;  /* 0x0000001700047213 */ /* 0x008fc60000000000 */
[----:B------:R1:W-:Y:S04]  /*7720*/  STL [R1+0x284], R14 ;  /* 0x0002840e01007387 */ /* 0x0003e80000100800 */
[----:B------:R-:W3:Y:S01]  /*7730*/  LDL R23, [R1+0xb4] ;  /* 0x0000b40001177983 */ /* 0x000ee20000100800 */
[----:B----4-:R-:W-:-:S03]  /*7740*/  IABS R9, R22 ;  /* 0x0000001600097213 */ /* 0x010fc60000000000 */
[----:B------:R-:W4:Y:S01]  /*7750*/  LDL R22, [R1+0xb8] ;  /* 0x0000b80001167983 */ /* 0x000f220000100800 */
[C---:B------:R-:W-:Y:S02]  /*7760*/  ISETP.GT.U32.AND P1, PT, R11.reuse, R5, PT ;  /* 0x000000050b00720c */ /* 0x040fe40003f24070 */
[----:B------:R-:W-:Y:S02]  /*7770*/  ISETP.GT.U32.AND P6, PT, R11, R6, PT ;  /* 0x000000060b00720c */ /* 0x000fe40003fc4070 */
[----:B------:R-:W-:-:S09]  /*7780*/  ISETP.GE.AND P4, PT, R13, RZ, PT ;  /* 0x000000ff0d00720c */ /* 0x000fd20003f86270 */
[----:B------:R-:W-:Y:S01]  /*7790*/  @!P1 IMAD.IADD R5, R5, 0x1, -R11 ;  /* 0x0000000105059824 */ /* 0x000fe200078e0a0b */
[----:B------:R-:W-:Y:S01]  /*77a0*/  ISETP.GT.U32.AND P1, PT, R11, R10, PT ;  /* 0x0000000a0b00720c */ /* 0x000fe20003f24070 */
[----:B------:R-:W-:-:S04]  /*77b0*/  IMAD.HI.U32 R13, R0, R8, RZ ;  /* 0x00000008000d7227 */ /* 0x000fc800078e00ff */
[----:B------:R-:W-:Y:S01]  /*77c0*/  @!P6 IMAD.IADD R6, R6, 0x1, -R11 ;  /* 0x000000010606e824 */ /* 0x000fe200078e0a0b */
[----:B-----5:R-:W-:Y:S01]  /*77d0*/  IABS R12, R15 ;  /* 0x0000000f000c7213 */ /* 0x020fe20000000000 */
[----:B------:R-:W-:Y:S01]  /*77e0*/  IMAD.MOV R13, RZ, RZ, -R13 ;  /* 0x000000ffff0d7224 */ /* 0x000fe200078e0a0d */
[----:B0-----:R-:W-:-:S05]  /*77f0*/  IABS R7, R21 ;  /* 0x0000001500077213 */ /* 0x001fca0000000000 */
[----:B------:R-:W-:Y:S01]  /*7800*/  @!P1 IMAD.IADD R10, R10, 0x1, -R11 ;  /* 0x000000010a0a9824 */ /* 0x000fe200078e0a0b */
[C---:B------:R-:W-:Y:S01]  /*7810*/  ISETP.GT.U32.AND P1, PT, R11.reuse, R6, PT ;  /* 0x000000060b00720c */ /* 0x040fe20003f24070 */
[----:B------:R-:W-:Y:S02]  /*7820*/  IMAD R8, R11, R13, R8 ;  /* 0x0000000d0b087224 */ /* 0x000fe400078e0208 */
[----:B------:R-:W-:-:S04]  /*7830*/  IMAD.HI.U32 R13, R0, R4, RZ ;  /* 0x00000004000d7227 */ /* 0x000fc800078e00ff */
[----:B------:R-:W-:-:S04]  /*7840*/  IMAD.HI.U32 R2, R0, R12, RZ ;  /* 0x0000000c00027227 */ /* 0x000fc800078e00ff */
[----:B-1----:R-:W-:-:S04]  /*7850*/  IMAD.HI.U32 R14, R0, R7, RZ ;  /* 0x00000007000e7227 */ /* 0x002fc800078e00ff */
        /* <DEDUP_REMOVED lines=13> */
[----:B------:R0:W-:Y:S01]  /*7930*/  STL [R1+0x1ff8], R29 ;  /* 0x001ff81d01007387 */ /* 0x0001e20000100800 */
[----:B---3--:R-:W-:Y:S01]  /*7940*/  IABS R13, R23 ;  /* 0x00000017000d7213 */ /* 0x008fe20000000000 */
[----:B0-----:R-:W-:-:S02]  /*7950*/  IMAD.MOV.U32 R29, RZ, RZ, R6 ;  /* 0x000000ffff1d7224 */ /* 0x001fc400078e0006 */
[----:B------:R-:W2:Y:S02]  /*7960*/  LDL.LU R23, [R1+0xc4] ;  /* 0x0000c40001177983 */ /* 0x000ea40000300800 */
[----:B------:R-:W-:Y:S01]  /*7970*/  IMAD.HI.U32 R6, R0, R13, RZ ;  /* 0x0000000d00067227 */ /* 0x000fe200078e00ff */
[----:B----4-:R-:W-:Y:S02]  /*7980*/  IABS R12, R22 ;  /* 0x00000016000c7213 */ /* 0x010fe40000000000 */
[----:B------:R-:W3:Y:S01]  /*7990*/  LDL.LU R22, [R1+0xc8] ;  /* 0x0000c80001167983 */ /* 0x000ee20000300800 */
[----:B------:R-:W-:Y:S02]  /*79a0*/  @!P5 IMAD.MOV R29, RZ, RZ, -R29 ;  /* 0x000000ffff1dd224 */ /* 0x000fe400078e0a1d */
[----:B------:R-:W-:Y:S01]  /*79b0*/  IMAD.MOV R6, RZ, RZ, -R6 ;  /* 0x000000ffff067224 */ /* 0x000fe200078e0a06 */
[----:B------:R-:W-:Y:S03]  /*79c0*/  STL [R1+0x28c], R14 ;  /* 0x00028c0e01007387 */ /* 0x000fe60000100800 */
[C---:B------:R-:W-:Y:S01]  /*79d0*/  IMAD R6, R11.reuse, R6, R13 ;  /* 0x000000060b067224 */ /* 0x040fe200078e020d */
[----:B------:R0:W-:Y:S04]  /*79e0*/  STL [R1+0x294], R29 ;  /* 0x0002941d01007387 */ /* 0x0001e80000100800 */
[----:B------:R-:W4:Y:S04]  /*79f0*/  LDL.LU R13, [R1+0xac] ;  /* 0x0000ac00010d7983 */ /* 0x000f280000300800 */
[----:B0-----:R-:W5:Y:S01]  /*7a00*/  LDL.LU R29, [R1+0xb0] ;  /* 0x0000b000011d7983 */ /* 0x001f620000300800 */
[----:B------:R-:W-:-:S02]  /*7a10*/  ISETP.GT.U32.AND P6, PT, R11, R2, PT ;  /* 0x000000020b00720c */ /* 0x000fc40003fc4070 */
        /* <DEDUP_REMOVED lines=40> */
[C---:B------:R-:W-:Y:S01]  /*7ca0*/  ISETP.GT.U32.AND P5, PT, R11.reuse, R12, PT ;  /* 0x0000000c0b00720c */ /* 0x040fe20003fa4070 */
[--C-:B------:R-:W-:Y:S01]  /*7cb0*/  @!P6 IMAD.IADD R4, R4, 0x1, -R11.reuse ;  /* 0x000000010404e824 */ /* 0x100fe200078e0a0b */
[----:B------:R-:W-:Y:S01]  /*7cc0*/  ISETP.GT.U32.AND P6, PT, R11, R5, PT ;  /* 0x000000050b00720c */ /* 0x000fe20003fc4070 */
[----:B------:R-:W-:Y:S01]  /*7cd0*/  @!P3 IMAD.IADD R7, R7, 0x1, -R11 ;  /* 0x000000010707b824 */ /* 0x000fe200078e0a0b */
[----:B----4-:R-:W-:Y:S01]  /*7ce0*/  ISETP.GE.AND P3, PT, R13, RZ, PT ;  /* 0x000000ff0d00720c */ /* 0x010fe20003f66270 */
[----:B------:R-:W-:-:S04]  /*7cf0*/  IMAD.HI.U32 R13, R0, R10, RZ ;  /* 0x0000000a000d7227 */ /* 0x000fc800078e00ff */
[----:B------:R-:W-:Y:S02]  /*7d00*/  IMAD.MOV R13, RZ, RZ, -R13 ;  /* 0x000000ffff0d7224 */ /* 0x000fe400078e0a0d */
[----:B------:R-:W-:Y:S01]  /*7d10*/  @!P2 IMAD.MOV R8, RZ, RZ, -R8 ;  /* 0x000000ffff08a224 */ /* 0x000fe200078e0a08 */
[C---:B------:R-:W-:Y:S01]  /*7d20*/  ISETP.GT.U32.AND P2, PT, R11.reuse, R6, PT ;  /* 0x000000060b00720c */ /* 0x040fe20003f44070 */
[----:B------:R-:W-:Y:S01]  /*7d30*/  IMAD R10, R11, R13, R10 ;  /* 0x0000000d0b0a7224 */ /* 0x000fe200078e020a */
[----:B---3--:R-:W-:Y:S01]  /*7d40*/  IABS R2, R22 ;  /* 0x0000001600027213 */ /* 0x008fe20000000000 */
[--C-:B------:R-:W-:Y:S01]  /*7d50*/  @!P5 IMAD.IADD R12, R12, 0x1, -R11.reuse ;  /* 0x000000010c0cd824 */ /* 0x100fe200078e0a0b */
[----:B------:R-:W-:Y:S01]  /*7d60*/  ISETP.GE.AND P0, PT, R14, RZ, PT ;  /* 0x000000ff0e00720c */ /* 0x000fe20003f06270 */
[----:B------:R-:W2:Y:S01]  /*7d70*/  LDL.LU R13, [R1+0xdc] ;  /* 0x0000dc00010d7983 */ /* 0x000ea20000300800 */
[----:B------:R-:W-:Y:S02]  /*7d80*/  @!P6 IMAD.IADD R5, R5, 0x1, -R11 ;  /* 0x000000010505e824 */ /* 0x000fe400078e0a0b */
[----:B------:R-:W-:Y:S01]  /*7d90*/  @!P1 IMAD.MOV R7, RZ, RZ, -R7 ;  /* 0x000000ffff079224 */ /* 0x000fe200078e0a07 */
[----:B------:R0:W-:Y:S01]  /*7da0*/  STL [R1+0x2ac], R8 ;  /* 0x0002ac0801007387 */ /* 0x0001e20000100800 */
[----:B------:R-:W-:Y:S01]  /*7db0*/  IMAD.HI.U32 R14, R0, R2, RZ ;  /* 0x00000002000e7227 */ /* 0x000fe200078e00ff */
[----:B------:R-:W-:-:S02]  /*7dc0*/  ISETP.GT.U32.AND P1, PT, R11, R12, PT ;  /* 0x0000000c0b00720c */ /* 0x000fc40003f24070 */
[C---:B------:R-:W-:Y:S01]  /*7dd0*/  ISETP.GT.U32.AND P6, PT, R11.reuse, R5, PT ;  /* 0x000000050b00720c */ /* 0x040fe20003fc4070 */
[----:B------:R1:W-:Y:S01]  /*7de0*/  STL [R1+0x2b4], R7 ;  /* 0x0002b40701007387 */ /* 0x0003e20000100800 */
[----:B0-----:R-:W-:Y:S02]  /*7df0*/  IMAD.MOV.U32 R8, RZ, RZ, R4 ;  /* 0x000000ffff087224 */ /* 0x001fe400078e0004 */
[----:B------:R-:W-:Y:S02]  /*7e00*/  IMAD.MOV R14, RZ, RZ, -R14 ;  /* 0x000000ffff0e7224 */ /* 0x000fe400078e0a0e */
[----:B------:R-:W-:Y:S01]  /*7e10*/  @!P3 IMAD.MOV R8, RZ, RZ, -R8 ;  /* 0x000000ffff08b224 */ /* 0x000fe200078e0a08 */
[----:B------:R-:W-:Y:S01]  /*7e20*/  ISETP.GT.U32.AND P3, PT, R11, R10, PT ;  /* 0x0000000a0b00720c */ /* 0x000fe20003f64070 */
[----:B-1----:R-:W-:Y:S02]  /*7e30*/  IMAD.MOV.U32 R7, RZ, RZ, R9 ;  /* 0x000000ffff077224 */ /* 0x002fe400078e0009 */
[----:B------:R-:W-:Y:S01]  /*7e40*/  @!P2 IMAD.IADD R6, R6, 0x1, -R11 ;  /* 0x000000010606a824 */ /* 0x000fe200078e0a0b */
[----:B------:R-:W-:Y:S01]  /*7e50*/  STL [R1+0x2b8], R8 ;  /* 0x0002b80801007387 */ /* 0x000fe20000100800 */
[----:B------:R-:W-:-:S02]  /*7e60*/  @!P4 IMAD.MOV R7, RZ, RZ, -R7 ;  /* 0x000000ffff07c224 */ /* 0x000fc400078e0a07 */
[----:B------:R-:W-:Y:S02]  /*7e70*/  IMAD R2, R11, R14, R2 ;  /* 0x0000000e0b027224 */ /* 0x000fe400078e0202 */
[----:B------:R-:W-:Y:S01]  /*7e80*/  @!P0 IMAD.MOV R6, RZ, RZ, -R6 ;  /* 0x000000ffff068224 */ /* 0x000fe200078e0a06 */
[----:B------:R-:W3:Y:S01]  /*7e90*/  LDL.LU R14, [R1+0xd0] ;  /* 0x0000d000010e7983 */ /* 0x000ee20000300800 */
[----:B------:R-:W-:Y:S01]  /*7ea0*/  ISETP.GE.AND P5, PT, R15, RZ, PT ;  /* 0x000000ff0f00720c */ /* 0x000fe20003fa6270 */
[--C-:B------:R-:W-:Y:S02]  /*7eb0*/  @!P1 IMAD.IADD R12, R12, 0x1, -R11.reuse ;  /* 0x000000010c0c9824 */ /* 0x100fe400078e0a0b */
[----:B------:R0:W-:Y:S01]  /*7ec0*/  STL [R1+0x2d0], R7 ;  /* 0x0002d00701007387 */ /* 0x0001e20000100800 */
[----:B------:R-:W-:Y:S01]  /*7ed0*/  ISETP.GE.AND P1, PT, R23, RZ, PT ;  /* 0x000000ff1700720c */ /* 0x000fe20003f26270 */
[--C-:B------:R-:W-:Y:S02]  /*7ee0*/  @!P6 IMAD.IADD R5, R5, 0x1, -R11.reuse ;  /* 0x000000010505e824 */ /* 0x100fe400078e0a0b */
[----:B------:R1:W-:Y:S01]  /*7ef0*/  STL [R1+0x2d8], R6 ;  /* 0x0002d80601007387 */ /* 0x0003e20000100800 */
[----:B------:R-:W-:Y:S01]  /*7f00*/  ISETP.GE.AND P6, PT, R22, RZ, PT ;  /* 0x000000ff1600720c */ /* 0x000fe20003fc6270 */
[----:B------:R-:W-:-:S02]  /*7f10*/  @!P3 IMAD.IADD R10, R10, 0x1, -R11 ;  /* 0x000000010a0ab824 */ /* 0x000fc400078e0a0b */
[----:B------:R-:W4:Y:S01]  /*7f20*/  LDL.LU R15, [R1+0x108] ;  /* 0x00010800010f7983 */ /* 0x000f220000300800 */
[----:B------:R-:W-:Y:S02]  /*7f30*/  IABS R4, R21 ;  /* 0x0000001500047213 */ /* 0x000fe40000000000 */
[----:B------:R-:W-:Y:S02]  /*7f40*/  ISETP.GE.AND P3, PT, R21, RZ, PT ;  /* 0x000000ff1500720c */ /* 0x000fe40003f66270 */
[----:B-----5:R-:W-:Y:S02]  /*7f50*/  ISETP.GE.AND P4, PT, R29, RZ, PT ;  /* 0x000000ff1d00720c */ /* 0x020fe40003f86270 */
[----:B------:R-:W5:Y:S04]  /*7f60*/  LDL.LU R29, [R1+0x10c] ;  /* 0x00010c00011d7983 */ /* 0x000f680000300800 */
[----:B------:R-:W4:Y:S04]  /*7f70*/  LDL R23, [R1+0xe0] ;  /* 0x0000e00001177983 */ /* 0x000f280000100800 */
[----:B------:R-:W4:Y:S04]  /*7f80*/  LDL.LU R22, [R1+0xe4] ;  /* 0x0000e40001167983 */ /* 0x000f280000300800 */
        /* <DEDUP_REMOVED lines=14> */
[----:B------:R0:W-:Y:S01]  /*8070*/  STL [R1+0x2e8], R5 ;  /* 0x0002e80501007387 */ /* 0x0001e20000100800 */
[----:B--2---:R-:W-:-:S05]  /*8080*/  IABS R9, R13 ;  /* 0x0000000d00097213 */ /* 0x004fca0000000000 */
[----:B-1----:R-:W-:-:S04]  /*8090*/  IMAD.HI.U32 R6, R0, R9, RZ ;  /* 0x0000000900067227 */ /* 0x002fc800078e00ff */
[----:B0-----:R-:W-:-:S04]  /*80a0*/  IMAD.MOV.U32 R5, RZ, RZ, R10 ;  /* 0x000000ffff057224 */ /* 0x001fc800078e000a */
[----:B------:R-:W-:Y:S02]  /*80b0*/  @!P1 IMAD.MOV R5, RZ, RZ, -R5 ;  /* 0x000000ffff059224 */ /* 0x000fe400078e0a05 */
[----:B------:R-:W-:-:S03]  /*80c0*/  IMAD.MOV R6, RZ, RZ, -R6 ;  /* 0x000000ffff067224 */ /* 0x000fc600078e0a06 */
[----:B------:R0:W-:Y:S01]  /*80d0*/  STL [R1+0x2f0], R5 ;  /* 0x0002f00501007387 */ /* 0x0001e20000100800 */
[----:B------:R-:W-:Y:S01]  /*80e0*/  IMAD R9, R11, R6, R9 ;  /* 0x000000060b097224 */ /* 0x000fe200078e0209 */
[----:B---3--:R-:W-:Y:S02]  /*80f0*/  IABS R8, R14 ;  /* 0x0000000e00087213 */ /* 0x008fe40000000000 */
[----:B------:R-:W-:Y:S01]  /*8100*/  ISETP.GE.AND P4, PT, R14, RZ, PT ;  /* 0x000000ff0e00720c */ /* 0x000fe20003f86270 */
[----:B------:R-:W-:-:S04]  /*8110*/  IMAD.MOV.U32 R14, RZ, RZ, R2 ;  /* 0x000000ffff0e7224 */ /* 0x000fc800078e0002 */
[----:B------:R-:W-:Y:S02]  /*8120*/  @!P6 IMAD.MOV R14, RZ, RZ, -R14 ;  /* 0x000000ffff0ee224 */ /* 0x000fe400078e0a0e */
[----:B------:R-:W-:Y:S01]  /*8130*/  @!P5 IMAD.IADD R7, R7, 0x1, -R11 ;  /* 0x000000010707d824 */ /* 0x000fe200078e0a0b */
[----:B-----5:R-:W-:Y:S02]  /*8140*/  ISETP.GE.AND P5, PT, R29, RZ, PT ;  /* 0x000000ff1d00720c */ /* 0x020fe40003fa6270 */
[----:B------:R-:W-:Y:S01]  /*8150*/  IABS R6, R29 ;  /* 0x0000001d00067213 */ /* 0x000fe20000000000 */
[----:B----4-:R-:W-:Y:S04]  /*8160*/  STL [R1+0x1ff0], R22 ;  /* 0x001ff01601007387 */ /* 0x010fe80000100800 */
[----:B------:R-:W-:Y:S04]  /*8170*/  STL [R1+0x1ff4], R21 ;  /* 0x001ff41501007387 */ /* 0x000fe80000100800 */
[----:B------:R1:W-:Y:S04]  /*8180*/  STL [R1+0x2f4], R14 ;  /* 0x0002f40e01007387 */ /* 0x0003e80000100800 */
[----:B------:R-:W2:Y:S01]  /*8190*/  LDL R29, [R1+0xf0] ;  /* 0x0000f000011d7983 */ /* 0x000ea20000100800 */
[----:B------:R-:W-:-:S02]  /*81a0*/  ISETP.GT.U32.AND P1, PT, R11, R7, PT ;  /* 0x000000070b00720c */ /* 0x000fc40003f24070 */
[----:B0-----:R-:W-:Y:S02]  /*81b0*/  IABS R5, R23 ;  /* 0x0000001700057213 */ /* 0x001fe40000000000 */
[----:B------:R-:W-:Y:S01]  /*81c0*/  IABS R12, R15 ;  /* 0x0000000f000c7213 */ /* 0x000fe20000000000 */
[C---:B------:R-:W-:Y:S01]  /*81d0*/  IMAD.HI.U32 R4, R0.reuse, R8, RZ ;  /* 0x0000000800047227 */ /* 0x040fe200078e00ff */
[----:B------:R-:W-:Y:S01]  /*81e0*/  IABS R10, R21 ;  /* 0x00000015000a7213 */ /* 0x000fe20000000000 */
[----:B------:R-:W3:Y:S02]  /*81f0*/  LDL R23, [R1+0xf4] ;  /* 0x0000f40001177983 */ /* 0x000ee40000100800 */
[----:B-1----:R-:W-:-:S04]  /*8200*/  IMAD.HI.U32 R14, R0, R5, RZ ;  /* 0x00000005000e7227 */ /* 0x002fc800078e00ff */
[----:B------:R-:W-:-:S04]  /*8210*/  IMAD.HI.U32 R2, R0, R12, RZ ;  /* 0x0000000c00027227 */ /* 0x000fc800078e00ff */
[----:B------:R-:W-:Y:S02]  /*8220*/  IMAD.MOV R14, RZ, RZ, -R14 ;  /* 0x000000ffff0e7224 */ /* 0x000fe400078e0a0e */
[----:B------:R-:W-:Y:S01]  /*8230*/  @!P1 IMAD.IADD R7, R7, 0x1, -R11 ;  /* 0x0000000107079824 */ /* 0x000fe200078e0a0b */
[----:B------:R-:W-:Y:S01]  /*8240*/  ISETP.GE.AND P0, PT, R15, RZ, PT ;  /* 0x000000ff0f00720c */ /* 0x000fe20003f06270 */
[----:B------:R-:W-:Y:S01]  /*8250*/  IMAD.MOV R2, RZ, RZ, -R2 ;  /* 0x000000ffff027224 */ /* 0x000fe200078e0a02 */
[----:B------:R-:W4:Y:S01]  /*8260*/  LDL R15, [R1+0xec] ;  /* 0x0000ec00010f7983 */ /* 0x000f220000100800 */
[C---:B------:R-:W-:Y:S02]  /*8270*/  IMAD R5, R11.reuse, R14, R5 ;  /* 0x0000000e0b057224 */ /* 0x040fe400078e0205 */
[----:B------:R-:W-:Y:S02]  /*8280*/  IMAD.MOV.U32 R14, RZ, RZ, R7 ;  /* 0x000000ffff0e7224 */ /* 0x000fe400078e0007 */
[----:B------:R-:W-:-:S02]  /*8290*/  IMAD R2, R11, R2, R12 ;  /* 0x000000020b027224 */ /* 0x000fc400078e020c */
[----:B------:R-:W-:Y:S02]  /*82a0*/  IMAD.MOV R4, RZ, RZ, -R4 ;  /* 0x000000ffff047224 */ /* 0x000fe400078e0a04 */
[----:B------:R-:W-:-:S04]  /*82b0*/  IMAD.HI.U32 R12, R0, R10, RZ ;  /* 0x0000000a000c7227 */ /* 0x000fc800078e00ff */
[----:B------:R-:W-:Y:S02]  /*82c0*/  @!P3 IMAD.MOV R14, RZ, RZ, -R14 ;  /* 0x000000ffff0eb224 */ /* 0x000fe400078e0a0e */
[C---:B------:R-:W-:Y:S01]  /*82d0*/  IMAD R8, R11.reuse, R4, R8 ;  /* 0x000000040b087224 */ /* 0x040fe200078e0208 */
[----:B------:R-:W-:Y:S01]  /*82e0*/  IABS R4, R22 ;  /* 0x0000001600047213 */ /* 0x000fe20000000000 */
[----:B------:R-:W-:Y:S01]  /*82f0*/  IMAD.MOV R12, RZ, RZ, -R12 ;  /* 0x000000ffff0c7224 */ /* 0x000fe200078e0a0c */
[----:B------:R-:W-:Y:S04]  /*8300*/  STL [R1+0x304], R14 ;  /* 0x0003040e01007387 */ /* 0x000fe80000100800 */
[----:B------:R-:W5:Y:S01]  /*8310*/  LDL.LU R22, [R1+0xe0] ;  /* 0x0000e00001167983 */ /* 0x000f620000300800 */
[C---:B------:R-:W-:Y:S01]  /*8320*/  IMAD R10, R11.reuse, R12, R10 ;  /* 0x0000000c0b0a7224 */ /* 0x040fe200078e020a */
[----:B------:R-:W-:-:S02]  /*8330*/  ISETP.GT.U32.AND P6, PT, R11, R8, PT ;  /* 0x000000080b00720c */ /* 0x000fc40003fc4070 */
[----:B--2---:R-:W-:Y:S02]  /*8340*/  IABS R12, R29 ;  /* 0x0000001d000c7213 */ /* 0x004fe40000000000 */
[----:B------:R-:W2:Y:S01]  /*8350*/  LDL.LU R29, [R1+0xf8] ;  /* 0x0000f800011d7983 */ /* 0x000ea20000300800 */
[----:B------:R-:W-:-:S08]  /*8360*/  ISETP.GT.U32.AND P1, PT, R11, R9, PT ;  /* 0x000000090b00720c */ /* 0x000fd00003f24070 */
[----:B------:R-:W-:Y:S01]  /*8370*/  @!P6 IMAD.IADD R8, R8, 0x1, -R11 ;  /* 0x000000010808e824 */ /* 0x000fe200078e0a0b */
[----:B------:R-:W-:Y:S01]  /*8380*/  ISETP.GE.AND P2, PT, R13, RZ, PT ;  /* 0x000000ff0d00720c */ /* 0x000fe20003f46270 */
[----:B------:R-:W-:-:S04]  /*8390*/  IMAD.HI.U32 R13, R0, R6, RZ ;  /* 0x00000006000d7227 */ /* 0x000fc800078e00ff */
[----:B------:R-:W-:Y:S02]  /*83a0*/  IMAD.MOV R13, RZ, RZ, -R13 ;  /* 0x000000ffff0d7224 */ /* 0x000fe400078e0a0d */
[----:B------:R-:W-:Y:S01]  /*83b0*/  @!P1 IMAD.IADD R9, R9, 0x1, -R11 ;  /* 0x0000000109099824 */ /* 0x000fe200078e0a0b */
[C---:B------:R-:W-:Y:S01]  /*83c0*/  ISETP.GT.U32.AND P1, PT, R11.reuse, R8, PT ;  /* 0x000000080b00720c */ /* 0x040fe20003f24070 */
[C---:B------:R-:W-:Y:S02]  /*83d0*/  IMAD R6, R11.reuse, R13, R6 ;  /* 0x0000000d0b067224 */ /* 0x040fe400078e0206 */
[----:B------:R-:W-:Y:S01]  /*83e0*/  IMAD.HI.U32 R13, R0, R4, RZ ;  /* 0x00000004000d7227 */ /* 0x000fe200078e00ff */
[----:B------:R-:W-:-:S03]  /*83f0*/  ISETP.GT.U32.AND P3, PT, R11, R9, PT ;  /* 0x000000090b00720c */ /* 0x000fc60003f64070 */
[----:B------:R-:W-:-:S06]  /*8400*/  IMAD.MOV R13, RZ, RZ, -R13 ;  /* 0x000000ffff0d7224 */ /* 0x000fcc00078e0a0d */
        /* <DEDUP_REMOVED lines=13> */
[----:B------:R-:W-:Y:S01]  /*84e0*/  @!P1 IMAD.IADD R6, R6, 0x1, -R11 ;  /* 0x0000000106069824 */ /* 0x000fe200078e0a0b */
[----:B-----5:R-:W-:Y:S01]  /*84f0*/  ISETP.GE.AND P1, PT, R22, RZ, PT ;  /* 0x000000ff1600720c */ /* 0x020fe20003f26270 */
[C---:B------:R-:W-:Y:S01]  /*8500*/  IMAD R12, R11.reuse, R15, R12 ;  /* 0x0000000f0b0c7224 */ /* 0x040fe200078e020c */
[----:B0-----:R-:W4:Y:S04]  /*8510*/  LDL.LU R21, [R1+0x1ff4] ;  /* 0x001ff40001157983 */ /* 0x001f280000300800 */
[----:B------:R-:W5:Y:S04]  /*8520*/  LDL.LU R22, [R1+0x1ff0] ;  /* 0x001ff00001167983 */ /* 0x000f680000300800 */
[----:B------:R-:W3:Y:S04]  /*8530*/  LDL.LU R15, [R1+0xec] ;  /* 0x0000ec00010f7983 */ /* 0x000ee80000300800 */
[----:B------:R2:W-:Y:S01]  /*8540*/  STL [R1+0x30c], R9 ;  /* 0x00030c0901007387 */ /* 0x0005e20000100800 */
[----:B------:R-:W-:-:S02]  /*8550*/  ISETP.GT.U32.AND P6, PT, R11, R2, PT ;  /* 0x000000020b00720c */ /* 0x000fc40003fc4070 */
[----:B--2---:R-:W-:Y:S01]  /*8560*/  IABS R9, R29 ;  /* 0x0000001d00097213 */ /* 0x004fe20000000000 */
[----:B------:R0:W-:Y:S04]  /*8570*/  STL [R1+0x1fec], R29 ;  /* 0x001fec1d01007387 */ /* 0x0001e80000100800 */
[----:B0-----:R-:W2:Y:S06]  /*8580*/  LDL.LU R29, [R1+0xf0] ;  /* 0x0000f000011d7983 */ /* 0x001eac0000300800 */
        /* <DEDUP_REMOVED lines=59> */
[--C-:B------:R-:W-:Y:S01]  /*8940*/  @!P3 IMAD.IADD R9, R9, 0x1, -R11.reuse ;  /* 0x000000010909b824 */ /* 0x100fe200078e0a0b */
[----:B----4-:R-:W-:Y:S01]  /*8950*/  IABS R4, R21 ;  /* 0x0000001500047213 */ /* 0x010fe20000000000 */
[----:B------:R-:W-:Y:S01]  /*8960*/  @!P0 IMAD.MOV R8, RZ, RZ, -R8 ;  /* 0x000000ffff088224 */ /* 0x000fe200078e0a08 */
[----:B------:R0:W-:Y:S01]  /*8970*/  STL [R1+0x344], R5 ;  /* 0x0003440501007387 */ /* 0x0001e20000100800 */
[----:B------:R-:W-:Y:S01]  /*8980*/  ISETP.GE.AND P3, PT, R21, RZ, PT ;  /* 0x000000ff1500720c */ /* 0x000fe20003f66270 */
[----:B------:R-:W-:Y:S01]  /*8990*/  @!P4 IMAD.MOV R12, RZ, RZ, -R12 ;  /* 0x000000ffff0cc224 */ /* 0x000fe200078e0a0c */
[----:B-----5:R-:W-:Y:S01]  /*89a0*/  ISETP.GE.AND P2, PT, R15, RZ, PT ;  /* 0x000000ff0f00720c */ /* 0x020fe20003f46270 */
[----:B------:R-:W4:Y:S01]  /*89b0*/  LDL.LU R21, [R1+0x114] ;  /* 0x0001140001157983 */ /* 0x000f220000300800 */
[----:B------:R-:W-:-:S03]  /*89c0*/  @!P6 IMAD.IADD R7, R7, 0x1, -R11 ;  /* 0x000000010707e824 */ /* 0x000fc600078e0a0b */
[----:B------:R-:W5:Y:S01]  /*89d0*/  LDL.LU R15, [R1+0x13c] ;  /* 0x00013c00010f7983 */ /* 0x000f620000300800 */
[----:B------:R-:W-:Y:S02]  /*89e0*/  IABS R2, R23 ;  /* 0x0000001700027213 */ /* 0x000fe40000000000 */
[----:B------:R-:W-:Y:S02]  /*89f0*/  ISETP.GE.AND P6, PT, R23, RZ, PT ;  /* 0x000000ff1700720c */ /* 0x000fe40003fc6270 */
[----:B---3--:R-:W-:-:S03]  /*8a00*/  IABS R6, R22 ;  /* 0x0000001600067213 */ /* 0x008fc60000000000 */
        /* <DEDUP_REMOVED lines=181> */
[----:B------:R-:W-:Y:S02]  /*9560*/  IMAD R4, R11, R7, R4 ;  /* 0x000000070b047224 */ /* 0x000fe400078e0204 */
[----:B------:R-:W-:-:S03]  /*9570*/  @!P2 IMAD.MOV R12, RZ, RZ, -R12 ;  /* 0x000000ffff0ca224 */ /* 0x000fc600078e0a0c */
[----:B------:R-:W-:Y:S01]  /*9580*/  ISETP.GT.U32.AND P2, PT, R11, R4, PT ;  /* 0x000000040b00720c */ /* 0x000fe20003f44070 */
[----:B------:R-:W-:Y:S02]  /*9590*/  @!P5 IMAD.MOV R5, RZ, RZ, -R5 ;  /* 0x000000ffff05d224 */ /* 0x000fe400078e0a05 */
[----:B------:R-:W-:-:S04]  /*95a0*/  @!P4 IMAD.IADD R10, R10, 0x1, -R11 ;  /* 0x000000010a0ac824 */ /* 0x000fc800078e0a0b */
[----:B------:R-:W-:Y:S01]  /*95b0*/  @!P0 IMAD.IADD R2, R2, 0x1, -R11 ;  /* 0x0000000102028824 */ /* 0x000fe200078e0a0b */
[----:B--2---:R-:W-:Y:S01]  /*95c0*/  IABS R9, R13 ;  /* 0x0000000d00097213 */ /* 0x004fe20000000000 */
[----:B------:R-:W-:-:S04]  /*95d0*/  @!P1 IMAD.MOV R10, RZ, RZ, -R10 ;  /* 0x000000ffff0a9224 */ /* 0x000fc800078e0a0a */
[----:B------:R-:W-:Y:S01]  /*95e0*/  IMAD.HI.U32 R7, R0, R9, RZ ;  /* 0x0000000900077227 */ /* 0x000fe200078e00ff */
[----:B------:R-:W-:Y:S03]  /*95f0*/  STL [R1+0x388], R12 ;  /* 0x0003880c01007387 */ /* 0x000fe60000100800 */
[----:B------:R-:W-:Y:S01]  /*9600*/  IMAD.MOV R7, RZ, RZ, -R7 ;  /* 0x000000ffff077224 */ /* 0x000fe200078e0a07 */
[----:B------:R0:W-:Y:S01]  /*9610*/  STL [R1+0x380], R5 ;  /* 0x0003800501007387 */ /* 0x0001e20000100800 */
[----:B------:R-:W-:-:S03]  /*9620*/  @!P2 IMAD.IADD R4, R4, 0x1, -R11 ;  /* 0x000000010404a824 */ /* 0x000fc600078e0a0b */
[----:B------:R-:W-:Y:S01]  /*9630*/  STL [R1+0x378], R10 ;  /* 0x0003780a01007387 */ /* 0x000fe20000100800 */
[----:B0-----:R-:W-:Y:S01]  /*9640*/  IMAD R5, R11, R7, R9 ;  /* 0x000000070b057224 */ /* 0x001fe200078e0209 */
[----:B---3--:R-:W-:Y:S02]  /*9650*/  IABS R8, R14 ;  /* 0x0000000e00087213 */ /* 0x008fe40000000000 */
[----:B------:R-:W-:Y:S01]  /*9660*/  ISETP.GE.AND P5, PT, R14, RZ, PT ;  /* 0x000000ff0e00720c */ /* 0x000fe20003fa6270 */
[----:B------:R-:W-:-:S04]  /*9670*/  IMAD.MOV.U32 R14, RZ, RZ, R2 ;  /* 0x000000ffff0e7224 */ /* 0x000fc800078e0002 */
[----:B------:R-:W-:Y:S01]  /*9680*/  @!P6 IMAD.MOV R14, RZ, RZ, -R14 ;  /* 0x000000ffff0ee224 */ /* 0x000fe200078e0a0e */
[----:B-----5:R-:W-:Y:S02]  /*9690*/  ISETP.GE.AND P2, PT, R29, RZ, PT ;  /* 0x000000ff1d00720c */ /* 0x020fe40003f46270 */
[----:B------:R-:W-:Y:S01]  /*96a0*/  IABS R9, R29 ;  /* 0x0000001d00097213 */ /* 0x000fe20000000000 */
[----:B----4-:R-:W-:Y:S04]  /*96b0*/  STL [R1+0x1fe0], R22 ;  /* 0x001fe01601007387 */ /* 0x010fe80000100800 */
[----:B------:R-:W-:Y:S04]  /*96c0*/  STL [R1+0x1fe4], R21 ;  /* 0x001fe41501007387 */ /* 0x000fe80000100800 */
[----:B------:R0:W-:Y:S04]  /*96d0*/  STL [R1+0x370], R14 ;  /* 0x0003700e01007387 */ /* 0x0001e80000100800 */
[----:B------:R-:W2:Y:S01]  /*96e0*/  LDL R29, [R1+0x158] ;  /* 0x00015800011d7983 */ /* 0x000ea20000100800 */
[----:B------:R-:W-:Y:S01]  /*96f0*/  IMAD.HI.U32 R6, R0, R8, RZ ;  /* 0x0000000800067227 */ /* 0x000fe200078e00ff */
[----:B------:R-:W-:-:S03]  /*9700*/  ISETP.GT.U32.AND P1, PT, R11, R4, PT ;  /* 0x000000040b00720c */ /* 0x000fc60003f24070 */
[----:B------:R-:W-:-:S04]  /*9710*/  IMAD.MOV R6, RZ, RZ, -R6 ;  /* 0x000000ffff067224 */ /* 0x000fc800078e0a06 */
[----:B------:R-:W-:Y:S01]  /*9720*/  IMAD R6, R11, R6, R8 ;  /* 0x000000060b067224 */ /* 0x000fe200078e0208 */
[----:B------:R-:W-:Y:S02]  /*9730*/  IABS R8, R23 ;  /* 0x0000001700087213 */ /* 0x000fe40000000000 */
[----:B------:R-:W-:Y:S01]  /*9740*/  IABS R12, R15 ;  /* 0x0000000f000c7213 */ /* 0x000fe20000000000 */
[----:B------:R-:W3:Y:S02]  /*9750*/  LDL R23, [R1+0x15c] ;  /* 0x00015c0001177983 */ /* 0x000ee40000100800 */
[----:B0-----:R-:W-:-:S04]  /*9760*/  IMAD.HI.U32 R14, R0, R8, RZ ;  /* 0x00000008000e7227 */ /* 0x001fc800078e00ff */
[----:B------:R-:W-:Y:S02]  /*9770*/  IMAD.MOV R14, RZ, RZ, -R14 ;  /* 0x000000ffff0e7224 */ /* 0x000fe400078e0a0e */
[----:B------:R-:W-:Y:S01]  /*9780*/  @!P1 IMAD.IADD R4, R4, 0x1, -R11 ;  /* 0x0000000104049824 */ /* 0x000fe200078e0a0b */
[----:B------:R-:W-:Y:S01]  /*9790*/  ISETP.GE.AND P0, PT, R15, RZ, PT ;  /* 0x000000ff0f00720c */ /* 0x000fe20003f06270 */
[----:B------:R-:W-:Y:S01]  /*97a0*/  IMAD R8, R11, R14, R8 ;  /* 0x0000000e0b087224 */ /* 0x000fe200078e0208 */
[----:B------:R-:W4:Y:S01]  /*97b0*/  LDL R15, [R1+0x154] ;  /* 0x00015400010f7983 */ /* 0x000f220000100800 */
[----:B------:R-:W-:Y:S02]  /*97c0*/  IMAD.MOV.U32 R14, RZ, RZ, R4 ;  /* 0x000000ffff0e7224 */ /* 0x000fe400078e0004 */
[----:B------:R-:W-:Y:S01]  /*97d0*/  IMAD.HI.U32 R2, R0, R12, RZ ;  /* 0x0000000c00027227 */ /* 0x000fe200078e00ff */
[----:B------:R-:W-:-:S03]  /*97e0*/  IABS R10, R21 ;  /* 0x00000015000a7213 */ /* 0x000fc60000000000 */
[----:B------:R-:W-:Y:S02]  /*97f0*/  @!P3 IMAD.MOV R14, RZ, RZ, -R14 ;  /* 0x000000ffff0eb224 */ /* 0x000fe400078e0a0e */
[----:B------:R-:W-:Y:S01]  /*9800*/  IMAD.MOV R2, RZ, RZ, -R2 ;  /* 0x000000ffff027224 */ /* 0x000fe200078e0a02 */
[----:B------:R-:W-:Y:S02]  /*9810*/  IABS R7, R22 ;  /* 0x0000001600077213 */ /* 0x000fe40000000000 */
[----:B------:R-:W-:Y:S01]  /*9820*/  STL [R1+0x364], R14 ;  /* 0x0003640e01007387 */ /* 0x000fe20000100800 */
[----:B------:R-:W-:Y:S02]  /*9830*/  IMAD R2, R11, R2, R12 ;  /* 0x000000020b027224 */ /* 0x000fe400078e020c */
[----:B------:R-:W-:Y:S01]  /*9840*/  IMAD.HI.U32 R12, R0, R10, RZ ;  /* 0x0000000a000c7227 */ /* 0x000fe200078e00ff */
[----:B------:R-:W5:Y:S03]  /*9850*/  LDL.LU R22, [R1+0x148] ;  /* 0x0001480001167983 */ /* 0x000f660000300800 */
[----:B------:R-:W-:-:S04]  /*9860*/  IMAD.MOV R12, RZ, RZ, -R12 ;  /* 0x000000ffff0c7224 */ /* 0x000fc800078e0a0c */
[C---:B------:R-:W-:Y:S01]  /*9870*/  IMAD R10, R11.reuse, R12, R10 ;  /* 0x0000000c0b0a7224 */ /* 0x040fe200078e020a */
[C---:B------:R-:W-:Y:S02]  /*9880*/  ISETP.GT.U32.AND P6, PT, R11.reuse, R6, PT ;  /* 0x000000060b00720c */ /* 0x040fe40003fc4070 */
[----:B------:R-:W-:Y:S02]  /*9890*/  ISETP.GT.U32.AND P1, PT, R11, R5, PT ;  /* 0x000000050b00720c */ /* 0x000fe40003f24070 */
[----:B--2---:R-:W-:Y:S02]  /*98a0*/  IABS R12, R29 ;  /* 0x0000001d000c7213 */ /* 0x004fe40000000000 */
[----:B------:R-:W2:Y:S07]  /*98b0*/  LDL.LU R29, [R1+0x160] ;  /* 0x00016000011d7983 */ /* 0x000eae0000300800 */
[--C-:B------:R-:W-:Y:S01]  /*98c0*/  @!P6 IMAD.IADD R6, R6, 0x1, -R11.reuse ;  /* 0x000000010606e824 */ /* 0x100fe200078e0a0b */
[----:B------:R-:W-:Y:S01]  /*98d0*/  ISETP.GE.AND P4, PT, R13, RZ, PT ;  /* 0x000000ff0d00720c */ /* 0x000fe20003f86270 */
[----:B------:R-:W-:-:S02]  /*98e0*/  @!P1 IMAD.IADD R5, R5, 0x1, -R11 ;  /* 0x0000000105059824 */ /* 0x000fc400078e0a0b */
[----:B------:R-:W-:Y:S01]  /*98f0*/  IMAD.HI.U32 R13, R0, R9, RZ ;  /* 0x00000009000d7227 */ /* 0x000fe200078e00ff */
[----:B------:R-:W-:-:S03]  /*9900*/  ISETP.GT.U32.AND P1, PT, R11, R6, PT ;  /* 0x000000060b00720c */ /* 0x000fc60003f24070 */
[----:B------:R-:W-:-:S04]  /*9910*/  IMAD.MOV R13, RZ, RZ, -R13 ;  /* 0x000000ffff0d7224 */ /* 0x000fc800078e0a0d */
[C---:B------:R-:W-:Y:S02]  /*9920*/  IMAD R9, R11.reuse, R13, R9 ;  /* 0x0000000d0b097224 */ /* 0x040fe400078e0209 */
[----:B------:R-:W-:Y:S01]  /*9930*/  IMAD.HI.U32 R13, R0, R7, RZ ;  /* 0x00000007000d7227 */ /* 0x000fe200078e00ff */
[----:B------:R-:W-:-:S03]  /*9940*/  ISETP.GT.U32.AND P3, PT, R11, R5, PT ;  /* 0x000000050b00720c */ /* 0x000fc60003f64070 */
[----:B------:R-:W-:Y:S01]  /*9950*/  @!P1 IMAD.IADD R6, R6, 0x1, -R11 ;  /* 0x0000000106069824 */ /* 0x000fe200078e0a0b */
[C---:B------:R-:W-:Y:S01]  /*9960*/  ISETP.GT.U32.AND P1, PT, R11.reuse, R9, PT ;  /* 0x000000090b00720c */ /* 0x040fe20003f24070 */
[----:B------:R-:W-:Y:S02]  /*9970*/  IMAD.MOV R13, RZ, RZ, -R13 ;  /* 0x000000ffff0d7224 */ /* 0x000fe400078e0a0d */
[----:B------:R-:W-:Y:S02]  /*9980*/  IMAD.MOV.U32 R21, RZ, RZ, R6 ;  /* 0x000000ffff157224 */ /* 0x000fe400078e0006 */
[----:B------:R-:W-:Y:S01]  /*9990*/  IMAD R7, R11, R13, R7 ;  /* 0x0000000d0b077224 */ /* 0x000fe200078e0207 */
[----:B----4-:R-:W-:Y:S01]  /*99a0*/  IABS R13, R15 ;  /* 0x0000000f000d7213 */ /* 0x010fe20000000000 */
[----:B------:R-:W-:Y:S01]  /*99b0*/  IMAD.HI.U32 R15, R0, R12, RZ ;  /* 0x0000000c000f7227 */ /* 0x000fe200078e00ff */
[----:B---3--:R-:W-:Y:S02]  /*99c0*/  IABS R4, R23 ;  /* 0x0000001700047213 */ /* 0x008fe40000000000 */
[----:B------:R-:W3:Y:S01]  /*99d0*/  LDL.LU R23, [R1+0x164] ;  /* 0x0001640001177983 */ /* 0x000ee20000300800 */
[----:B------:R-:W-:-:S02]  /*99e0*/  @!P5 IMAD.MOV R21, RZ, RZ, -R21 ;  /* 0x000000ffff15d224 */ /* 0x000fc400078e0a15 */
[----:B------:R-:W-:Y:S02]  /*99f0*/  IMAD.MOV R15, RZ, RZ, -R15 ;  /* 0x000000ffff0f7224 */ /* 0x000fe400078e0a0f */
[--C-:B------:R-:W-:Y:S01]  /*9a00*/  @!P1 IMAD.IADD R9, R9, 0x1, -R11.reuse ;  /* 0x0000000109099824 */ /* 0x100fe200078e0a0b */
[----:B------:R0:W-:Y:S01]  /*9a10*/  STL [R1+0x354], R21 ;  /* 0x0003541501007387 */ /* 0x0001e20000100800 */
[----:B------:R-:W-:Y:S01]  /*9a20*/  @!P3 IMAD.IADD R5, R5, 0x1, -R11 ;  /* 0x000000010505b824 */ /* 0x000fe200078e0a0b */
[----:B-----5:R-:W-:Y:S01]  /*9a30*/  ISETP.GE.AND P1, PT, R22, RZ, PT ;  /* 0x000000ff1600720c */ /* 0x020fe20003f26270 */
[C---:B------:R-:W-:Y:S02]  /*9a40*/  IMAD R12, R11.reuse, R15, R12 ;  /* 0x0000000f0b0c7224 */ /* 0x040fe400078e020c */
[----:B------:R-:W-:Y:S01]  /*9a50*/  @!P4 IMAD.MOV R5, RZ, RZ, -R5 ;  /* 0x000000ffff05c224 */ /* 0x000fe200078e0a05 */
        /* <DEDUP_REMOVED lines=14> */
[C---:B------:R-:W-:Y:S01]  /*9b40*/  ISETP.GT.U32.AND P6, PT, R11.reuse, R10, PT ;  /* 0x0000000a0b00720c */ /* 0x040fe20003fc4070 */
[----:B------:R-:W-:Y:S02]  /*9b50*/  IMAD.MOV R6, RZ, RZ, -R6 ;  /* 0x000000ffff067224 */ /* 0x000fe400078e0a06 */
[----:B------:R-:W-:Y:S02]  /*9b60*/  @!P5 IMAD.IADD R8, R8, 0x1, -R11 ;  /* 0x000000010808d824 */ /* 0x000fe400078e0a0b */
[C---:B------:R-:W-:Y:S01]  /*9b70*/  IMAD R6, R11.reuse, R6, R13 ;  /* 0x000000060b067224 */ /* 0x040fe200078e020d */
[----:B------:R-:W-:Y:S01]  /*9b80*/  ISETP.GT.U32.AND P5, PT, R11, R9, PT ;  /* 0x000000090b00720c */ /* 0x000fe20003fa4070 */
[----:B------:R-:W-:-:S06]  /*9b90*/  IMAD.MOV.U32 R13, RZ, RZ, R2 ;  /* 0x000000ffff0d7224 */ /* 0x000fcc00078e0002 */
[--C-:B------:R-:W-:Y:S02]  /*9ba0*/  @!P6 IMAD.IADD R10, R10, 0x1, -R11.reuse ;  /* 0x000000010a0ae824 */ /* 0x100fe400078e0a0b */
[----:B------:R-:W-:Y:S01]  /*9bb0*/  @!P3 IMAD.IADD R7, R7, 0x1, -R11 ;  /* 0x000000010707b824 */ /* 0x000fe200078e0a0b */
[C---:B------:R-:W-:Y:S01]  /*9bc0*/  ISETP.GT.U32.AND P3, PT, R11.reuse, R8, PT ;  /* 0x000000080b00720c */ /* 0x040fe20003f64070 */
[----:B------:R-:W-:Y:S01]  /*9bd0*/  @!P0 IMAD.MOV R13, RZ, RZ, -R13 ;  /* 0x000000ffff0d8224 */ /* 0x000fe200078e0a0d */
[C---:B------:R-:W-:Y:S02]  /*9be0*/  ISETP.GT.U32.AND P4, PT, R11.reuse, R10, PT ;  /* 0x0000000a0b00720c */ /* 0x040fe40003f84070 */
[----:B------:R-:W-:Y:S01]  /*9bf0*/  ISETP.GT.U32.AND P0, PT, R11, R6, PT ;  /* 0x000000060b00720c */ /* 0x000fe20003f04070 */
[--C-:B------:R-:W-:Y:S01]  /*9c00*/  @!P5 IMAD.IADD R9, R9, 0x1, -R11.reuse ;  /* 0x000000010909d824 */ /* 0x100fe200078e0a0b */
[----:B------:R-:W-:Y:S01]  /*9c10*/  ISETP.GT.U32.AND P5, PT, R11, R12, PT ;  /* 0x0000000c0b00720c */ /* 0x000fe20003fa4070 */
[----:B------:R0:W-:Y:S06]  /*9c20*/  STL [R1+0x34c], R13 ;  /* 0x00034c0d01007387 */ /* 0x0001ec0000100800 */
[----:B------:R-:W-:-:S02]  /*9c30*/  @!P3 IMAD.IADD R8, R8, 0x1, -R11 ;  /* 0x000000010808b824 */ /* 0x000fc400078e0a0b */
[--C-:B------:R-:W-:Y:S01]  /*9c40*/  @!P4 IMAD.IADD R10, R10, 0x1, -R11.reuse ;  /* 0x000000010a0ac824 */ /* 0x100fe200078e0a0b */
[----:B----4-:R-:W-:Y:S01]  /*9c50*/  ISETP.GE.AND P4, PT, R21, RZ, PT ;  /* 0x000000ff1500720c */ /* 0x010fe20003f86270 */
[----:B------:R-:W-:Y:S01]  /*9c60*/  @!P0 IMAD.IADD R6, R6, 0x1, -R11 ;  /* 0x0000000106068824 */ /* 0x000fe200078e0a0b */
[----:B-----5:R-:W-:Y:S01]  /*9c70*/  ISETP.GE.AND P3, PT, R22, RZ, PT ;  /* 0x000000ff1600720c */ /* 0x020fe20003f66270 */
[----:B------:R-:W4:Y:S01]  /*9c80*/  LDL.LU R21, [R1+0x168] ;  /* 0x0001680001157983 */ /* 0x000f220000300800 */
[----:B---3--:R-:W-:-:S03]  /*9c90*/  ISETP.GE.AND P0, PT, R15, RZ, PT ;  /* 0x000000ff0f00720c */ /* 0x008fc60003f06270 */
[----:B------:R-:W3:Y:S04]  /*9ca0*/  LDL.LU R22, [R1+0x16c] ;  /* 0x00016c0001167983 */ /* 0x000ee80000300800 */
[----:B------:R-:W5:Y:S01]  /*9cb0*/  LDL.LU R15, [R1+0x15c] ;  /* 0x00015c00010f7983 */ /* 0x000f620000300800 */
[----:B------:R-:W-:Y:S01]  /*9cc0*/  @!P5 IMAD.IADD R12, R12, 0x1, -R11 ;  /* 0x000000010c0cd824 */ /* 0x000fe200078e0a0b */
[----:B--2---:R-:W-:Y:S02]  /*9cd0*/  ISETP.GE.AND P5, PT, R29, RZ, PT ;  /* 0x000000ff1d00720c */ /* 0x004fe40003fa6270 */
[----:B------:R-:W2:Y:S01]  /*9ce0*/  LDL.LU R29, [R1+0x1fdc] ;  /* 0x001fdc00011d7983 */ /* 0x000ea20000300800 */
[----:B------:R-:W-:Y:S01]  /*9cf0*/  ISETP.GT.U32.AND P6, PT, R11, R7, PT ;  /* 0x000000070b00720c */ /* 0x000fe20003fc4070 */
[----:B------:R-:W-:-:S04]  /*9d00*/  IMAD.HI.U32 R14, R0, R4, RZ ;  /* 0x00000004000e7227 */ /* 0x000fc800078e00ff */
[----:B------:R-:W-:-:S04]  /*9d10*/  IMAD.MOV R14, RZ, RZ, -R14 ;  /* 0x000000ffff0e7224 */ /* 0x000fc800078e0a0e */
[----:B------:R-:W-:-:S04]  /*9d20*/  IMAD R4, R11, R14, R4 ;  /* 0x0000000e0b047224 */ /* 0x000fc800078e0204 */
[----:B------:R-:W-:Y:S01]  /*9d30*/  @!P6 IMAD.IADD R7, R7, 0x1, -R11 ;  /* 0x000000010707e824 */ /* 0x000fe200078e0a0b */
[----:B------:R-:W-:Y:S01]  /*9d40*/  ISETP.GT.U32.AND P6, PT, R11, R4, PT ;  /* 0x000000040b00720c */ /* 0x000fe20003fc4070 */
[----:B0-----:R-:W-:-:S04]  /*9d50*/  IMAD.HI.U32 R13, R0, R5, RZ ;  /* 0x00000005000d7227 */ /* 0x001fc800078e00ff */
[----:B------:R-:W-:Y:S02]  /*9d60*/  @!P2 IMAD.MOV R9, RZ, RZ, -R9 ;  /* 0x000000ffff09a224 */ /* 0x000fe400078e0a09 */
[----:B------:R-:W-:Y:S02]  /*9d70*/  IMAD.MOV R13, RZ, RZ, -R13 ;  /* 0x000000ffff0d7224 */ /* 0x000fe400078e0a0d */
[----:B------:R-:W-:Y:S01]  /*9d80*/  @!P1 IMAD.MOV R8, RZ, RZ, -R8 ;  /* 0x000000ffff089224 */ /* 0x000fe200078e0a08 */
[----:B------:R0:W-:Y:S01]  /*9d90*/  STL [R1+0x340], R9 ;  /* 0x0003400901007387 */ /* 0x0001e20000100800 */
[C---:B------:R-:W-:Y:S01]  /*9da0*/  IMAD R5, R11.reuse, R13, R5 ;  /* 0x0000000d0b057224 */ /* 0x040fe200078e0205 */
[C---:B------:R-:W-:Y:S01]  /*9db0*/  ISETP.GT.U32.AND P2, PT, R11.reuse, R6, PT ;  /* 0x000000060b00720c */ /* 0x040fe20003f44070 */
[----:B------:R-:W-:Y:S01]  /*9dc0*/  @!P6 IMAD.IADD R4, R4, 0x1, -R11 ;  /* 0x000000010404e824 */ /* 0x000fe200078e0a0b */
[----:B------:R-:W-:Y:S01]  /*9dd0*/  ISETP.GT.U32.AND P1, PT, R11, R12, PT ;  /* 0x0000000c0b00720c */ /* 0x000fe20003f24070 */
[----:B------:R1:W-:Y:S01]  /*9de0*/  STL [R1+0x334], R8 ;  /* 0x0003340801007387 */ /* 0x0003e20000100800 */
[----:B0-----:R-:W-:-:S02]  /*9df0*/  IMAD.MOV.U32 R9, RZ, RZ, R7 ;  /* 0x000000ffff097224 */ /* 0x001fc400078e0007 */
[C---:B------:R-:W-:Y:S01]  /*9e00*/  ISETP.GT.U32.AND P6, PT, R11.reuse, R4, PT ;  /* 0x000000040b00720c */ /* 0x040fe20003fc4070 */
[----:B------:R-:W2:Y:S01]  /*9e10*/  LDL.LU R13, [R1+0x170] ;  /* 0x00017000010d7983 */ /* 0x000ea20000300800 */
[----:B------:R-:W-:Y:S01]  /*9e20*/  @!P3 IMAD.MOV R9, RZ, RZ, -R9 ;  /* 0x000000ffff09b224 */ /* 0x000fe200078e0a09 */
[----:B------:R-:W-:Y:S01]  /*9e30*/  ISETP.GT.U32.AND P3, PT, R11, R5, PT ;  /* 0x000000050b00720c */ /* 0x000fe20003f64070 */
[----:B-1----:R-:W-:-:S04]  /*9e40*/  IMAD.MOV.U32 R8, RZ, RZ, R10 ;  /* 0x000000ffff087224 */ /* 0x002fc800078e000a */
[----:B------:R-:W-:Y:S02]  /*9e50*/  @!P4 IMAD.MOV R8, RZ, RZ, -R8 ;  /* 0x000000ffff08c224 */ /* 0x000fe400078e0a08 */
[--C-:B------:R-:W-:Y:S02]  /*9e60*/  @!P2 IMAD.IADD R6, R6, 0x1, -R11.reuse ;  /* 0x000000010606a824 */ /* 0x100fe400078e0a0b */
[--C-:B------:R-:W-:Y:S01]  /*9e70*/  @!P1 IMAD.IADD R12, R12, 0x1, -R11.reuse ;  /* 0x000000010c0c9824 */ /* 0x100fe200078e0a0b */
[----:B------:R3:W-:Y:S01]  /*9e80*/  STL [R1+0x330], R9 ;  /* 0x0003300901007387 */ /* 0x0007e20000100800 */
[----:B------:R-:W-:Y:S02]  /*9e90*/  @!P0 IMAD.MOV R6, RZ, RZ, -R6 ;  /* 0x000000ffff068224 */ /* 0x000fe400078e0a06 */
[--C-:B------:R-:W-:Y:S01]  /*9ea0*/  @!P3 IMAD.IADD R5, R5, 0x1, -R11.reuse ;  /* 0x000000010505b824 */ /* 0x100fe200078e0a0b */
[----:B-----5:R-:W-:Y:S01]  /*9eb0*/  ISETP.GE.AND P4, PT, R15, RZ, PT ;  /* 0x000000ff0f00720c */ /* 0x020fe20003f86270 */
[----:B------:R0:W-:Y:S01]  /*9ec0*/  STL [R1+0x328], R8 ;  /* 0x0003280801007387 */ /* 0x0001e20000100800 */
[----:B----4-:R-:W-:Y:S01]  /*9ed0*/  IABS R7, R21 ;  /* 0x0000001500077213 */ /* 0x010fe20000000000 */
[----:B------:R-:W-:Y:S01]  /*9ee0*/  @!P6 IMAD.IADD R4, R4, 0x1, -R11 ;  /* 0x000000010404e824 */ /* 0x000fe200078e0a0b */
[----:B------:R-:W-:Y:S01]  /*9ef0*/  ISETP.GE.AND P3, PT, R21, RZ, PT ;  /* 0x000000ff1500720c */ /* 0x000fe20003f66270 */
[----:B------:R-:W-:Y:S01]  /*9f00*/  @!P5 IMAD.MOV R12, RZ, RZ, -R12 ;  /* 0x000000ffff0cd224 */ /* 0x000fe200078e0a0c */
[----:B------:R-:W4:Y:S04]  /*9f10*/  LDL.LU R21, [R1+0x17c] ;  /* 0x00017c0001157983 */ /* 0x000f280000300800 */
[----:B------:R-:W5:Y:S01]  /*9f20*/  LDL.LU R15, [R1+0x198] ;  /* 0x00019800010f7983 */ /* 0x000f620000300800 */
[----:B---3--:R-:W-:-:S02]  /*9f30*/  IABS R9, R22 ;  /* 0x0000001600097213 */ /* 0x008fc40000000000 */
[----:B------:R-:W-:Y:S01]  /*9f40*/  @!P4 IMAD.MOV R4, RZ, RZ, -R4 ;  /* 0x000000ffff04c224 */ /* 0x000fe200078e0a04 */
[----:B------:R-:W-:Y:S02]  /*9f50*/  ISETP.GE.AND P4, PT, R22, RZ, PT ;  /* 0x000000ff1600720c */ /* 0x000fe40003f86270 */
[----:B------:R-:W-:Y:S02]  /*9f60*/  IABS R2, R23 ;  /* 0x0000001700027213 */ /* 0x000fe40000000000 */
[----:B------:R-:W-:Y:S02]  /*9f70*/  ISETP.GE.AND P6, PT, R23, RZ, PT ;  /* 0x000000ff1700720c */ /* 0x000fe40003fc6270 */
[----:B--2---:R-:W-:Y:S02]  /*9f80*/  ISETP.GE.AND P1, PT, R29, RZ, PT ;  /* 0x000000ff1d00720c */ /* 0x004fe40003f26270 */
[----:B------:R-:W2:Y:S04]  /*9f90*/  LDL.LU R29, [R1+0x19c] ;  /* 0x00019c00011d7983 */ /* 0x000ea80000300800 */
[----:B------:R1:W-:Y:S04]  /*9fa0*/  STL [R1+0x320], R6 ;  /* 0x0003200601007387 */ /* 0x0003e80000100800 */
[----:B------:R-:W-:Y:S04]  /*9fb0*/  STL [R1+0x31c], R12 ;  /* 0x00031c0c01007387 */ /* 0x000fe80000100800 */
[----:B------:R-:W3:Y:S04]  /*9fc0*/  LDL R22, [R1+0x184] ;  /* 0x0001840001167983 */ /* 0x000ee80000100800 */
[----:B------:R-:W3:Y:S01]  /*9fd0*/  LDL R23, [R1+0x180] ;  /* 0x0001800001177983 */ /* 0x000ee20000100800 */
[----:B------:R-:W-:-:S04]  /*9fe0*/  IMAD.HI.U32 R14, R0, R2, RZ ;  /* 0x00000002000e7227 */ /* 0x000fc800078e00ff */
[----:B------:R-:W-:-:S04]  /*9ff0*/  IMAD.MOV R14, RZ, RZ, -R14 ;  /* 0x000000ffff0e7224 */ /* 0x000fc800078e0a0e */
[----:B------:R-:W-:-:S05]  /*a000*/  IMAD R2, R11, R14, R2 ;  /* 0x0000000e0b027224 */ /* 0x000fca00078e0202 */
[C---:B------:R-:W-:Y:S01]  /*a010*/  ISETP.GT.U32.AND P2, PT, R11.reuse, R2, PT ;  /* 0x000000020b00720c */ /* 0x040fe20003f44070 */
[----:B0-----:R-:W-:Y:S01]  /*a020*/  IMAD.HI.U32 R8, R0, R7, RZ ;  /* 0x0000000700087227 */ /* 0x001fe200078e00ff */
[----:B------:R-:W-:-:S03]  /*a030*/  ISETP.GT.U32.AND P0, PT, R11, R5, PT ;  /* 0x000000050b00720c */ /* 0x000fc60003f04070 */
[----:B------:R-:W-:-:S08]  /*a040*/  IMAD.MOV R8, RZ, RZ, -R8 ;  /* 0x000000ffff087224 */ /* 0x000fd000078e0a08 */
[----:B------:R-:W-:Y:S02]  /*a050*/  @!P2 IMAD.IADD R2, R2, 0x1, -R11 ;  /* 0x000000010202a824 */ /* 0x000fe400078e0a0b */
[----:B-1----:R-:W-:-:S03]  /*a060*/  IMAD R6, R11, R8, R7 ;  /* 0x000000080b067224 */ /* 0x002fc600078e0207 */
[C---:B------:R-:W-:Y:S02]  /*a070*/  ISETP.GT.U32.AND P2, PT, R11.reuse, R2, PT ;  /* 0x000000020b00720c */ /* 0x040fe40003f44070 */
[----:B------:R-:W-:Y:S01]  /*a080*/  ISETP.GT.U32.AND P5, PT, R11, R6, PT ;  /* 0x000000060b00720c */ /* 0x000fe20003fa4070 */
[----:B------:R-:W-:Y:S01]  /*a090*/  @!P0 IMAD.IADD R5, R5, 0x1, -R11 ;  /* 0x0000000105058824 */ /* 0x000fe200078e0a0b */
[----:B------:R-:W-:Y:S01]  /*a0a0*/  IABS R10, R13 ;  /* 0x0000000d000a7213 */ /* 0x000fe20000000000 */
[----:B------:R-:W-:-:S08]  /*a0b0*/  IMAD.HI.U32 R7, R0, R9, RZ ;  /* 0x0000000900077227 */ /* 0x000fd000078e00ff */
[----:B------:R-:W-:Y:S02]  /*a0c0*/  @!P2 IMAD.IADD R2, R2, 0x1, -R11 ;  /* 0x000000010202a824 */ /* 0x000fe400078e0a0b */
[----:B------:R-:W-:Y:S02]  /*a0d0*/  @!P1 IMAD.MOV R5, RZ, RZ, -R5 ;  /* 0x000000ffff059224 */ /* 0x000fe400078e0a05 */
[----:B------:R-:W-:Y:S02]  /*a0e0*/  IMAD.MOV.U32 R14, RZ, RZ, R2 ;  /* 0x000000ffff0e7224 */ /* 0x000fe400078e0002 */
[----:B------:R-:W-:Y:S01]  /*a0f0*/  IMAD.HI.U32 R8, R0, R10, RZ ;  /* 0x0000000a00087227 */ /* 0x000fe200078e00ff */
[----:B------:R0:W-:Y:S03]  /*a100*/  STL [R1+0x318], R4 ;  /* 0x0003180401007387 */ /* 0x0001e60000100800 */
[----:B------:R-:W-:-:S02]  /*a110*/  @!P5 IMAD.IADD R6, R6, 0x1, -R11 ;  /* 0x000000010606d824 */ /* 0x000fc400078e0a0b */
[----:B------:R-:W-:Y:S02]  /*a120*/  @!P6 IMAD.MOV R14, RZ, RZ, -R14 ;  /* 0x000000ffff0ee224 */ /* 0x000fe400078e0a0e */
[----:B------:R-:W-:Y:S02]  /*a130*/  IMAD.MOV R7, RZ, RZ, -R7 ;  /* 0x000000ffff077224 */ /* 0x000fe400078e0a07 */
[----:B------:R-:W-:Y:S02]  /*a140*/  IMAD.MOV R8, RZ, RZ, -R8 ;  /* 0x000000ffff087224 */ /* 0x000fe400078e0a08 */
[C---:B0-----:R-:W-:Y:S02]  /*a150*/  IMAD R4, R11.reuse, R7, R9 ;  /* 0x000000070b047224 */ /* 0x041fe400078e0209 */
[----:B------:R-:W-:Y:S01]  /*a160*/  IMAD R7, R11, R8, R10 ;  /* 0x000000080b077224 */ /* 0x000fe200078e020a */
[----:B--2---:R-:W-:Y:S02]  /*a170*/  ISETP.GE.AND P5, PT, R29, RZ, PT ;  /* 0x000000ff1d00720c */ /* 0x004fe40003fa6270 */
[----:B------:R-:W-:-:S02]  /*a180*/  IABS R12, R29 ;  /* 0x0000001d000c7213 */ /* 0x000fc40000000000 */
[----:B------:R-:W2:Y:S04]  /*a190*/  LDL.LU R29, [R1+0x190] ;  /* 0x00019000011d7983 */ /* 0x000ea80000300800 */
[----:B------:R3:W-:Y:S04]  /*a1a0*/  STL [R1+0x314], R5 ;  /* 0x0003140501007387 */ /* 0x0007e80000100800 */
[----:B----4-:R-:W-:Y:S04]  /*a1b0*/  STL [R1+0x1fd8], R21 ;  /* 0x001fd81501007387 */ /* 0x010fe80000100800 */
[----:B------:R0:W-:Y:S01]  /*a1c0*/  STL [R1+0x310], R14 ;  /* 0x0003100e01007387 */ /* 0x0001e20000100800 */
[----:B---3--:R-:W-:-:S03]  /*a1d0*/  IABS R5, R22 ;  /* 0x0000001600057213 */ /* 0x008fc60000000000 */
[----:B------:R-:W3:Y:S01]  /*a1e0*/  LDL R22, [R1+0x18c] ;  /* 0x00018c0001167983 */ /* 0x000ee20000100800 */
[----:B------:R-:W-:-:S03]  /*a1f0*/  IABS R8, R23 ;  /* 0x0000001700087213 */ /* 0x000fc60000000000 */
[----:B------:R-:W4:Y:S01]  /*a200*/  LDL R23, [R1+0x188] ;  /* 0x0001880001177983 */ /* 0x000f220000100800 */
[C---:B------:R-:W-:Y:S02]  /*a210*/  ISETP.GT.U32.AND P1, PT, R11.reuse, R6, PT ;  /* 0x000000060b00720c */ /* 0x040fe40003f24070 */
[----:B------:R-:W-:-:S11]  /*a220*/  ISETP.GT.U32.AND P6, PT, R11, R4, PT ;  /* 0x000000040b00720c */ /* 0x000fd60003fc4070 */
[--C-:B------:R-:W-:Y:S01]  /*a230*/  @!P1 IMAD.IADD R6, R6, 0x1, -R11.reuse ;  /* 0x0000000106069824 */ /* 0x100fe200078e0a0b */
[----:B------:R-:W-:Y:S01]  /*a240*/  ISETP.GT.U32.AND P1, PT, R11, R7, PT ;  /* 0x000000070b00720c */ /* 0x000fe20003f24070 */
[----:B------:R-:W-:Y:S01]  /*a250*/  @!P6 IMAD.IADD R4, R4, 0x1, -R11 ;  /* 0x000000010404e824 */ /* 0x000fe200078e0a0b */
[----:B-----5:R-:W-:Y:S02]  /*a260*/  IABS R9, R15 ;  /* 0x0000000f00097213 */ /* 0x020fe40000000000 */
[----:B------:R-:W-:-:S03]  /*a270*/  ISETP.GE.AND P0, PT, R13, RZ, PT ;  /* 0x000000ff0d00720c */ /* 0x000fc60003f06270 */
[----:B------:R-:W-:-:S06]  /*a280*/  IMAD.HI.U32 R13, R0, R9, RZ ;  /* 0x00000009000d7227 */ /* 0x000fcc00078e00ff */
[----:B------:R-:W-:Y:S01]  /*a290*/  @!P1 IMAD.IADD R7, R7, 0x1, -R11 ;  /* 0x0000000107079824 */ /* 0x000fe200078e0a0b */
[----:B------:R-:W-:Y:S01]  /*a2a0*/  ISETP.GT.U32.AND P1, PT, R11, R4, PT ;  /* 0x000000040b00720c */ /* 0x000fe20003f24070 */
[----:B------:R-:W-:Y:S01]  /*a2b0*/  IMAD.HI.U32 R2, R0, R12, RZ ;  /* 0x0000000c00027227 */ /* 0x000fe200078e00ff */
[----:B------:R-:W-:-:S03]  /*a2c0*/  IABS R10, R21 ;  /* 0x00000015000a7213 */ /* 0x000fc60000000000 */
[----:B------:R-:W-:Y:S02]  /*a2d0*/  IMAD.MOV R13, RZ, RZ, -R13 ;  /* 0x000000ffff0d7224 */ /* 0x000fe400078e0a0d */
[----:B------:R-:W-:Y:S02]  /*a2e0*/  IMAD.MOV R2, RZ, RZ, -R2 ;  /* 0x000000ffff027224 */ /* 0x000fe400078e0a02 */
[----:B------:R-:W-:Y:S02]  /*a2f0*/  IMAD R9, R11, R13, R9 ;  /* 0x0000000d0b097224 */ /* 0x000fe400078e0209 */
[----:B------:R-:W-:Y:S01]  /*a300*/  IMAD.HI.U32 R13, R0, R8, RZ ;  /* 0x00000008000d7227 */ /* 0x000fe200078e00ff */
[----:B------:R-:W-:-:S03]  /*a310*/  ISETP.GE.AND P2, PT, R15, RZ, PT ;  /* 0x000000ff0f00720c */ /* 0x000fc60003f46270 */
[----:B------:R-:W-:Y:S02]  /*a320*/  IMAD R12, R11, R2, R12 ;  /* 0x000000020b0c7224 */ /* 0x000fe400078e020c */
[----:B0-----:R-:W-:-:S04]  /*a330*/  IMAD.HI.U32 R14, R0, R10, RZ ;  /* 0x0000000a000e7227 */ /* 0x001fc800078e00ff */
[----:B------:R-:W-:-:S04]  /*a340*/  IMAD.HI.U32 R2, R0, R5, RZ ;  /* 0x0000000500027227 */ /* 0x000fc800078e00ff */
[----:B------:R-:W-:Y:S02]  /*a350*/  IMAD.MOV R13, RZ, RZ, -R13 ;  /* 0x000000ffff0d7224 */ /* 0x000fe400078e0a0d */
[----:B------:R-:W-:Y:S02]  /*a360*/  @!P1 IMAD.IADD R4, R4, 0x1, -R11 ;  /* 0x0000000104049824 */ /* 0x000fe400078e0a0b */
[----:B------:R-:W-:Y:S02]  /*a370*/  IMAD.MOV R14, RZ, RZ, -R14 ;  /* 0x000000ffff0e7224 */ /* 0x000fe400078e0a0e */
[----:B------:R-:W-:Y:S02]  /*a380*/  IMAD.MOV.U32 R15, RZ, RZ, R6 ;  /* 0x000000ffff0f7224 */ /* 0x000fe400078e0006 */
[----:B------:R-:W-:Y:S02]  /*a390*/  IMAD.MOV R2, RZ, RZ, -R2 ;  /* 0x000000ffff027224 */ /* 0x000fe400078e0a02 */
[----:B------:R-:W-:-:S02]  /*a3a0*/  IMAD R8, R11, R13, R8 ;  /* 0x0000000d0b087224 */ /* 0x000fc400078e0208 */
[----:B------:R-:W-:Y:S02]  /*a3b0*/  IMAD.MOV.U32 R21, RZ, RZ, R4 ;  /* 0x000000ffff157224 */ /* 0x000fe400078e0004 */
[C---:B------:R-:W-:Y:S02]  /*a3c0*/  IMAD R10, R11.reuse, R14, R10 ;  /* 0x0000000e0b0a7224 */ /* 0x040fe400078e020a */
[----:B------:R-:W-:Y:S02]  /*a3d0*/  @!P3 IMAD.MOV R15, RZ, RZ, -R15 ;  /* 0x000000ffff0fb224 */ /* 0x000fe400078e0a0f */
[----:B------:R-:W-:Y:S02]  /*a3e0*/  IMAD R5, R11, R2, R5 ;  /* 0x000000020b057224 */ /* 0x000fe400078e0205 */
[----:B------:R-:W-:Y:S01]  /*a3f0*/  @!P4 IMAD.MOV R21, RZ, RZ, -R21 ;  /* 0x000000ffff15c224 */ /* 0x000fe200078e0a15 */
[----:B--2---:R-:W-:Y:S02]  /*a400*/  IABS R2, R29 ;  /* 0x0000001d00027213 */ /* 0x004fe40000000000 */
[----:B---3--:R-:W-:-:S02]  /*a410*/  IABS R13, R22 ;  /* 0x00000016000d7213 */ /* 0x008fc40000000000 */
[----:B----4-:R-:W-:-:S03]  /*a420*/  IABS R14, R23 ;  /* 0x00000017000e7213 */ /* 0x010fc60000000000 */
[----:B------:R-:W-:Y:S01]  /*a430*/  IMAD.HI.U32 R4, R0, R13, RZ ;  /* 0x0000000d00047227 */ /* 0x000fe200078e00ff */
[----:B------:R-:W2:Y:S04]  /*a440*/  LDL.LU R23, [R1+0x194] ;  /* 0x0001940001177983 */ /* 0x000ea80000300800 */
[----:B------:R-:W3:Y:S01]  /*a450*/  LDL.LU R22, [R1+0x1a0] ;  /* 0x0001a00001167983 */ /* 0x000ee20000300800 */
[----:B------:R-:W-:-:S03]  /*a460*/  IMAD.MOV.U32 R6, RZ, RZ, R14 ;  /* 0x000000ffff067224 */ /* 0x000fc600078e000e */
[----:B------:R-:W-:Y:S01]  /*a470*/  STL [R1+0x300], R15 ;  /* 0x0003000f01007387 */ /* 0x000fe20000100800 */
[----:B------:R-:W-:-:S03]  /*a480*/  IMAD.HI.U32 R14, R0, R2, RZ ;  /* 0x00000002000e7227 */ /* 0x000fc600078e00ff */
[----:B------:R0:W-:Y:S01]  /*a490*/  STL [R1+0x2fc], R21 ;  /* 0x0002fc1501007387 */ /* 0x0001e20000100800 */
[----:B------:R-:W-:Y:S02]  /*a4a0*/  IMAD.MOV R4, RZ, RZ, -R4 ;  /* 0x000000ffff047224 */ /* 0x000fe400078e0a04 */
[----:B------:R-:W-:Y:S02]  /*a4b0*/  IMAD.MOV R14, RZ, RZ, -R14 ;  /* 0x000000ffff0e7224 */ /* 0x000fe400078e0a0e */
[C---:B------:R-:W-:Y:S01]  /*a4c0*/  IMAD R4, R11.reuse, R4, R13 ;  /* 0x000000040b047224 */ /* 0x040fe200078e020d */
[----:B0-----:R-:W4:Y:S04]  /*a4d0*/  LDL.LU R21, [R1+0x1fd8] ;  /* 0x001fd80001157983 */ /* 0x001f280000300800 */
[----:B------:R-:W5:Y:S01]  /*a4e0*/  LDL.LU R13, [R1+0x180] ;  /* 0x00018000010d7983 */ /* 0x000f620000300800 */
[----:B------:R-:W-:-:S03]  /*a4f0*/  IMAD R2, R11, R14, R2 ;  /* 0x0000000e0b027224 */ /* 0x000fc600078e0202 */
[----:B------:R-:W3:Y:S01]  /*a500*/  LDL.LU R14, [R1+0x184] ;  /* 0x00018400010e7983 */ /* 0x000ee20000300800 */
[C---:B------:R-:W-:Y:S02]  /*a510*/  ISETP.GT.U32.AND P6, PT, R11.reuse, R9, PT ;  /* 0x000000090b00720c */ /* 0x040fe40003fc4070 */
[----:B------:R-:W-:-:S11]  /*a520*/  ISETP.GT.U32.AND P3, PT, R11, R7, PT ;  /* 0x000000070b00720c */ /* 0x000fd60003f64070 */
[----:B------:R-:W-:-:S05]  /*a530*/  @!P6 IMAD.IADD R9, R9, 0x1, -R11 ;  /* 0x000000010909e824 */ /* 0x000fca00078e0a0b */
[C---:B------:R-:W-:Y:S02]  /*a540*/  ISETP.GT.U32.AND P6, PT, R11.reuse, R9, PT ;  /* 0x000000090b00720c */ /* 0x040fe40003fc4070 */
[----:B------:R-:W-:Y:S01]  /*a550*/  ISETP.GT.U32.AND P4, PT, R11, R10, PT ;  /* 0x0000000a0b00720c */ /* 0x000fe20003f84070 */
[----:B------:R-:W-:Y:S01]  /*a560*/  @!P3 IMAD.IADD R7, R7, 0x1, -R11 ;  /* 0x000000010707b824 */ /* 0x000fe200078e0a0b */
[----:B------:R-:W-:-:S09]  /*a570*/  ISETP.GT.U32.AND P3, PT, R11, R8, PT ;  /* 0x000000080b00720c */ /* 0x000fd20003f64070 */
[--C-:B------:R-:W-:Y:S01]  /*a580*/  @!P6 IMAD.IADD R9, R9, 0x1, -R11.reuse ;  /* 0x000000010909e824 */ /* 0x100fe200078e0a0b */
[C---:B------:R-:W-:Y:S01]  /*a590*/  ISETP.GT.U32.AND P6, PT, R11.reuse, R5, PT ;  /* 0x000000050b00720c */ /* 0x040fe20003fc4070 */
[--C-:B------:R-:W-:Y:S01]  /*a5a0*/  @!P4 IMAD.IADD R10, R10, 0x1, -R11.reuse ;  /* 0x000000010a0ac824 */ /* 0x100fe200078e0a0b */
[----:B------:R-:W-:Y:S01]  /*a5b0*/  ISETP.GT.U32.AND P1, PT, R11, R12, PT ;  /* 0x0000000c0b00720c */ /* 0x000fe20003f24070 */
[----:B------:R-:W-:-:S03]  /*a5c0*/  @!P3 IMAD.IADD R8, R8, 0x1, -R11 ;  /* 0x000000010808b824 */ /* 0x000fc600078e0a0b */
[----:B------:R-:W-:Y:S01]  /*a5d0*/  ISETP.GT.U32.AND P3, PT, R11, R10, PT ;  /* 0x0000000a0b00720c */ /* 0x000fe20003f64070 */
[----:B------:R-:W-:-:S06]  /*a5e0*/  @!P0 IMAD.MOV R7, RZ, RZ, -R7 ;  /* 0x000000ffff078224 */ /* 0x000fcc00078e0a07 */
[----:B------:R-:W-:Y:S01]  /*a5f0*/  @!P6 IMAD.IADD R5, R5, 0x1, -R11 ;  /* 0x000000010505e824 */ /* 0x000fe200078e0a0b */
[----:B------:R2:W-:Y:S01]  /*a600*/  STL [R1+0x2f8], R7 ;  /* 0x0002f80701007387 */ /* 0x0005e20000100800 */
[----:B------:R-:W-:-:S03]  /*a610*/  IMAD.HI.U32 R15, R0, R6, RZ ;  /* 0x00000006000f7227 */ /* 0x000fc600078e00ff */
[C---:B------:R-:W-:Y:S01]  /*a620*/  ISETP.GT.U32.AND P0, PT, R11.reuse, R5, PT ;  /* 0x000000050b00720c */ /* 0x040fe20003f04070 */
[----:B------:R-:W-:Y:S02]  /*a630*/  @!P1 IMAD.IADD R12, R12, 0x1, -R11 ;  /* 0x000000010c0c9824 */ /* 0x000fe400078e0a0b */
[----:B------:R-:W-:Y:S02]  /*a640*/  IMAD.MOV R15, RZ, RZ, -R15 ;  /* 0x000000ffff0f7224 */ /* 0x000fe400078e0a0f */
[--C-:B------:R-:W-:Y:S02]  /*a650*/  @!P3 IMAD.IADD R10, R10, 0x1, -R11.reuse ;  /* 0x000000010a0ab824 */ /* 0x100fe400078e0a0b */
[----:B------:R-:W-:Y:S02]  /*a660*/  IMAD R6, R11, R15, R6 ;  /* 0x0000000f0b067224 */ /* 0x000fe400078e0206 */
[----:B------:R-:W3:Y:S04]  /*a670*/  LDL.LU R15, [R1+0x18c] ;  /* 0x00018c00010f7983 */ /* 0x000ee80000300800 */
[----:B------:R-:W-:Y:S01]  /*a680*/  @!P0 IMAD.IADD R5, R5, 0x1, -R11 ;  /* 0x0000000105058824 */ /* 0x000fe200078e0a0b */
[----:B--2---:R-:W-:-:S02]  /*a690*/  IABS R7, R23 ;  /* 0x0000001700077213 */ /* 0x004fc40000000000 */
[----:B----4-:R-:W-:Y:S01]  /*a6a0*/  ISETP.GE.AND P1, PT, R21, RZ, PT ;  /* 0x000000ff1500720c */ /* 0x010fe20003f26270 */
[----:B------:R-:W-:Y:S01]  /*a6b0*/  IMAD.MOV.U32 R21, RZ, RZ, R9 ;  /* 0x000000ffff157224 */ /* 0x000fe200078e0009 */
[----:B-----5:R-:W-:-:S03]  /*a6c0*/  ISETP.GE.AND P3, PT, R13, RZ, PT ;  /* 0x000000ff0d00720c */ /* 0x020fc60003f66270 */
[----:B------:R-:W-:Y:S02]  /*a6d0*/  @!P2 IMAD.MOV R21, RZ, RZ, -R21 ;  /* 0x000000ffff15a224 */ /* 0x000fe400078e0a15 */
[----:B------:R-:W-:Y:S01]  /*a6e0*/  IMAD.HI.U32 R13, R0, R7, RZ ;  /* 0x00000007000d7227 */ /* 0x000fe200078e00ff */
[----:B---3--:R-:W-:Y:S02]  /*a6f0*/  ISETP.GE.AND P0, PT, R14, RZ, PT ;  /* 0x000000ff0e00720c */ /* 0x008fe40003f06270 */
[----:B------:R0:W-:Y:S01]  /*a700*/  STL [R1+0x2ec], R21 ;  /* 0x0002ec1501007387 */ /* 0x0001e20000100800 */
[----:B------:R-:W-:-:S03]  /*a710*/  IMAD.MOV R14, RZ, RZ, -R13 ;  /* 0x000000ffff0e7224 */ /* 0x000fc600078e0a0d */
[----:B0-----:R-:W2:Y:S04]  /*a720*/  LDL.LU R21, [R1+0x1a4] ;  /* 0x0001a40001157983 */ /* 0x001ea80000300800 */
[----:B------:R-:W3:Y:S01]  /*a730*/  LDL.LU R13, [R1+0x188] ;  /* 0x00018800010d7983 */ /* 0x000ee20000300800 */
[C---:B------:R-:W-:Y:S02]  /*a740*/  ISETP.GT.U32.AND P4, PT, R11.reuse, R12, PT ;  /* 0x0000000c0b00720c */ /* 0x040fe40003f84070 */
[C---:B------:R-:W-:Y:S02]  /*a750*/  ISETP.GT.U32.AND P6, PT, R11.reuse, R8, PT ;  /* 0x000000080b00720c */ /* 0x040fe40003fc4070 */
[----:B------:R-:W-:-:S09]  /*a760*/  ISETP.GT.U32.AND P2, PT, R11, R6, PT ;  /* 0x000000060b00720c */ /* 0x000fd20003f44070 */
[--C-:B------:R-:W-:Y:S01]  /*a770*/  @!P4 IMAD.IADD R12, R12, 0x1, -R11.reuse ;  /* 0x000000010c0cc824 */ /* 0x100fe200078e0a0b */
[C---:B------:R-:W-:Y:S01]  /*a780*/  ISETP.GT.U32.AND P4, PT, R11.reuse, R4, PT ;  /* 0x000000040b00720c */ /* 0x040fe20003f84070 */
[--C-:B------:R-:W-:Y:S01]  /*a790*/  @!P6 IMAD.IADD R8, R8, 0x1, -R11.reuse ;  /* 0x000000010808e824 */ /* 0x100fe200078e0a0b */
[----:B------:R-:W-:Y:S01]  /*a7a0*/  ISETP.GT.U32.AND P6, PT, R11, R2, PT ;  /* 0x000000020b00720c */ /* 0x000fe20003fc4070 */
[----:B------:R-:W-:Y:S02]  /*a7b0*/  @!P2 IMAD.IADD R6, R6, 0x1, -R11 ;  /* 0x000000010606a824 */ /* 0x000fe400078e0a0b */
[----:B------:R-:W-:-:S03]  /*a7c0*/  @!P5 IMAD.MOV R12, RZ, RZ, -R12 ;  /* 0x000000ffff0cd224 */ /* 0x000fc600078e0a0c */
[C---:B------:R-:W-:Y:S01]  /*a7d0*/  ISETP.GT.U32.AND P5, PT, R11.reuse, R6, PT ;  /* 0x000000060b00720c */ /* 0x040fe20003fa4070 */
[----:B------:R-:W-:Y:S01]  /*a7e0*/  IMAD R7, R11, R14, R7 ;  /* 0x0000000e0b077224 */ /* 0x000fe200078e0207 */
[----:B------:R-:W-:Y:S01]  /*a7f0*/  IABS R9, R22 ;  /* 0x0000001600097213 */ /* 0x000fe20000000000 */
[----:B------:R-:W4:Y:S01]  /*a800*/  LDL.LU R14, [R1+0x1ac] ;  /* 0x0001ac00010e7983 */ /* 0x000f220000300800 */
[----:B------:R-:W-:Y:S02]  /*a810*/  @!P1 IMAD.MOV R10, RZ, RZ, -R10 ;  /* 0x000000ffff0a9224 */ /* 0x000fe400078e0a0a */
[--C-:B------:R-:W-:Y:S01]  /*a820*/  @!P4 IMAD.IADD R4, R4, 0x1, -R11.reuse ;  /* 0x000000010404c824 */ /* 0x100fe200078e0a0b */
[----:B------:R0:W-:Y:S01]  /*a830*/  STL [R1+0x2e4], R12 ;  /* 0x0002e40c01007387 */ /* 0x0001e20000100800 */
[----:B------:R-:W-:-:S03]  /*a840*/  @!P6 IMAD.IADD R2, R2, 0x1, -R11 ;  /* 0x000000010202e824 */ /* 0x000fc600078e0a0b */
[C---:B------:R-:W-:Y:S01]  /*a850*/  ISETP.GT.U32.AND P1, PT, R11.reuse, R4, PT ;  /* 0x000000040b00720c */ /* 0x040fe20003f24070 */
[----:B------:R1:W-:Y:S01]  /*a860*/  STL [R1+0x2dc], R10 ;  /* 0x0002dc0a01007387 */ /* 0x0003e20000100800 */
[C---:B------:R-:W-:Y:S01]  /*a870*/  ISETP.GT.U32.AND P6, PT, R11.reuse, R2, PT ;  /* 0x000000020b00720c */ /* 0x040fe20003fc4070 */
[----:B0-----:R-:W-:Y:S02]  /*a880*/  IMAD.MOV.U32 R12, RZ, RZ, R8 ;  /* 0x000000ffff0c7224 */ /* 0x001fe400078e0008 */
[----:B------:R-:W-:Y:S02]  /*a890*/  @!P5 IMAD.IADD R6, R6, 0x1, -R11 ;  /* 0x000000010606d824 */ /* 0x000fe400078e0a0b */
[----:B------:R-:W-:Y:S01]  /*a8a0*/  @!P3 IMAD.MOV R12, RZ, RZ, -R12 ;  /* 0x000000ffff0cb224 */ /* 0x000fe200078e0a0c */
[----:B------:R-:W-:Y:S01]  /*a8b0*/  ISETP.GT.U32.AND P3, PT, R11, R7, PT ;  /* 0x000000070b00720c */ /* 0x000fe20003f64070 */
[----:B-1----:R-:W-:-:S04]  /*a8c0*/  IMAD.MOV.U32 R10, RZ, RZ, R5 ;  /* 0x000000ffff0a7224 */ /* 0x002fc800078e0005 */
[----:B------:R-:W-:Y:S01]  /*a8d0*/  @!P0 IMAD.MOV R10, RZ, RZ, -R10 ;  /* 0x000000ffff0a8224 */ /* 0x000fe200078e0a0a */
[----:B------:R-:W-:Y:S01]  /*a8e0*/  STL [R1+0x2d4], R12 ;  /* 0x0002d40c01007387 */ /* 0x000fe20000100800 */
[----:B------:R-:W-:Y:S01]  /*a8f0*/  ISETP.GE.AND P4, PT, R15, RZ, PT ;  /* 0x000000ff0f00720c */ /* 0x000fe20003f86270 */
[--C-:B------:R-:W-:Y:S01]  /*a900*/  @!P1 IMAD.IADD R4, R4, 0x1, -R11.reuse ;  /* 0x0000000104049824 */ /* 0x100fe200078e0a0b */
[----:B------:R-:W-:Y:S01]  /*a910*/  ISETP.GE.AND P0, PT, R29, RZ, PT ;  /* 0x000000ff1d00720c */ /* 0x000fe20003f06270 */
[--C-:B------:R-:W-:Y:S01]  /*a920*/  @!P6 IMAD.IADD R2, R2, 0x1, -R11.reuse ;  /* 0x000000010202e824 */ /* 0x100fe200078e0a0b */
[----:B------:R-:W-:Y:S02]  /*a930*/  ISETP.GE.AND P1, PT, R23, RZ, PT ;  /* 0x000000ff1700720c */ /* 0x000fe40003f26270 */
[----:B------:R-:W-:Y:S01]  /*a940*/  ISETP.GE.AND P6, PT, R22, RZ, PT ;  /* 0x000000ff1600720c */ /* 0x000fe20003fc6270 */
[----:B------:R-:W-:Y:S01]  /*a950*/  @!P3 IMAD.IADD R7, R7, 0x1, -R11 ;  /* 0x000000010707b824 */ /* 0x000fe200078e0a0b */
[----:B---3--:R-:W-:Y:S01]  /*a960*/  ISETP.GE.AND P2, PT, R13, RZ, PT ;  /* 0x000000ff0d00720c */ /* 0x008fe20003f46270 */
[----:B------:R-:W-:-:S04]  /*a970*/  IMAD.HI.U32 R13, R0, R9, RZ ;  /* 0x00000009000d7227 */ /* 0x000fc800078e00ff */
[----:B------:R-:W-:-:S04]  /*a980*/  IMAD.MOV R13, RZ, RZ, -R13 ;  /* 0x000000ffff0d7224 */ /* 0x000fc800078e0a0d */
[----:B------:R-:W-:Y:S02]  /*a990*/  IMAD R5, R11, R13, R9 ;  /* 0x0000000d0b057224 */ /* 0x000fe400078e0209 */
[----:B------:R-:W3:Y:S02]  /*a9a0*/  LDL.LU R13, [R1+0x1a8] ;  /* 0x0001a800010d7983 */ /* 0x000ee40000300800 */
[----:B------:R-:W-:Y:S02]  /*a9b0*/  @!P2 IMAD.MOV R6, RZ, RZ, -R6 ;  /* 0x000000ffff06a224 */ /* 0x000fe400078e0a06 */
[----:B------:R0:W-:Y:S04]  /*a9c0*/  STL [R1+0x2cc], R10 ;  /* 0x0002cc0a01007387 */ /* 0x0001e80000100800 */
[----:B------:R1:W-:Y:S01]  /*a9d0*/  STL [R1+0x2c8], R6 ;  /* 0x0002c80601007387 */ /* 0x0003e20000100800 */
[----:B--2---:R-:W-:-:S03]  /*a9e0*/  IABS R8, R21 ;  /* 0x0000001500087213 */ /* 0x004fc60000000000 */
[----:B------:R-:W2:Y:S01]  /*a9f0*/  LDL.LU R15, [R1+0x1b0] ;  /* 0x0001b000010f7983 */ /* 0x000ea20000300800 */
[----:B------:R-:W-:-:S03]  /*aa00*/  ISETP.GE.AND P3, PT, R21, RZ, PT ;  /* 0x000000ff1500720c */ /* 0x000fc60003f66270 */
[----:B------:R-:W5:Y:S04]  /*aa10*/  LDL.LU R29, [R1+0x1b4] ;  /* 0x0001b400011d7983 */ /* 0x000f680000300800 */
[----:B------:R-:W2:Y:S04]  /*aa20*/  LDL R23, [R1+0x1b8] ;  /* 0x0001b80001177983 */ /* 0x000ea80000100800 */
[----:B------:R-:W2:Y:S04]  /*aa30*/  LDL.LU R22, [R1+0x1bc] ;  /* 0x0001bc0001167983 */ /* 0x000ea80000300800 */
[----:B------:R-:W2:Y:S01]  /*aa40*/  LDL.LU R21, [R1+0x1c0] ;  /* 0x0001c00001157983 */ /* 0x000ea20000300800 */
[C---:B------:R-:W-:Y:S01]  /*aa50*/  ISETP.GT.U32.AND P5, PT, R11.reuse, R5, PT ;  /* 0x000000050b00720c */ /* 0x040fe20003fa4070 */
[----:B0-----:R-:W-:Y:S01]  /*aa60*/  IMAD.HI.U32 R10, R0, R8, RZ ;  /* 0x00000008000a7227 */ /* 0x001fe200078e00ff */
[----:B------:R-:W-:-:S03]  /*aa70*/  ISETP.GT.U32.AND P2, PT, R11, R7, PT ;  /* 0x000000070b00720c */ /* 0x000fc60003f44070 */
[----:B------:R-:W-:-:S08]  /*aa80*/  IMAD.MOV R10, RZ, RZ, -R10 ;  /* 0x000000ffff0a7224 */ /* 0x000fd000078e0a0a */
[----:B------:R-:W-:-:S05]  /*aa90*/  @!P5 IMAD.IADD R5, R5, 0x1, -R11 ;  /* 0x000000010505d824 */ /* 0x000fca00078e0a0b */
[C---:B------:R-:W-:Y:S01]  /*aaa0*/  ISETP.GT.U32.AND P5, PT, R11.reuse, R5, PT ;  /* 0x000000050b00720c */ /* 0x040fe20003fa4070 */
[----:B------:R-:W-:Y:S02]  /*aab0*/  IMAD R10, R11, R10, R8 ;  /* 0x0000000a0b0a7224 */ /* 0x000fe400078e0208 */
[----:B------:R-:W-:-:S04]  /*aac0*/  IMAD.MOV.U32 R8, RZ, RZ, R4 ;  /* 0x000000ffff087224 */ /* 0x000fc800078e0004 */
[----:B------:R-:W-:Y:S01]  /*aad0*/  @!P4 IMAD.MOV R8, RZ, RZ, -R8 ;  /* 0x000000ffff08c224 */ /* 0x000fe200078e0a08 */
[----:B------:R-:W-:Y:S01]  /*aae0*/  ISETP.GT.U32.AND P4, PT, R11, R10, PT ;  /* 0x0000000a0b00720c */ /* 0x000fe20003f84070 */
[----:B------:R-:W-:Y:S01]  /*aaf0*/  @!P2 IMAD.IADD R7, R7, 0x1, -R11 ;  /* 0x000000010707a824 */ /* 0x000fe200078e0a0b */
[----:B----4-:R-:W-:-:S03]  /*ab00*/  IABS R12, R14 ;  /* 0x0000000e000c7213 */ /* 0x010fc60000000000 */
[----:B------:R-:W-:Y:S01]  /*ab10*/  @!P5 IMAD.IADD R5, R5, 0x1, -R11 ;  /* 0x000000010505d824 */ /* 0x000fe200078e0a0b */
[----:B------:R-:W-:Y:S01]  /*ab20*/  ISETP.GE.AND P2, PT, R14, RZ, PT ;  /* 0x000000ff0e00720c */ /* 0x000fe20003f46270 */
[----:B------:R-:W-:Y:S02]  /*ab30*/  @!P0 IMAD.MOV R2, RZ, RZ, -R2 ;  /* 0x000000ffff028224 */ /* 0x000fe400078e0a02 */
[----:B------:R-:W-:Y:S02]  /*ab40*/  IMAD.MOV.U32 R14, RZ, RZ, R5 ;  /* 0x000000ffff0e7224 */ /* 0x000fe400078e0005 */
[----:B------:R-:W-:Y:S01]  /*ab50*/  @!P1 IMAD.MOV R7, RZ, RZ, -R7 ;  /* 0x000000ffff079224 */ /* 0x000fe200078e0a07 */
[----:B------:R-:W-:Y:S01]  /*ab60*/  STL [R1+0x2c4], R8 ;  /* 0x0002c40801007387 */ /* 0x000fe20000100800 */
[----:B------:R-:W-:-:S03]  /*ab70*/  @!P6 IMAD.MOV R14, RZ, RZ, -R14 ;  /* 0x000000ffff0ee224 */ /* 0x000fc600078e0a0e */
[----:B------:R-:W-:Y:S01]  /*ab80*/  STL [R1+0x2c0], R2 ;  /* 0x0002c00201007387 */ /* 0x000fe20000100800 */
[----:B------:R-:W-:-:S03]  /*ab90*/  @!P4 IMAD.IADD R10, R10, 0x1, -R11 ;  /* 0x000000010a0ac824 */ /* 0x000fc600078e0a0b */
[----:B------:R0:W-:Y:S01]  /*aba0*/  STL [R1+0x2bc], R7 ;  /* 0x0002bc0701007387 */ /* 0x0001e20000100800 */
[----:B---3--:R-:W-:Y:S02]  /*abb0*/  IABS R9, R13 ;  /* 0x0000000d00097213 */ /* 0x008fe40000000000 */
[----:B------:R-:W-:Y:S02]  /*abc0*/  ISETP.GE.AND P0, PT, R13, RZ, PT ;  /* 0x000000ff0d00720c */ /* 0x000fe40003f06270 */
[----:B-----5:R-:W-:Y:S02]  /*abd0*/  ISETP.GE.AND P4, PT, R29, RZ, PT ;  /* 0x000000ff1d00720c */ /* 0x020fe40003f86270 */
[----:B------:R-:W-:Y:S01]  /*abe0*/  IABS R13, R29 ;  /* 0x0000001d000d7213 */ /* 0x000fe20000000000 */
[----:B--2---:R-:W-:Y:S04]  /*abf0*/  STL [R1+0x1fd0], R22 ;  /* 0x001fd01601007387 */ /* 0x004fe80000100800 */
[----:B------:R-:W-:Y:S04]  /*ac00*/  STL [R1+0x1fd4], R21 ;  /* 0x001fd41501007387 */ /* 0x000fe80000100800 */
[----:B------:R2:W-:Y:S04]  /*ac10*/  STL [R1+0x2b0], R14 ;  /* 0x0002b00e01007387 */ /* 0x0005e80000100800 */
[----:B------:R-:W3:Y:S01]  /*ac20*/  LDL R29, [R1+0x1c8] ;  /* 0x0001c800011d7983 */ /* 0x000ee20000100800 */
[----:B-1----:R-:W-:Y:S01]  /*ac30*/  IMAD.HI.U32 R6, R0, R9, RZ ;  /* 0x0000000900067227 */ /* 0x002fe200078e00ff */
[----:B------:R-:W-:-:S03]  /*ac40*/  ISETP.GT.U32.AND P1, PT, R11, R10, PT ;  /* 0x0000000a0b00720c */ /* 0x000fc60003f24070 */
[----:B------:R-:W-:-:S04]  /*ac50*/  IMAD.MOV R6, RZ, RZ, -R6 ;  /* 0x000000ffff067224 */ /* 0x000fc800078e0a06 */
[----:B------:R-:W-:Y:S01]  /*ac60*/  IMAD R6, R11, R6, R9 ;  /* 0x000000060b067224 */ /* 0x000fe200078e0209 */
[----:B------:R-:W-:Y:S01]  /*ac70*/  IABS R9, R23 ;  /* 0x0000001700097213 */ /* 0x000fe20000000000 */
[C---:B0-----:R-:W-:Y:S01]  /*ac80*/  IMAD.HI.U32 R7, R0.reuse, R13, RZ ;  /* 0x0000000d00077227 */ /* 0x041fe200078e00ff */
[----:B------:R-:W-:Y:S01]  /*ac90*/  ISETP.GE.AND P5, PT, R15, RZ, PT ;  /* 0x000000ff0f00720c */ /* 0x000fe20003fa6270 */
[----:B------:R-:W4:Y:S02]  /*aca0*/  LDL R23, [R1+0x1cc] ;  /* 0x0001cc0001177983 */ /* 0x000f240000100800 */
[----:B--2---:R-:W-:Y:S01]  /*acb0*/  IMAD.HI.U32 R14, R0, R9, RZ ;  /* 0x00000009000e7227 */ /* 0x004fe200078e00ff */
[----:B------:R-:W-:Y:S02]  /*acc0*/  IABS R2, R15 ;  /* 0x0000000f00027213 */ /* 0x000fe40000000000 */
[----:B------:R-:W2:Y:S01]  /*acd0*/  LDL R15, [R1+0x1c4] ;  /* 0x0001c400010f7983 */ /* 0x000ea20000100800 */
[----:B------:R-:W-:-:S02]  /*ace0*/  IMAD.MOV R14, RZ, RZ, -R14 ;  /* 0x000000ffff0e7224 */ /* 0x000fc400078e0a0e */
[----:B------:R-:W-:Y:S01]  /*acf0*/  @!P1 IMAD.IADD R10, R10, 0x1, -R11 ;  /* 0x000000010a0a9824 */ /* 0x000fe200078e0a0b */
[----:B------:R-:W-:Y:S01]  /*ad00*/  IABS R5, R21 ;  /* 0x0000001500057213 */ /* 0x000fe20000000000 */
[C---:B------:R-:W-:Y:S02]  /*ad10*/  IMAD R9, R11.reuse, R14, R9 ;  /* 0x0000000e0b097224 */ /* 0x040fe400078e0209 */
[----:B------:R-:W-:Y:S02]  /*ad20*/  IMAD.MOV R7, RZ, RZ, -R7 ;  /* 0x000000ffff077224 */ /* 0x000fe400078e0a07 */
[----:B------:R-:W-:Y:S02]  /*ad30*/  IMAD.MOV.U32 R14, RZ, RZ, R10 ;  /* 0x000000ffff0e7224 */ /* 0x000fe400078e000a */
[----:B------:R-:W-:Y:S02]  /*ad40*/  IMAD R13, R11, R7, R13 ;  /* 0x000000070b0d7224 */ /* 0x000fe400078e020d */
[----:B------:R-:W-:-:S02]  /*ad50*/  @!P3 IMAD.MOV R14, RZ, RZ, -R14 ;  /* 0x000000ffff0eb224 */ /* 0x000fc400078e0a0e */
[----:B------:R-:W-:Y:S01]  /*ad60*/  IMAD.HI.U32 R7, R0, R5, RZ ;  /* 0x0000000500077227 */ /* 0x000fe200078e00ff */
[----:B------:R-:W-:Y:S02]  /*ad70*/  IABS R8, R22 ;  /* 0x0000001600087213 */ /* 0x000fe40000000000 */
[----:B------:R-:W-:Y:S01]  /*ad80*/  STL [R1+0x2a8], R14 ;  /* 0x0002a80e01007387 */ /* 0x000fe20000100800 */
[----:B------:R-:W-:-:S03]  /*ad90*/  IMAD.MOV R7, RZ, RZ, -R7 ;  /* 0x000000ffff077224 */ /* 0x000fc600078e0a07 */
[----:B------:R-:W5:Y:S01]  /*ada0*/  LDL.LU R22, [R1+0x1b8] ;  /* 0x0001b80001167983 */ /* 0x000f620000300800 */
[----:B------:R-:W-:Y:S02]  /*adb0*/  IMAD R5, R11, R7, R5 ;  /* 0x000000070b057224 */ /* 0x000fe400078e0205 */
[----:B------:R-:W-:-:S04]  /*adc0*/  IMAD.HI.U32 R4, R0, R12, RZ ;  /* 0x0000000c00047227 */ /* 0x000fc800078e00ff */
[----:B------:R-:W-:Y:S01]  /*add0*/  IMAD.MOV R4, RZ, RZ, -R4 ;  /* 0x000000ffff047224 */ /* 0x000fe200078e0a04 */
[----:B------:R-:W-:-:S03]  /*ade0*/  ISETP.GT.U32.AND P6, PT, R11, R6, PT ;  /* 0x000000060b00720c */ /* 0x000fc60003fc4070 */
[C---:B------:R-:W-:Y:S01]  /*adf0*/  IMAD R4, R11.reuse, R4, R12 ;  /* 0x000000040b047224 */ /* 0x040fe200078e020c */
[----:B---3--:R-:W-:Y:S02]  /*ae00*/  IABS R7, R29 ;  /* 0x0000001d00077213 */ /* 0x008fe40000000000 */
[----:B------:R-:W3:Y:S01]  /*ae10*/  LDL.LU R29, [R1+0x1d0] ;  /* 0x0001d000011d7983 */ /* 0x000ee20000300800 */
[----:B------:R-:W-:Y:S01]  /*ae20*/  IMAD.HI.U32 R12, R0, R2, RZ ;  /* 0x00000002000c7227 */ /* 0x000fe200078e00ff */
[----:B------:R-:W-:-:S03]  /*ae30*/  ISETP.GT.U32.AND P1, PT, R11, R4, PT ;  /* 0x000000040b00720c */ /* 0x000fc60003f24070 */
[----:B------:R-:W-:-:S04]  /*ae40*/  IMAD.MOV R12, RZ, RZ, -R12 ;  /* 0x000000ffff0c7224 */ /* 0x000fc800078e0a0c */
[----:B------:R-:W-:Y:S02]  /*ae50*/  IMAD R2, R11, R12, R2 ;  /* 0x0000000c0b027224 */ /* 0x000fe400078e0202 */
[----:B------:R-:W-:-:S03]  /*ae60*/  @!P6 IMAD.IADD R6, R6, 0x1, -R11 ;  /* 0x000000010606e824 */ /* 0x000fc600078e0a0b */
[C---:B------:R-:W-:Y:S01]  /*ae70*/  ISETP.GT.U32.AND P6, PT, R11.reuse, R2, PT ;  /* 0x000000020b00720c */ /* 0x040fe20003fc4070 */
[----:B------:R-:W-:Y:S01]  /*ae80*/  @!P1 IMAD.IADD R4, R4, 0x1, -R11 ;  /* 0x0000000104049824 */ /* 0x000fe200078e0a0b */
[----:B------:R-:W-:Y:S01]  /*ae90*/  ISETP.GT.U32.AND P1, PT, R11, R6, PT ;  /* 0x000000060b00720c */ /* 0x000fe20003f24070 */
[----:B------:R-:W-:-:S03]  /*aea0*/  IMAD.HI.U32 R12, R0, R8, RZ ;  /* 0x00000008000c7227 */ /* 0x000fc600078e00ff */
[----:B------:R-:W-:Y:S01]  /*aeb0*/  ISETP.GT.U32.AND P3, PT, R11, R4, PT ;  /* 0x000000040b00720c */ /* 0x000fe20003f64070 */
[----:B------:R-:W-:-:S06]  /*aec0*/  IMAD.MOV R12, RZ, RZ, -R12 ;  /* 0x000000ffff0c7224 */ /* 0x000fcc00078e0a0c */
[--C-:B------:R-:W-:Y:S02]  /*aed0*/  @!P6 IMAD.IADD R2, R2, 0x1, -R11.reuse ;  /* 0x000000010202e824 */ /* 0x100fe400078e0a0b */
[----:B------:R-:W-:Y:S01]  /*aee0*/  @!P1 IMAD.IADD R6, R6, 0x1, -R11 ;  /* 0x0000000106069824 */ /* 0x000fe200078e0a0b */
[C---:B------:R-:W-:Y:S01]  /*aef0*/  ISETP.GT.U32.AND P1, PT, R11.reuse, R13, PT ;  /* 0x0000000d0b00720c */ /* 0x040fe20003f24070 */
[C---:B------:R-:W-:Y:S01]  /*af00*/  IMAD R8, R11.reuse, R12, R8 ;  /* 0x0000000c0b087224 */ /* 0x040fe200078e0208 */
[----:B--2---:R-:W-:Y:S02]  /*af10*/  IABS R12, R15 ;  /* 0x0000000f000c7213 */ /* 0x004fe40000000000 */
[----:B------:R-:W-:Y:S01]  /*af20*/  ISETP.GT.U32.AND P6, PT, R11, R2, PT ;  /* 0x000000020b00720c */ /* 0x000fe20003fc4070 */
[----:B------:R-:W-:Y:S02]  /*af30*/  IMAD.MOV.U32 R21, RZ, RZ, R6 ;  /* 0x000000ffff157224 */ /* 0x000fe400078e0006 */
[----:B------:R-:W-:Y:S01]  /*af40*/  IMAD.HI.U32 R15, R0, R12, RZ ;  /* 0x0000000c000f7227 */ /* 0x000fe200078e00ff */
[----:B----4-:R-:W-:-:S02]  /*af50*/  IABS R10, R23 ;  /* 0x00000017000a7213 */ /* 0x010fc40000000000 */
[----:B------:R-:W2:Y:S01]  /*af60*/  LDL.LU R23, [R1+0x1d4] ;  /* 0x0001d40001177983 */ /* 0x000ea20000300800 */
[----:B------:R-:W-:Y:S02]  /*af70*/  @!P0 IMAD.MOV R21, RZ, RZ, -R21 ;  /* 0x000000ffff158224 */ /* 0x000fe400078e0a15 */
[----:B------:R-:W-:Y:S02]  /*af80*/  @!P3 IMAD.IADD R4, R4, 0x1, -R11 ;  /* 0x000000010404b824 */ /* 0x000fe400078e0a0b */
[----:B------:R-:W-:Y:S01]  /*af90*/  IMAD.MOV R15, RZ, RZ, -R15 ;  /* 0x000000ffff0f7224 */ /* 0x000fe200078e0a0f */
[----:B------:R0:W-:Y:S01]  /*afa0*/  STL [R1+0x2a4], R21 ;  /* 0x0002a41501007387 */ /* 0x0001e20000100800 */
[----:B------:R-:W-:Y:S02]  /*afb0*/  @!P2 IMAD.MOV R4, RZ, RZ, -R4 ;  /* 0x000000ffff04a224 */ /* 0x000fe400078e0a04 */
[--C-:B------:R-:W-:Y:S01]  /*afc0*/  @!P1 IMAD.IADD R13, R13, 0x1, -R11.reuse ;  /* 0x000000010d0d9824 */ /* 0x100fe200078e0a0b */
[----:B-----5:R-:W-:Y:S01]  /*afd0*/  ISETP.GE.AND P1, PT, R22, RZ, PT ;  /* 0x000000ff1600720c */ /* 0x020fe20003f26270 */
[----:B------:R-:W-:-:S02]  /*afe0*/  @!P6 IMAD.IADD R2, R2, 0x1, -R11 ;  /* 0x000000010202e824 */ /* 0x000fc400078e0a0b */
[C---:B------:R-:W-:Y:S01]  /*aff0*/  IMAD R12, R11.reuse, R15, R12 ;  /* 0x0000000f0b0c7224 */ /* 0x040fe200078e020c */
[----:B0-----:R-:W4:Y:S04]  /*b000*/  LDL.LU R21, [R1+0x1fd4] ;  /* 0x001fd40001157983 */ /* 0x001f280000300800 */
[----:B------:R-:W5:Y:S04]  /*b010*/  LDL.LU R22, [R1+0x1fd0] ;  /* 0x001fd00001167983 */ /* 0x000f680000300800 */
[----:B------:R-:W2:Y:S04]  /*b020*/  LDL.LU R15, [R1+0x1c4] ;  /* 0x0001c400010f7983 */ /* 0x000ea80000300800 */
[----:B------:R0:W-:Y:S02]  /*b030*/  STL [R1+0x298], R4 ;  /* 0x0002980401007387 */ /* 0x0001e40000100800 */
[----:B0-----:R-:W-:Y:S01]  /*b040*/  IMAD.MOV.U32 R4, RZ, RZ, R2 ;  /* 0x000000ffff047224 */ /* 0x001fe200078e0002 */
[----:B---3--:R-:W-:Y:S01]  /*b050*/  IABS R2, R29 ;  /* 0x0000001d00027213 */ /* 0x008fe20000000000 */
[----:B------:R0:W-:Y:S04]  /*b060*/  STL [R1+0x1fcc], R29 ;  /* 0x001fcc1d01007387 */ /* 0x0001e80000100800 */
[----:B0-----:R-:W3:Y:S01]  /*b070*/  LDL.LU R29, [R1+0x1c8] ;  /* 0x0001c800011d7983 */ /* 0x001ee20000300800 */
[----:B------:R-:W-:-:S02]  /*b080*/  ISETP.GT.U32.AND P0, PT, R11, R9, PT ;  /* 0x000000090b00720c */ /* 0x000fc40003f04070 */
[C---:B------:R-:W-:Y:S02]  /*b090*/  ISETP.GT.U32.AND P6, PT, R11.reuse, R5, PT ;  /* 0x000000050b00720c */ /* 0x040fe40003fc4070 */
[----:B------:R-:W-:Y:S01]  /*b0a0*/  ISETP.GT.U32.AND P3, PT, R11, R8, PT ;  /* 0x000000080b00720c */ /* 0x000fe20003f64070 */
[----:B------:R-:W-:-:S08]  /*b0b0*/  IMAD.HI.U32 R14, R0, R7, RZ ;  /* 0x00000007000e7227 */ /* 0x000fd000078e00ff */
[--C-:B------:R-:W-:Y:S01]  /*b0c0*/  @!P0 IMAD.IADD R9, R9, 0x1, -R11.reuse ;  /* 0x0000000109098824 */ /* 0x100fe200078e0a0b */
[----:B------:R-:W-:Y:S01]  /*b0d0*/  ISETP.GT.U32.AND P0, PT, R11, R13, PT ;  /* 0x0000000d0b00720c */ /* 0x000fe20003f04070 */
[----:B------:R-:W-:Y:S02]  /*b0e0*/  IMAD.MOV R14, RZ, RZ, -R14 ;  /* 0x000000ffff0e7224 */ /* 0x000fe400078e0a0e */
[----:B------:R-:W-:Y:S02]  /*b0f0*/  @!P6 IMAD.IADD R5, R5, 0x1, -R11 ;  /* 0x000000010505e824 */ /* 0x000fe400078e0a0b */
[C---:B------:R-:W-:Y:S02]  /*b100*/  IMAD R7, R11.reuse, R14, R7 ;  /* 0x0000000e0b077224 */ /* 0x040fe400078e0207 */
[----:B------:R-:W-:Y:S01]  /*b110*/  @!P3 IMAD.IADD R8, R8, 0x1, -R11 ;  /* 0x000000010808b824 */ /* 0x000fe200078e0a0b */
[C---:B------:R-:W-:Y:S01]  /*b120*/  ISETP.GT.U32.AND P6, PT, R11.reuse, R5, PT ;  /* 0x000000050b00720c */ /* 0x040fe20003fc4070 */
[----:B------:R-:W-:Y:S01]  /*b130*/  @!P5 IMAD.MOV R4, RZ, RZ, -R4 ;  /* 0x000000ffff04d224 */ /* 0x000fe200078e0a04 */
[----:B------:R-:W-:-:S02]  /*b140*/  ISETP.GT.U32.AND P3, PT, R11, R9, PT ;  /* 0x000000090b00720c */ /* 0x000fc40003f64070 */
[----:B------:R-:W-:Y:S01]  /*b150*/  ISETP.GT.U32.AND P5, PT, R11, R12, PT ;  /* 0x0000000c0b00720c */ /* 0x000fe20003fa4070 */
[--C-:B------:R-:W-:Y:S01]  /*b160*/  @!P0 IMAD.IADD R13, R13, 0x1, -R11.reuse ;  /* 0x000000010d0d8824 */ /* 0x100fe200078e0a0b */
[----:B------:R-:W-:Y:S01]  /*b170*/  ISETP.GT.U32.AND P0, PT, R11, R7, PT ;  /* 0x000000070b00720c */ /* 0x000fe20003f04070 */
[----:B------:R-:W-:Y:S06]  /*b180*/  STL [R1+0x290], R4 ;  /* 0x0002900401007387 */ /* 0x000fec0000100800 */
[--C-:B------:R-:W-:Y:S02]  /*b190*/  @!P6 IMAD.IADD R5, R5, 0x1, -R11.reuse ;  /* 0x000000010505e824 */ /* 0x100fe400078e0a0b */
[----:B------:R-:W-:-:S02]  /*b1a0*/  @!P3 IMAD.IADD R9, R9, 0x1, -R11 ;  /* 0x000000010909b824 */ /* 0x000fc400078e0a0b */
[--C-:B------:R-:W-:Y:S02]  /*b1b0*/  @!P5 IMAD.IADD R12, R12, 0x1, -R11.reuse ;  /* 0x000000010c0cd824 */ /* 0x100fe400078e0a0b */
[----:B------:R-:W-:Y:S01]  /*b1c0*/  @!P0 IMAD.IADD R7, R7, 0x1, -R11 ;  /* 0x0000000107078824 */ /* 0x000fe200078e0a0b */
[----:B----4-:R-:W-:Y:S02]  /*b1d0*/  ISETP.GE.AND P6, PT, R21, RZ, PT ;  /* 0x000000ff1500720c */ /* 0x010fe40003fc6270 */
[----:B------:R-:W4:Y:S01]  /*b1e0*/  LDL.LU R21, [R1+0x1d8] ;  /* 0x0001d80001157983 */ /* 0x000f220000300800 */
[----:B-----5:R-:W-:-:S03]  /*b1f0*/  ISETP.GE.AND P3, PT, R22, RZ, PT ;  /* 0x000000ff1600720c */ /* 0x020fc60003f66270 */
[----:B------:R-:W5:Y:S01]  /*b200*/  LDL.LU R22, [R1+0x1dc] ;  /* 0x0001dc0001167983 */ /* 0x000f620000300800 */
[----:B--2---:R-:W-:-:S03]  /*b210*/  ISETP.GE.AND P5, PT, R15, RZ, PT ;  /* 0x000000ff0f00720c */ /* 0x004fc60003fa6270 */
[----:B------:R-:W2:Y:S01]  /*b220*/  LDL.LU R15, [R1+0x1cc] ;  /* 0x0001cc00010f7983 */ /* 0x000ea20000300800 */
[----:B---3--:R-:W-:-:S03]  /*b230*/  ISETP.GE.AND P0, PT, R29, RZ, PT ;  /* 0x000000ff1d00720c */ /* 0x008fc60003f06270 */
[----:B------:R-:W3:Y:S01]  /*b240*/  LDL.LU R29, [R1+0x1fcc] ;  /* 0x001fcc00011d7983 */ /* 0x000ee20000300800 */
[----:B------:R-:W-:Y:S01]  /*b250*/  ISETP.GT.U32.AND P2, PT, R11, R8, PT ;  /* 0x000000080b00720c */ /* 0x000fe20003f44070 */
[----:B------:R-:W-:-:S04]  /*b260*/  IMAD.HI.U32 R6, R0, R10, RZ ;  /* 0x0000000a00067227 */ /* 0x000fc800078e00ff */
[----:B------:R-:W-:-:S04]  /*b270*/  IMAD.MOV R6, RZ, RZ, -R6 ;  /* 0x000000ffff067224 */ /* 0x000fc800078e0a06 */
[----:B------:R-:W-:-:S04]  /*b280*/  IMAD R10, R11, R6, R10 ;  /* 0x000000060b0a7224 */ /* 0x000fc800078e020a */
[----:B------:R-:W-:Y:S01]  /*b290*/  @!P2 IMAD.IADD R8, R8, 0x1, -R11 ;  /* 0x000000010808a824 */ /* 0x000fe200078e0a0b */
[----:B------:R-:W-:Y:S01]  /*b2a0*/  ISETP.GT.U32.AND P2, PT, R11, R10, PT ;  /* 0x0000000a0b00720c */ /* 0x000fe20003f44070 */
[----:B------:R-:W-:-:S04]  /*b2b0*/  IMAD.HI.U32 R14, R0, R2, RZ ;  /* 0x00000002000e7227 */ /* 0x000fc800078e00ff */
[----:B------:R-:W-:-:S04]  /*b2c0*/  IMAD.MOV R14, RZ, RZ, -R14 ;  /* 0x000000ffff0e7224 */ /* 0x000fc800078e0a0e */
[----:B------:R-:W-:-:S04]  /*b2d0*/  IMAD R2, R11, R14, R2 ;  /* 0x0000000e0b027224 */ /* 0x000fc800078e0202 */
[----:B------:R-:W-:Y:S01]  /*b2e0*/  @!P2 IMAD.IADD R10, R10, 0x1, -R11 ;  /* 0x000000010a0aa824 */ /* 0x000fe200078e0a0b */
[C---:B------:R-:W-:Y:S01]  /*b2f0*/  ISETP.GT.U32.AND P2, PT, R11.reuse, R12, PT ;  /* 0x0000000c0b00720c */ /* 0x040fe20003f44070 */
[----:B------:R-:W-:Y:S01]  /*b300*/  @!P3 IMAD.MOV R8, RZ, RZ, -R8 ;  /* 0x000000ffff08b224 */ /* 0x000fe200078e0a08 */
[C---:B------:R-:W-:Y:S01]  /*b310*/  ISETP.GT.U32.AND P3, PT, R11.reuse, R2, PT ;  /* 0x000000020b00720c */ /* 0x040fe20003f64070 */
[----:B------:R-:W-:Y:S01]  /*b320*/  @!P1 IMAD.MOV R9, RZ, RZ, -R9 ;  /* 0x000000ffff099224 */ /* 0x000fe200078e0a09 */
[C---:B------:R-:W-:Y:S01]  /*b330*/  ISETP.GT.U32.AND P1, PT, R11.reuse, R7, PT ;  /* 0x000000070b00720c */ /* 0x040fe20003f24070 */
[----:B------:R-:W-:Y:S01]  /*b340*/  @!P4 IMAD.MOV R13, RZ, RZ, -R13 ;  /* 0x000000ffff0dc224 */ /* 0x000fe200078e0a0d */
[----:B------:R-:W-:Y:S01]  /*b350*/  ISETP.GT.U32.AND P4, PT, R11, R10, PT ;  /* 0x0000000a0b00720c */ /* 0x000fe20003f84070 */
[----:B------:R-:W-:-:S03]  /*b360*/  @!P6 IMAD.MOV R5, RZ, RZ, -R5 ;  /* 0x000000ffff05e224 */ /* 0x000fc600078e0a05 */
[----:B------:R-:W-:Y:S03]  /*b370*/  STL [R1+0x288], R13 ;  /* 0x0002880d01007387 */ /* 0x000fe60000100800 */
[--C-:B------:R-:W-:Y:S01]  /*b380*/  @!P2 IMAD.IADD R12, R12, 0x1, -R11.reuse ;  /* 0x000000010c0ca824 */ /* 0x100fe200078e0a0b */
[----:B------:R0:W-:Y:S01]  /*b390*/  STL [R1+0x280], R9 ;  /* 0x0002800901007387 */ /* 0x0001e20000100800 */
[--C-:B------:R-:W-:Y:S01]  /*b3a0*/  @!P3 IMAD.IADD R2, R2, 0x1, -R11.reuse ;  /* 0x000000010202b824 */ /* 0x100fe200078e0a0b */
[----:B----4-:R-:W-:Y:S01]  /*b3b0*/  ISETP.GE.AND P3, PT, R21, RZ, PT ;  /* 0x000000ff1500720c */ /* 0x010fe20003f66270 */
[----:B------:R-:W-:Y:S01]  /*b3c0*/  @!P5 IMAD.MOV R12, RZ, RZ, -R12 ;  /* 0x000000ffff0cd224 */ /* 0x000fe200078e0a0c */
[----:B------:R-:W4:Y:S01]  /*b3d0*/  LDL.LU R14, [R1+0x1e0] ;  /* 0x0001e000010e7983 */ /* 0x000f220000300800 */
[----:B------:R-:W-:-:S03]  /*b3e0*/  @!P1 IMAD.IADD R7, R7, 0x1, -R11 ;  /* 0x0000000107079824 */ /* 0x000fc600078e0a0b */
[----:B------:R-:W-:Y:S01]  /*b3f0*/  STL [R1+0x278], R8 ;  /* 0x0002780801007387 */ /* 0x000fe20000100800 */
[----:B0-----:R-:W-:Y:S02]  /*b400*/  IABS R9, R21 ;  /* 0x0000001500097213 */ /* 0x001fe40000000000 */
[----:B--2---:R-:W-:Y:S01]  /*b410*/  ISETP.GE.AND P6, PT, R15, RZ, PT ;  /* 0x000000ff0f00720c */ /* 0x004fe20003fc6270 */
[----:B------:R5:W-:Y:S04]  /*b420*/  STL [R1+0x270], R5 ;  /* 0x0002700501007387 */ /* 0x000be80000100800 */
[----:B------:R-:W2:Y:S04]  /*b430*/  LDL.LU R21, [R1+0x1ec] ;  /* 0x0001ec0001157983 */ /* 0x000ea80000300800 */
[----:B------:R-:W2:Y:S01]  /*b440*/  LDL.LU R15, [R1+0x1e4] ;  /* 0x0001e400010f7983 */ /* 0x000ea20000300800 */
[----:B------:R-:W-:Y:S01]  /*b450*/  @!P4 IMAD.IADD R10, R10, 0x1, -R11 ;  /* 0x000000010a0ac824 */ /* 0x000fe200078e0a0b */
[----:B-----5:R-:W-:-:S03]  /*b460*/  IABS R5, R22 ;  /* 0x0000001600057213 */ /* 0x020fc60000000000 */
[----:B------:R-:W-:Y:S01]  /*b470*/  @!P6 IMAD.MOV R10, RZ, RZ, -R10 ;  /* 0x000000ffff0ae224 */ /* 0x000fe200078e0a0a */
[----:B------:R-:W-:Y:S02]  /*b480*/  ISETP.GE.AND P6, PT, R22, RZ, PT ;  /* 0x000000ff1600720c */ /* 0x000fe40003fc6270 */
[----:B------:R-:W-:Y:S02]  /*b490*/  IABS R6, R23 ;  /* 0x0000001700067213 */ /* 0x000fe40000000000 */
[----:B------:R-:W-:Y:S02]  /*b4a0*/  ISETP.GE.AND P4, PT, R23, RZ, PT ;  /* 0x000000ff1700720c */ /* 0x000fe40003f86270 */
[----:B---3--:R-:W-:Y:S02]  /*b4b0*/  ISETP.GE.AND P1, PT, R29, RZ, PT ;  /* 0x000000ff1d00720c */ /* 0x008fe40003f26270 */
[----:B------:R-:W3:Y:S04]  /*b4c0*/  LDL.LU R29, [R1+0x1e8] ;  /* 0x0001e800011d7983 */ /* 0x000ee80000300800 */
[----:B------:R0:W-:Y:S02]  /*b4d0*/  STL [R1+0x26c], R12 ;  /* 0x00026c0c01007387 */ /* 0x0001e40000100800 */
[----:B0-----:R-:W-:-:S04]  /*b4e0*/  IMAD.MOV.U32 R12, RZ, RZ, R7 ;  /* 0x000000ffff0c7224 */ /* 0x001fc800078e0007 */
[----:B------:R-:W-:-:S05]  /*b4f0*/  @!P0 IMAD.MOV R12, RZ, RZ, -R12 ;  /* 0x000000ffff0c8224 */ /* 0x000fca00078e0a0c */
[----:B------:R-:W-:Y:S04]  /*b500*/  STL [R1+0x268], R12 ;  /* 0x0002680c01007387 */ /* 0x000fe80000100800 */
[----:B------:R-:W5:Y:S04]  /*b510*/  LDL R22, [R1+0x1f4] ;  /* 0x0001f40001167983 */ /* 0x000f680000100800 */
[----:B------:R-:W2:Y:S01]  /*b520*/  LDL R23, [R1+0x1f0] ;  /* 0x0001f00001177983 */ /* 0x000ea20000100800 */
[----:B------:R-:W-:-:S04]  /*b530*/  IMAD.HI.U32 R4, R0, R6, RZ ;  /* 0x0000000600047227 */ /* 0x000fc800078e00ff */
[----:B------:R-:W-:-:S04]  /*b540*/  IMAD.MOV R4, RZ, RZ, -R4 ;  /* 0x000000ffff047224 */ /* 0x000fc800078e0a04 */
[----:B------:R-:W-:-:S05]  /*b550*/  IMAD R6, R11, R4, R6 ;  /* 0x000000040b067224 */ /* 0x000fca00078e0206 */
[C---:B------:R-:W-:Y:S01]  /*b560*/  ISETP.GT.U32.AND P2, PT, R11.reuse, R6, PT ;  /* 0x000000060b00720c */ /* 0x040fe20003f44070 */
[----:B------:R-:W-:Y:S01]  /*b570*/  IMAD.HI.U32 R8, R0, R9, RZ ;  /* 0x0000000900087227 */ /* 0x000fe200078e00ff */
[----:B------:R-:W-:-:S03]  /*b580*/  ISETP.GT.U32.AND P5, PT, R11, R2, PT ;  /* 0x000000020b00720c */ /* 0x000fc60003fa4070 */
[----:B------:R-:W-:-:S08]  /*b590*/  IMAD.MOV R8, RZ, RZ, -R8 ;  /* 0x000000ffff087224 */ /* 0x000fd000078e0a08 */
[----:B------:R-:W-:-:S05]  /*b5a0*/  @!P2 IMAD.IADD R6, R6, 0x1, -R11 ;  /* 0x000000010606a824 */ /* 0x000fca00078e0a0b */
[C---:B------:R-:W-:Y:S01]  /*b5b0*/  ISETP.GT.U32.AND P2, PT, R11.reuse, R6, PT ;  /* 0x000000060b00720c */ /* 0x040fe20003f44070 */
[----:B------:R-:W-:Y:S02]  /*b5c0*/  IMAD R9, R11, R8, R9 ;  /* 0x000000080b097224 */ /* 0x000fe400078e0209 */
[----:B------:R-:W-:-:S03]  /*b5d0*/  @!P5 IMAD.IADD R2, R2, 0x1, -R11 ;  /* 0x000000010202d824 */ /* 0x000fc600078e0a0b */
[----:B------:R-:W-:Y:S01]  /*b5e0*/  ISETP.GT.U32.AND P0, PT, R11, R9, PT ;  /* 0x000000090b00720c */ /* 0x000fe20003f04070 */
[----:B------:R0:W-:Y:S01]  /*b5f0*/  STL [R1+0x264], R10 ;  /* 0x0002640a01007387 */ /* 0x0001e20000100800 */
[----:B----4-:R-:W-:Y:S02]  /*b600*/  IABS R4, R14 ;  /* 0x0000000e00047213 */ /* 0x010fe40000000000 */
[----:B------:R-:W-:-:S03]  /*b610*/  ISETP.GE.AND P5, PT, R14, RZ, PT ;  /* 0x000000ff0e00720c */ /* 0x000fc60003fa6270 */
[----:B------:R-:W-:Y:S02]  /*b620*/  @!P2 IMAD.IADD R6, R6, 0x1, -R11 ;  /* 0x000000010606a824 */ /* 0x000fe400078e0a0b */
[----:B------:R-:W-:-:S04]  /*b630*/  IMAD.HI.U32 R8, R0, R5, RZ ;  /* 0x0000000500087227 */ /* 0x000fc800078e00ff */
[----:B0-----:R-:W-:Y:S02]  /*b640*/  IMAD.MOV.U32 R10, RZ, RZ, R2 ;  /* 0x000000ffff0a7224 */ /* 0x001fe400078e0002 */
[----:B------:R-:W-:Y:S02]  /*b650*/  IMAD.MOV.U32 R14, RZ, RZ, R6 ;  /* 0x000000ffff0e7224 */ /* 0x000fe400078e0006 */
[----:B------:R-:W-:Y:S02]  /*b660*/  @!P1 IMAD.MOV R10, RZ, RZ, -R10 ;  /* 0x000000ffff0a9224 */ /* 0x000fe400078e0a0a */
[----:B------:R-:W-:Y:S02]  /*b670*/  @!P4 IMAD.MOV R14, RZ, RZ, -R14 ;  /* 0x000000ffff0ec224 */ /* 0x000fe400078e0a0e */
[----:B------:R-:W-:Y:S02]  /*b680*/  IMAD.MOV R8, RZ, RZ, -R8 ;  /* 0x000000ffff087224 */ /* 0x000fe400078e0a08 */
[----:B------:R-:W-:-:S02]  /*b690*/  @!P0 IMAD.IADD R9, R9, 0x1, -R11 ;  /* 0x0000000109098824 */ /* 0x000fc400078e0a0b */
[----:B------:R-:W-:Y:S01]  /*b6a0*/  IMAD R5, R11, R8, R5 ;  /* 0x000000080b057224 */ /* 0x000fe200078e0205 */
[----:B---3--:R-:W-:Y:S02]  /*b6b0*/  ISETP.GE.AND P0, PT, R29, RZ, PT ;  /* 0x000000ff1d00720c */ /* 0x008fe40003f06270 */
[----:B------:R-:W-:Y:S02]  /*b6c0*/  IABS R13, R29 ;  /* 0x0000001d000d7213 */ /* 0x000fe40000000000 */
[----:B------:R-:W3:Y:S04]  /*b6d0*/  LDL.LU R29, [R1+0x200] ;  /* 0x00020000011d7983 */ /* 0x000ee80000300800 */
[----:B------:R0:W-:Y:S04]  /*b6e0*/  STL [R1+0x25c], R10 ;  /* 0x00025c0a01007387 */ /* 0x0001e80000100800 */
[----:B------:R1:W-:Y:S01]  /*b6f0*/  STL [R1+0x250], R14 ;  /* 0x0002500e01007387 */ /* 0x0003e20000100800 */
[----:B-----5:R-:W-:-:S03]  /*b700*/  IABS R6, R22 ;  /* 0x0000001600067213 */ /* 0x020fc60000000000 */
[----:B------:R-:W4:Y:S01]  /*b710*/  LDL R22, [R1+0x1fc] ;  /* 0x0001fc0001167983 */ /* 0x000f220000100800 */
[----:B--2---:R-:W-:-:S03]  /*b720*/  IABS R8, R23 ;  /* 0x0000001700087213 */ /* 0x004fc60000000000 */
[----:B------:R-:W2:Y:S01]  /*b730*/  LDL R23, [R1+0x1f8] ;  /* 0x0001f80001177983 */ /* 0x000ea20000100800 */
[----:B------:R-:W-:Y:S01]  /*b740*/  ISETP.GT.U32.AND P1, PT, R11, R9, PT ;  /* 0x000000090b00720c */ /* 0x000fe20003f24070 */
[----:B------:R-:W-:-:S04]  /*b750*/  IMAD.HI.U32 R7, R0, R4, RZ ;  /* 0x0000000400077227 */ /* 0x000fc800078e00ff */
[----:B------:R-:W-:Y:S01]  /*b760*/  IMAD.MOV R7, RZ, RZ, -R7 ;  /* 0x000000ffff077224 */ /* 0x000fe200078e0a07 */
[----:B------:R-:W-:-:S03]  /*b770*/  ISETP.GT.U32.AND P4, PT, R11, R5, PT ;  /* 0x000000050b00720c */ /* 0x000fc60003f84070 */
[----:B------:R-:W-:-:S04]  /*b780*/  IMAD R4, R11, R7, R4 ;  /* 0x000000070b047224 */ /* 0x000fc800078e0204 */
[----:B------:R-:W-:Y:S01]  /*b790*/  @!P1 IMAD.IADD R9, R9, 0x1, -R11 ;  /* 0x0000000109099824 */ /* 0x000fe200078e0a0b */
[----:B------:R-:W-:Y:S02]  /*b7a0*/  ISETP.GT.U32.AND P1, PT, R11, R4, PT ;  /* 0x000000040b00720c */ /* 0x000fe40003f24070 */
[----:B------:R-:W-:Y:S01]  /*b7b0*/  IABS R2, R15 ;  /* 0x0000000f00027213 */ /* 0x000fe20000000000 */
[----:B------:R-:W-:Y:S01]  /*b7c0*/  IMAD.HI.U32 R7, R0, R13, RZ ;  /* 0x0000000d00077227 */ /* 0x000fe200078e00ff */
[----:B0-----:R-:W-:-:S03]  /*b7d0*/  IABS R10, R21 ;  /* 0x00000015000a7213 */ /* 0x001fc60000000000 */
[----:B------:R-:W-:-:S04]  /*b7e0*/  IMAD.HI.U32 R12, R0, R2, RZ ;  /* 0x00000002000c7227 */ /* 0x000fc800078e00ff */
[----:B------:R-:W-:Y:S02]  /*b7f0*/  @!P4 IMAD.IADD R5, R5, 0x1, -R11 ;  /* 0x000000010505c824 */ /* 0x000fe400078e0a0b */
[----:B------:R-:W-:Y:S02]  /*b800*/  IMAD.MOV R7, RZ, RZ, -R7 ;  /* 0x000000ffff077224 */ /* 0x000fe400078e0a07 */
[----:B-1----:R-:W-:-:S04]  /*b810*/  IMAD.HI.U32 R14, R0, R10, RZ ;  /* 0x0000000a000e7227 */ /* 0x002fc800078e00ff */
[----:B------:R-:W-:Y:S02]  /*b820*/  IMAD.MOV R12, RZ, RZ, -R12 ;  /* 0x000000ffff0c7224 */ /* 0x000fe400078e0a0c */
[----:B------:R-:W-:Y:S01]  /*b830*/  @!P1 IMAD.IADD R4, R4, 0x1, -R11 ;  /* 0x0000000104049824 */ /* 0x000fe200078e0a0b */
[C---:B------:R-:W-:Y:S01]  /*b840*/  ISETP.GT.U32.AND P1, PT, R11.reuse, R5, PT ;  /* 0x000000050b00720c */ /* 0x040fe20003f24070 */
[C---:B------:R-:W-:Y:S02]  /*b850*/  IMAD R13, R11.reuse, R7, R13 ;  /* 0x000000070b0d7224 */ /* 0x040fe400078e020d */
[----:B------:R-:W-:Y:S02]  /*b860*/  IMAD.MOV R14, RZ, RZ, -R14 ;  /* 0x000000ffff0e7224 */ /* 0x000fe400078e0a0e */
[----:B------:R-:W-:Y:S02]  /*b870*/  IMAD R2, R11, R12, R2 ;  /* 0x0000000c0b027224 */ /* 0x000fe400078e0202 */
[----:B------:R-:W-:-:S04]  /*b880*/  IMAD.HI.U32 R7, R0, R6, RZ ;  /* 0x0000000600077227 */ /* 0x000fc800078e00ff */
[----:B------:R-:W-:-:S04]  /*b890*/  IMAD.HI.U32 R12, R0, R8, RZ ;  /* 0x00000008000c7227 */ /* 0x000fc800078e00ff */
[C---:B------:R-:W-:Y:S02]  /*b8a0*/  IMAD R10, R11.reuse, R14, R10 ;  /* 0x0000000e0b0a7224 */ /* 0x040fe400078e020a */
[----:B------:R-:W-:Y:S02]  /*b8b0*/  IMAD.MOV R7, RZ, RZ, -R7 ;  /* 0x000000ffff077224 */ /* 0x000fe400078e0a07 */
[----:B------:R-:W-:Y:S02]  /*b8c0*/  IMAD.MOV.U32 R14, RZ, RZ, R9 ;  /* 0x000000ffff0e7224 */ /* 0x000fe400078e0009 */
[----:B------:R-:W-:Y:S02]  /*b8d0*/  IMAD.MOV R12, RZ, RZ, -R12 ;  /* 0x000000ffff0c7224 */ /* 0x000fe400078e0a0c */
[----:B------:R-:W-:Y:S02]  /*b8e0*/  IMAD R6, R11, R7, R6 ;  /* 0x000000070b067224 */ /* 0x000fe400078e0206 */
[----:B------:R-:W-:-:S02]  /*b8f0*/  @!P3 IMAD.MOV R14, RZ, RZ, -R14 ;  /* 0x000000ffff0eb224 */ /* 0x000fc400078e0a0e */
[----:B------:R-:W-:Y:S02]  /*b900*/  IMAD R8, R11, R12, R8 ;  /* 0x0000000c0b087224 */ /* 0x000fe400078e0208 */
[----:B------:R-:W-:Y:S01]  /*b910*/  @!P1 IMAD.IADD R5, R5, 0x1, -R11 ;  /* 0x0000000105059824 */ /* 0x000fe200078e0a0b */
[----:B---3--:R0:W-:Y:S01]  /*b920*/  STL [R1+0x1fc8], R29 ;  /* 0x001fc81d01007387 */ /* 0x0081e20000100800 */
[----:B------:R-:W-:Y:S02]  /*b930*/  IABS R9, R29 ;  /* 0x0000001d00097213 */ /* 0x000fe40000000000 */
[----:B0-----:R-:W-:-:S04]  /*b940*/  IMAD.MOV.U32 R29, RZ, RZ, R5 ;  /* 0x000000ffff1d7224 */ /* 0x001fc800078e0005 */
[----:B------:R-:W-:Y:S01]  /*b950*/  @!P6 IMAD.MOV R29, RZ, RZ, -R29 ;  /* 0x000000ffff1de224 */ /* 0x000fe200078e0a1d */
[----:B----4-:R-:W-:Y:S02]  /*b960*/  IABS R7, R22 ;  /* 0x0000001600077213 */ /* 0x010fe40000000000 */
[----:B--2---:R-:W-:Y:S02]  /*b970*/  IABS R12, R23 ;  /* 0x00000017000c7213 */ /* 0x004fe40000000000 */
[----:B------:R-:W2:Y:S04]  /*b980*/  LDL.LU R23, [R1+0x204] ;  /* 0x0002040001177983 */ /* 0x000ea80000300800 */
[----:B------:R-:W3:Y:S04]  /*b990*/  LDL.LU R22, [R1+0x208] ;  /* 0x0002080001167983 */ /* 0x000ee80000300800 */
[----:B------:R0:W-:Y:S02]  /*b9a0*/  STL [R1+0x24c], R14 ;  /* 0x00024c0e01007387 */ /* 0x0001e40000100800 */
[----:B0-----:R-:W-:-:S04]  /*b9b0*/  IMAD.HI.U32 R14, R0, R7, RZ ;  /* 0x00000007000e7227 */ /* 0x001fc800078e00ff */
[----:B------:R-:W-:Y:S01]  /*b9c0*/  IMAD.MOV R14, RZ, RZ, -R14 ;  /* 0x000000ffff0e7224 */ /* 0x000fe200078e0a0e */
[----:B------:R0:W-:Y:S03]  /*b9d0*/  STL [R1+0x244], R29 ;  /* 0x0002441d01007387 */ /* 0x0001e60000100800 */
[C---:B------:R-:W-:Y:S02]  /*b9e0*/  IMAD R7, R11.reuse, R14, R7 ;  /* 0x0000000e0b077224 */ /* 0x040fe400078e0207 */
[----:B------:R-:W4:Y:S04]  /*b9f0*/  LDL.LU R14, [R1+0x1f0] ;  /* 0x0001f000010e7983 */ /* 0x000f280000300800 */
[----:B0-----:R-:W5:Y:S01]  /*ba00*/  LDL.LU R29, [R1+0x1f4] ;  /* 0x0001f400011d7983 */ /* 0x001f620000300800 */
[----:B------:R-:W-:-:S13]  /*ba10*/  ISETP.GT.U32.AND P4, PT, R11, R2, PT ;  /* 0x000000020b00720c */ /* 0x000fda0003f84070 */
[----:B------:R-:W-:Y:S01]  /*ba20*/  @!P4 IMAD.IADD R2, R2, 0x1, -R11 ;  /* 0x000000010202c824 */ /* 0x000fe200078e0a0b */
[----:B------:R-:W-:-:S04]  /*ba30*/  ISETP.GT.U32.AND P4, PT, R11, R4, PT ;  /* 0x000000040b00720c */ /* 0x000fc80003f84070 */
[----:B------:R-:W-:Y:S02]  /*ba40*/  ISETP.GT.U32.AND P3, PT, R11, R2, PT ;  /* 0x000000020b00720c */ /* 0x000fe40003f64070 */
[----:B------:R-:W-:Y:S01]  /*ba50*/  ISETP.GE.AND P2, PT, R15, RZ, PT ;  /* 0x000000ff0f00720c */ /* 0x000fe20003f46270 */
[----:B------:R-:W-:-:S06]  /*ba60*/  IMAD.HI.U32 R15, R0, R12, RZ ;  /* 0x0000000c000f7227 */ /* 0x000fcc00078e00ff */
[----:B------:R-:W-:Y:S02]  /*ba70*/  @!P4 IMAD.IADD R4, R4, 0x1, -R11 ;  /* 0x000000010404c824 */ /* 0x000fe400078e0a0b */
[----:B------:R-:W-:Y:S02]  /*ba80*/  IMAD.MOV R15, RZ, RZ, -R15 ;  /* 0x000000ffff0f7224 */ /* 0x000fe400078e0a0f */
[----:B------:R-:W-:Y:S02]  /*ba90*/  @!P5 IMAD.MOV R4, RZ, RZ, -R4 ;  /* 0x000000ffff04d224 */ /* 0x000fe400078e0a04 */
[----:B------:R-:W-:Y:S01]  /*baa0*/  @!P3 IMAD.IADD R2, R2, 0x1, -R11 ;  /* 0x000000010202b824 */ /* 0x000fe200078e0a0b */
[C---:B------:R-:W-:Y:S01]  /*bab0*/  ISETP.GT.U32.AND P3, PT, R11.reuse, R6, PT ;  /* 0x000000060b00720c */ /* 0x040fe20003f64070 */
[C---:B------:R-:W-:Y:S01]  /*bac0*/  IMAD R12, R11.reuse, R15, R12 ;  /* 0x0000000f0b0c7224 */ /* 0x040fe200078e020c */
[----:B------:R0:W-:Y:S01]  /*bad0*/  STL [R1+0x23c], R4 ;  /* 0x00023c0401007387 */ /* 0x0001e20000100800 */
[----:B------:R-:W-:-:S03]  /*bae0*/  ISETP.GT.U32.AND P1, PT, R11, R13, PT ;  /* 0x0000000d0b00720c */ /* 0x000fc60003f24070 */
[----:B0-----:R-:W3:Y:S04]  /*baf0*/  LDL.LU R4, [R1+0x1f8] ;  /* 0x0001f80001047983 */ /* 0x001ee80000300800 */
[----:B------:R-:W3:Y:S03]  /*bb00*/  LDL.LU R15, [R1+0x1fc] ;  /* 0x0001fc00010f7983 */ /* 0x000ee60000300800 */
[----:B------:R-:W-:-:S03]  /*bb10*/  @!P3 IMAD.IADD R6, R6, 0x1, -R11 ;  /* 0x000000010606b824 */ /* 0x000fc600078e0a0b */
[----:B------:R-:W-:Y:S02]  /*bb20*/  @!P1 IMAD.IADD R13, R13, 0x1, -R11 ;  /* 0x000000010d0d9824 */ /* 0x000fe400078e0a0b */
[----:B------:R-:W-:Y:S02]  /*bb30*/  ISETP.GT.U32.AND P5, PT, R11, R6, PT ;  /* 0x000000060b00720c */ /* 0x000fe40003fa4070 */
[----:B------:R-:W-:Y:S01]  /*bb40*/  ISETP.GE.AND P1, PT, R21, RZ, PT ;  /* 0x000000ff1500720c */ /* 0x000fe20003f26270 */
[----:B------:R-:W-:-:S04]  /*bb50*/  IMAD.MOV.U32 R21, RZ, RZ, R2 ;  /* 0x000000ffff157224 */ /* 0x000fc800078e0002 */
[----:B------:R-:W-:-:S05]  /*bb60*/  @!P2 IMAD.MOV R21, RZ, RZ, -R21 ;  /* 0x000000ffff15a224 */ /* 0x000fca00078e0a15 */
[----:B------:R0:W-:Y:S01]  /*bb70*/  STL [R1+0x230], R21 ;  /* 0x0002301501007387 */ /* 0x0001e20000100800 */
[----:B------:R-:W-:-:S03]  /*bb80*/  @!P5 IMAD.IADD R6, R6, 0x1, -R11 ;  /* 0x000000010606d824 */ /* 0x000fc600078e0a0b */
[----:B0-----:R-:W3:Y:S01]  /*bb90*/  LDL.LU R21, [R1+0x20c] ;  /* 0x00020c0001157983 */ /* 0x001ee20000300800 */
[----:B-----5:R-:W-:-:S03]  /*bba0*/  ISETP.GE.AND P5, PT, R29, RZ, PT ;  /* 0x000000ff1d00720c */ /* 0x020fc60003fa6270 */
[----:B------:R-:W5:Y:S01]  /*bbb0*/  LDL.LU R29, [R1+0x1fc8] ;  /* 0x001fc800011d7983 */ /* 0x000f620000300800 */
[C---:B------:R-:W-:Y:S02]  /*bbc0*/  ISETP.GT.U32.AND P6, PT, R11.reuse, R10, PT ;  /* 0x0000000a0b00720c */ /* 0x040fe40003fc4070 */
[----:B------:R-:W-:-:S11]  /*bbd0*/  ISETP.GT.U32.AND P4, PT, R11, R8, PT ;  /* 0x000000080b00720c */ /* 0x000fd60003f84070 */
[--C-:B------:R-:W-:Y:S01]  /*bbe0*/  @!P6 IMAD.IADD R10, R10, 0x1, -R11.reuse ;  /* 0x000000010a0ae824 */ /* 0x100fe200078e0a0b */
[----:B------:R-:W-:Y:S01]  /*bbf0*/  ISETP.GT.U32.AND P6, PT, R11, R13, PT ;  /* 0x0000000d0b00720c */ /* 0x000fe20003fc4070 */
[----:B------:R-:W-:Y:S02]  /*bc00*/  @!P4 IMAD.IADD R8, R8, 0x1, -R11 ;  /* 0x000000010808c824 */ /* 0x000fe400078e0a0b */
[----:B------:R-:W-:-:S03]  /*bc10*/  IMAD.HI.U32 R5, R0, R9, RZ ;  /* 0x0000000900057227 */ /* 0x000fc600078e00ff */
[C---:B------:R-:W-:Y:S02]  /*bc20*/  ISETP.GT.U32.AND P3, PT, R11.reuse, R8, PT ;  /* 0x000000080b00720c */ /* 0x040fe40003f64070 */
[----:B------:R-:W-:-:S05]  /*bc30*/  ISETP.GT.U32.AND P2, PT, R11, R12, PT ;  /* 0x0000000c0b00720c */ /* 0x000fca0003f44070 */
[----:B------:R-:W-:Y:S01]  /*bc40*/  @!P6 IMAD.IADD R13, R13, 0x1, -R11 ;  /* 0x000000010d0de824 */ /* 0x000fe200078e0a0b */
[C---:B------:R-:W-:Y:S01]  /*bc50*/  ISETP.GT.U32.AND P6, PT, R11.reuse, R7, PT ;  /* 0x000000070b00720c */ /* 0x040fe20003fc4070 */
[----:B------:R-:W-:Y:S01]  /*bc60*/  IMAD.MOV R5, RZ, RZ, -R5 ;  /* 0x000000ffff057224 */ /* 0x000fe200078e0a05 */
[----:B------:R-:W-:-:S03]  /*bc70*/  ISETP.GT.U32.AND P4, PT, R11, R10, PT ;  /* 0x0000000a0b00720c */ /* 0x000fc60003f84070 */
[C---:B------:R-:W-:Y:S02]  /*bc80*/  IMAD R9, R11.reuse, R5, R9 ;  /* 0x000000050b097224 */ /* 0x040fe400078e0209 */
[--C-:B------:R-:W-:Y:S01]  /*bc90*/  @!P3 IMAD.IADD R8, R8, 0x1, -R11.reuse ;  /* 0x000000010808b824 */ /* 0x100fe200078e0a0b */
[----:B--2---:R-:W-:Y:S02]  /*bca0*/  IABS R2, R23 ;  /* 0x0000001700027213 */ /* 0x004fe40000000000 */
[----:B------:R-:W-:Y:S01]  /*bcb0*/  ISETP.GT.U32.AND P3, PT, R11, R9, PT ;  /* 0x000000090b00720c */ /* 0x000fe20003f64070 */
[--C-:B------:R-:W-:Y:S02]  /*bcc0*/  @!P2 IMAD.IADD R12, R12, 0x1, -R11.reuse ;  /* 0x000000010c0ca824 */ /* 0x100fe400078e0a0b */
[--C-:B------:R-:W-:Y:S02]  /*bcd0*/  @!P6 IMAD.IADD R7, R7, 0x1, -R11.reuse ;  /* 0x000000010707e824 */ /* 0x100fe400078e0a0b */
[----:B------:R-:W-:Y:S01]  /*bce0*/  @!P4 IMAD.IADD R10, R10, 0x1, -R11 ;  /* 0x000000010a0ac824 */ /* 0x000fe200078e0a0b */
[----:B----4-:R-:W-:-:S02]  /*bcf0*/  ISETP.GE.AND P4, PT, R14, RZ, PT ;  /* 0x000000ff0e00720c */ /* 0x010fc40003f86270 */
[----:B---3--:R-:W-:Y:S01]  /*bd00*/  ISETP.GE.AND P6, PT, R15, RZ, PT ;  /* 0x000000ff0f00720c */ /* 0x008fe20003fc6270 */
[----:B------:R-:W-:Y:S02]  /*bd10*/  IMAD.MOV.U32 R15, RZ, RZ, R13 ;  /* 0x000000ffff0f7224 */ /* 0x000fe400078e000d */
[----:B------:R-:W-:-:S04]  /*bd20*/  IMAD.HI.U32 R14, R0, R2, RZ ;  /* 0x00000002000e7227 */ /* 0x000fc800078e00ff */
[----:B------:R-:W-:Y:S01]  /*bd30*/  @!P0 IMAD.MOV R15, RZ, RZ, -R15 ;  /* 0x000000ffff0f8224 */ /* 0x000fe200078e0a0f */
[----:B------:R-:W-:Y:S01]  /*bd40*/  ISETP.GT.U32.AND P0, PT, R11, R12, PT ;  /* 0x0000000c0b00720c */ /* 0x000fe20003f04070 */
[----:B------:R-:W-:Y:S01]  /*bd50*/  IMAD.MOV R14, RZ, RZ, -R14 ;  /* 0x000000ffff0e7224 */ /* 0x000fe200078e0a0e */
[----:B------:R-:W-:Y:S01]  /*bd60*/  ISETP.GE.AND P2, PT, R4, RZ, PT ;  /* 0x000000ff0400720c */ /* 0x000fe20003f46270 */
[--C-:B------:R-:W-:Y:S02]  /*bd70*/  @!P3 IMAD.IADD R9, R9, 0x1, -R11.reuse ;  /* 0x000000010909b824 */ /* 0x100fe400078e0a0b */
[C---:B------:R-:W-:Y:S01]  /*bd80*/  IMAD R2, R11.reuse, R14, R2 ;  /* 0x0000000e0b027224 */ /* 0x040fe200078e0202 */
[C---:B------:R-:W-:Y:S01]  /*bd90*/  ISETP.GT.U32.AND P3, PT, R11.reuse, R7, PT ;  /* 0x000000070b00720c */ /* 0x040fe20003f64070 */
[----:B------:R-:W-:Y:S01]  /*bda0*/  @!P1 IMAD.MOV R10, RZ, RZ, -R10 ;  /* 0x000000ffff0a9224 */ /* 0x000fe200078e0a0a */
[C---:B------:R-:W-:Y:S01]  /*bdb0*/  ISETP.GT.U32.AND P1, PT, R11.reuse, R9, PT ;  /* 0x000000090b00720c */ /* 0x040fe20003f24070 */
[----:B------:R-:W-:Y:S01]  /*bdc0*/  @!P4 IMAD.MOV R8, RZ, RZ, -R8 ;  /* 0x000000ffff08c224 */ /* 0x000fe200078e0a08 */
[----:B------:R-:W-:Y:S01]  /*bdd0*/  ISETP.GT.U32.AND P4, PT, R11, R2, PT ;  /* 0x000000020b00720c */ /* 0x000fe20003f84070 */
[----:B------:R-:W2:Y:S02]  /*bde0*/  LDL.LU R14, [R1+0x224] ;  /* 0x00022400010e7983 */ /* 0x000ea40000300800 */
[----:B------:R-:W-:-:S02]  /*bdf0*/  @!P0 IMAD.IADD R12, R12, 0x1, -R11 ;  /* 0x000000010c0c8824 */ /* 0x000fc400078e0a0b */
[----:B------:R-:W-:Y:S01]  /*be00*/  @!P5 IMAD.MOV R6, RZ, RZ, -R6 ;  /* 0x000000ffff06d224 */ /* 0x000fe200078e0a06 */
[----:B------:R-:W3:Y:S01]  /*be10*/  LDL.LU R13, [R1+0x220] ;  /* 0x00022000010d7983 */ /* 0x000ee20000300800 */
[----:B------:R-:W-:-:S03]  /*be20*/  @!P2 IMAD.MOV R12, RZ, RZ, -R12 ;  /* 0x000000ffff0ca224 */ /* 0x000fc600078e0a0c */
[----:B------:R0:W-:Y:S04]  /*be30*/  STL [R1+0x22c], R15 ;  /* 0x00022c0f01007387 */ /* 0x0001e80000100800 */
[----:B------:R1:W-:Y:S01]  /*be40*/  STL [R1+0x228], R10 ;  /* 0x0002280a01007387 */ /* 0x0003e20000100800 */
[----:B------:R-:W-:-:S03]  /*be50*/  @!P3 IMAD.IADD R7, R7, 0x1, -R11 ;  /* 0x000000010707b824 */ /* 0x000fc600078e0a0b */
[----:B------:R-:W-:Y:S01]  /*be60*/  STL [R1+0x21c], R8 ;  /* 0x00021c0801007387 */ /* 0x000fe20000100800 */
[----:B------:R-:W-:-:S03]  /*be70*/  ISETP.GE.AND P3, PT, R23, RZ, PT ;  /* 0x000000ff1700720c */ /* 0x000fc60003f66270 */
[----:B------:R-:W-:Y:S01]  /*be80*/  STL [R1+0x218], R6 ;  /* 0x0002180601007387 */ /* 0x000fe20000100800 */
[----:B------:R-:W-:-:S03]  /*be90*/  @!P1 IMAD.IADD R9, R9, 0x1, -R11 ;  /* 0x0000000109099824 */ /* 0x000fc600078e0a0b */
[----:B------:R4:W-:Y:S01]  /*bea0*/  STL [R1+0x214], R12 ;  /* 0x0002140c01007387 */ /* 0x0009e20000100800 */
[----:B------:R-:W-:Y:S01]  /*beb0*/  IABS R5, R22 ;  /* 0x0000001600057213 */ /* 0x000fe20000000000 */
[----:B------:R-:W-:Y:S02]  /*bec0*/  @!P4 IMAD.IADD R2, R2, 0x1, -R11 ;  /* 0x000000010202c824 */ /* 0x000fe400078e0a0b */
[----:B0-----:R-:W3:Y:S01]  /*bed0*/  LDL.LU R15, [R1+0x234] ;  /* 0x00023400010f7983 */ /* 0x001ee20000300800 */
[----:B------:R-:W-:Y:S02]  /*bee0*/  ISETP.GE.AND P1, PT, R22, RZ, PT ;  /* 0x000000ff1600720c */ /* 0x000fe40003f26270 */
[----:B-1----:R-:W-:Y:S02]  /*bef0*/  IABS R10, R21 ;  /* 0x00000015000a7213 */ /* 0x002fe40000000000 */
[----:B------:R-:W-:Y:S02]  /*bf00*/  ISETP.GE.AND P4, PT, R21, RZ, PT ;  /* 0x000000ff1500720c */ /* 0x000fe40003f86270 */
[----:B-----5:R-:W-:-:S02]  /*bf10*/  ISETP.GE.AND P5, PT, R29, RZ, PT ;  /* 0x000000ff1d00720c */ /* 0x020fc40003fa6270 */
[----:B------:R-:W5:Y:S04]  /*bf20*/  LDL.LU R29, [R1+0x238] ;  /* 0x00023800011d7983 */ /* 0x000f680000300800 */
[----:B------:R-:W5:Y:S04]  /*bf30*/  LDL R23, [R1+0x3b0] ;  /* 0x0003b00001177983 */ /* 0x000f680000100800 */
[----:B------:R-:W5:Y:S04]  /*bf40*/  LDL.LU R22, [R1+0x3b8] ;  /* 0x0003b80001167983 */ /* 0x000f680000300800 */
[----:B------:R-:W5:Y:S01]  /*bf50*/  LDL.LU R21, [R1+0x3bc] ;  /* 0x0003bc0001157983 */ /* 0x000f620000300800 */
[----:B------:R-:W-:-:S04]  /*bf60*/  IMAD.HI.U32 R4, R0, R5, RZ ;  /* 0x0000000500047227 */ /* 0x000fc800078e00ff */
[----:B------:R-:W-:-:S04]  /*bf70*/  IMAD.MOV R4, RZ, RZ, -R4 ;  /* 0x000000ffff047224 */ /* 0x000fc800078e0a04 */
[----:B------:R-:W-:-:S05]  /*bf80*/  IMAD R5, R11, R4, R5 ;  /* 0x000000040b057224 */ /* 0x000fca00078e0205 */
[----:B------:R-:W-:Y:S01]  /*bf90*/  ISETP.GT.U32.AND P0, PT, R11, R5, PT ;  /* 0x000000050b00720c */ /* 0x000fe20003f04070 */
[----:B----4-:R-:W-:-:S12]  /*bfa0*/  IMAD.MOV.U32 R12, RZ, RZ, R7 ;  /* 0x000000ffff0c7224 */ /* 0x010fd800078e0007 */
[----:B------:R-:W-:Y:S01]  /*bfb0*/  @!P0 IMAD.IADD R5, R5, 0x1, -R11 ;  /* 0x0000000105058824 */ /* 0x000fe200078e0a0b */
[----:B------:R-:W-:-:S04]  /*bfc0*/  ISETP.GT.U32.AND P0, PT, R11, R2, PT ;  /* 0x000000020b00720c */ /* 0x000fc80003f04070 */
[----:B------:R-:W-:Y:S01]  /*bfd0*/  ISETP.GT.U32.AND P2, PT, R11, R5, PT ;  /* 0x000000050b00720c */ /* 0x000fe20003f44070 */
[----:B------:R-:W-:Y:S02]  /*bfe0*/  @!P6 IMAD.MOV R12, RZ, RZ, -R12 ;  /* 0x000000ffff0ce224 */ /* 0x000fe400078e0a0c */
[----:B------:R-:W-:-:S03]  /*bff0*/  @!P5 IMAD.MOV R9, RZ, RZ, -R9 ;  /* 0x000000ffff09d224 */ /* 0x000fc600078e0a09 */
[----:B------:R-:W-:Y:S03]  /*c000*/  STL [R1+0x210], R12 ;  /* 0x0002100c01007387 */ /* 0x000fe60000100800 */
[--C-:B------:R-:W-:Y:S01]  /*c010*/  @!P0 IMAD.IADD R2, R2, 0x1, -R11.reuse ;  /* 0x0000000102028824 */ /* 0x100fe200078e0a0b */
[----:B------:R0:W-:Y:S03]  /*c020*/  STL [R1+0x208], R9 ;  /* 0x0002080901007387 */ /* 0x0001e60000100800 */
[----:B------:R-:W-:Y:S02]  /*c030*/  @!P2 IMAD.IADD R5, R5, 0x1, -R11 ;  /* 0x000000010505a824 */ /* 0x000fe400078e0a0b */
[----:B0-----:R-:W-:Y:S01]  /*c040*/  IMAD.MOV.U32 R9, RZ, RZ, R2 ;  /* 0x000000ffff097224 */ /* 0x001fe200078e0002 */
[----:B--2---:R-:W-:-:S02]  /*c050*/  IABS R4, R14 ;  /* 0x0000000e00047213 */ /* 0x004fc40000000000 */
[----:B------:R-:W-:Y:S01]  /*c060*/  ISETP.GE.AND P0, PT, R14, RZ, PT ;  /* 0x000000ff0e00720c */ /* 0x000fe20003f06270 */
[----:B------:R-:W-:Y:S02]  /*c070*/  IMAD.MOV.U32 R14, RZ, RZ, R5 ;  /* 0x000000ffff0e7224 */ /* 0x000fe400078e0005 */
[----:B------:R-:W-:Y:S02]  /*c080*/  @!P3 IMAD.MOV R9, RZ, RZ, -R9 ;  /* 0x000000ffff09b224 */ /* 0x000fe400078e0a09 */
[----:B------:R-:W-:Y:S01]  /*c090*/  @!P1 IMAD.MOV R14, RZ, RZ, -R14 ;  /* 0x000000ffff0e9224 */ /* 0x000fe200078e0a0e */
[----:B---3--:R-:W-:Y:S02]  /*c0a0*/  IABS R6, R13 ;  /* 0x0000000d00067213 */ /* 0x008fe40000000000 */
[----:B------:R0:W-:Y:S01]  /*c0b0*/  STL [R1+0x1f8], R9 ;  /* 0x0001f80901007387 */ /* 0x0001e20000100800 */
[----:B------:R-:W-:Y:S02]  /*c0c0*/  ISETP.GE.AND P5, PT, R13, RZ, PT ;  /* 0x000000ff0d00720c */ /* 0x000fe40003fa6270 */
[----:B-----5:R-:W-:-:S02]  /*c0d0*/  ISETP.GE.AND P3, PT, R29, RZ, PT ;  /* 0x000000ff1d00720c */ /* 0x020fc40003f66270 */
[----:B------:R-:W-:Y:S01]  /*c0e0*/  IABS R13, R29 ;  /* 0x0000001d000d7213 */ /* 0x000fe20000000000 */
[----:B------:R-:W-:Y:S04]  /*c0f0*/  STL [R1+0x1fc0], R22 ;  /* 0x001fc01601007387 */ /* 0x000fe80000100800 */
[----:B------:R-:W-:Y:S04]  /*c100*/  STL [R1+0x1fc4], R21 ;  /* 0x001fc41501007387 */ /* 0x000fe80000100800 */
[----:B------:R1:W-:Y:S04]  /*c110*/  STL [R1+0x1f0], R14 ;  /* 0x0001f00e01007387 */ /* 0x0003e80000100800 */
[----:B------:R-:W2:Y:S01]  /*c120*/  LDL R29, [R1+0x3c4] ;  /* 0x0003c400011d7983 */ /* 0x000ea20000100800 */
[----:B------:R-:W-:-:S04]  /*c130*/  IMAD.HI.U32 R8, R0, R10, RZ ;  /* 0x0000000a00087227 */ /* 0x000fc800078e00ff */
[----:B------:R-:W-:-:S04]  /*c140*/  IMAD.MOV R8, RZ, RZ, -R8 ;  /* 0x000000ffff087224 */ /* 0x000fc800078e0a08 */
[----:B------:R-:W-:-:S05]  /*c150*/  IMAD R10, R11, R8, R10 ;  /* 0x000000080b0a7224 */ /* 0x000fca00078e020a */
[----:B------:R-:W-:Y:S01]  /*c160*/  ISETP.GT.U32.AND P6, PT, R11, R10, PT ;  /* 0x0000000a0b00720c */ /* 0x000fe20003fc4070 */
[----:B------:R-:W-:Y:S01]  /*c170*/  IMAD.HI.U32 R7, R0, R4, RZ ;  /* 0x0000000400077227 */ /* 0x000fe200078e00ff */
[----:B0-----:R-:W-:Y:S02]  /*c180*/  IABS R9, R23 ;  /* 0x0000001700097213 */ /* 0x001fe40000000000 */
[----:B------:R-:W-:-:S09]  /*c190*/  ISETP.GE.AND P2, PT, R15, RZ, PT ;  /* 0x000000ff0f00720c */ /* 0x000fd20003f46270 */
[----:B------:R-:W-:Y:S01]  /*c1a0*/  @!P6 IMAD.IADD R10, R10, 0x1, -R11 ;  /* 0x000000010a0ae824 */ /* 0x000fe200078e0a0b */
[----:B------:R-:W-:Y:S01]  /*c1b0*/  IABS R2, R15 ;  /* 0x0000000f00027213 */ /* 0x000fe20000000000 */
[----:B------:R-:W-:Y:S01]  /*c1c0*/  IMAD.MOV R7, RZ, RZ, -R7 ;  /* 0x000000ffff077224 */ /* 0x000fe200078e0a07 */
[----:B------:R-:W3:Y:S02]  /*c1d0*/  LDL R15, [R1+0x3c0] ;  /* 0x0003c000010f7983 */ /* 0x000ee40000100800 */
[C---:B------:R-:W-:Y:S01]  /*c1e0*/  ISETP.GT.U32.AND P6, PT, R11.reuse, R10, PT ;  /* 0x0000000a0b00720c */ /* 0x040fe20003fc4070 */
[----:B-1----:R-:W-:Y:S01]  /*c1f0*/  IMAD.HI.U32 R14, R0, R9, RZ ;  /* 0x00000009000e7227 */ /* 0x002fe200078e00ff */
[----:B------:R-:W-:Y:S01]  /*c200*/  IABS R5, R21 ;  /* 0x0000001500057213 */ /* 0x000fe20000000000 */
[----:B------:R-:W4:Y:S02]  /*c210*/  LDL R23, [R1+0x3d0] ;  /* 0x0003d00001177983 */ /* 0x000f240000100800 */
[----:B------:R-:W-:-:S02]  /*c220*/  IMAD R4, R11, R7, R4 ;  /* 0x000000070b047224 */ /* 0x000fc400078e0204 */
[----:B------:R-:W-:Y:S02]  /*c230*/  IMAD.MOV R14, RZ, RZ, -R14 ;  /* 0x000000ffff0e7224 */ /* 0x000fe400078e0a0e */
[----:B------:R-:W-:-:S04]  /*c240*/  IMAD.HI.U32 R7, R0, R13, RZ ;  /* 0x0000000d00077227 */ /* 0x000fc800078e00ff */
[----:B------:R-:W-:Y:S02]  /*c250*/  @!P6 IMAD.IADD R10, R10, 0x1, -R11 ;  /* 0x000000010a0ae824 */ /* 0x000fe400078e0a0b */
[----:B------:R-:W-:Y:S02]  /*c260*/  IMAD R9, R11, R14, R9 ;  /* 0x0000000e0b097224 */ /* 0x000fe400078e0209 */
[----:B------:R-:W-:-:S04]  /*c270*/  IMAD.HI.U32 R8, R0, R6, RZ ;  /* 0x0000000600087227 */ /* 0x000fc800078e00ff */
[----:B------:R-:W-:Y:S02]  /*c280*/  IMAD.MOV R7, RZ, RZ, -R7 ;  /* 0x000000ffff077224 */ /* 0x000fe400078e0a07 */
[----:B------:R-:W-:Y:S02]  /*c290*/  IMAD.MOV.U32 R14, RZ, RZ, R10 ;  /* 0x000000ffff0e7224 */ /* 0x000fe400078e000a */
[----:B------:R-:W-:Y:S02]  /*c2a0*/  IMAD.MOV R8, RZ, RZ, -R8 ;  /* 0x000000ffff087224 */ /* 0x000fe400078e0a08 */
[----:B------:R-:W-:Y:S02]  /*c2b0*/  IMAD R13, R11, R7, R13 ;  /* 0x000000070b0d7224 */ /* 0x000fe400078e020d */
[----:B------:R-:W-:Y:S02]  /*c2c0*/  @!P4 IMAD.MOV R14, RZ, RZ, -R14 ;  /* 0x000000ffff0ec224 */ /* 0x000fe400078e0a0e */
[----:B------:R-:W-:-:S03]  /*c2d0*/  IMAD.HI.U32 R7, R0, R5, RZ ;  /* 0x0000000500077227 */ /* 0x000fc600078e00ff */
[----:B------:R-:W-:Y:S01]  /*c2e0*/  STL [R1+0x1e8], R14 ;  /* 0x0001e80e01007387 */ /* 0x000fe20000100800 */
[C---:B------:R-:W-:Y:S01]  /*c2f0*/  IMAD R6, R11.reuse, R8, R6 ;  /* 0x000000080b067224 */ /* 0x040fe200078e0206 */
[----:B------:R-:W-:Y:S01]  /*c300*/  IABS R8, R22 ;  /* 0x0000001600087213 */ /* 0x000fe20000000000 */
[----:B------:R-:W-:Y:S01]  /*c310*/  IMAD.MOV R7, RZ, RZ, -R7 ;  /* 0x000000ffff077224 */ /* 0x000fe200078e0a07 */
[----:B------:R-:W5:Y:S03]  /*c320*/  LDL.LU R22, [R1+0x3b0] ;  /* 0x0003b00001167983 */ /* 0x000f660000300800 */
[C---:B------:R-:W-:Y:S01]  /*c330*/  IMAD R5, R11.reuse, R7, R5 ;  /* 0x000000070b057224 */ /* 0x040fe200078e0205 */
[----:B--2---:R-:W-:Y:S02]  /*c340*/  IABS R7, R29 ;  /* 0x0000001d00077213 */ /* 0x004fe40000000000 */
[----:B------:R-:W2:Y:S01]  /*c350*/  LDL.LU R29, [R1+0x3d4] ;  /* 0x0003d400011d7983 */ /* 0x000ea20000300800 */
[C---:B------:R-:W-:Y:S01]  /*c360*/  ISETP.GT.U32.AND P1, PT, R11.reuse, R6, PT ;  /* 0x000000060b00720c */ /* 0x040fe20003f24070 */
[----:B------:R-:W-:Y:S01]  /*c370*/  IMAD.HI.U32 R12, R0, R2, RZ ;  /* 0x00000002000c7227 */ /* 0x000fe200078e00ff */
[----:B------:R-:W-:-:S03]  /*c380*/  ISETP.GT.U32.AND P6, PT, R11, R4, PT ;  /* 0x000000040b00720c */ /* 0x000fc60003fc4070 */
[----:B------:R-:W-:-:S04]  /*c390*/  IMAD.MOV R12, RZ, RZ, -R12 ;  /* 0x000000ffff0c7224 */ /* 0x000fc800078e0a0c */
[----:B------:R-:W-:-:S04]  /*c3a0*/  IMAD R2, R11, R12, R2 ;  /* 0x0000000c0b027224 */ /* 0x000fc800078e0202 */
[--C-:B------:R-:W-:Y:S01]  /*c3b0*/  @!P1 IMAD.IADD R6, R6, 0x1, -R11.reuse ;  /* 0x0000000106069824 */ /* 0x100fe200078e0a0b */
[----:B------:R-:W-:Y:S01]  /*c3c0*/  ISETP.GT.U32.AND P1, PT, R11, R2, PT ;  /* 0x000000020b00720c */ /* 0x000fe20003f24070 */
[----:B------:R-:W-:-:S03]  /*c3d0*/  @!P6 IMAD.IADD R4, R4, 0x1, -R11 ;  /* 0x000000010404e824 */ /* 0x000fc600078e0a0b */
[----:B------:R-:W-:Y:S01]  /*c3e0*/  ISETP.GT.U32.AND P6, PT, R11, R6, PT ;  /* 0x000000060b00720c */ /* 0x000fe20003fc4070 */
[----:B------:R-:W-:-:S04]  /*c3f0*/  IMAD.HI.U32 R12, R0, R8, RZ ;  /* 0x00000008000c7227 */ /* 0x000fc800078e00ff */
[----:B------:R-:W-:-:S04]  /*c400*/  IMAD.MOV R12, RZ, RZ, -R12 ;  /* 0x000000ffff0c7224 */ /* 0x000fc800078e0a0c */
[--C-:B------:R-:W-:Y:S01]  /*c410*/  @!P1 IMAD.IADD R2, R2, 0x1, -R11.reuse ;  /* 0x0000000102029824 */ /* 0x100fe200078e0a0b */
[C---:B------:R-:W-:Y:S01]  /*c420*/  ISETP.GT.U32.AND P1, PT, R11.reuse, R4, PT ;  /* 0x000000040b00720c */ /* 0x040fe20003f24070 */
[C---:B------:R-:W-:Y:S02]  /*c430*/  IMAD R8, R11.reuse, R12, R8 ;  /* 0x0000000c0b087224 */ /* 0x040fe400078e0208 */
[----:B------:R-:W-:Y:S01]  /*c440*/  @!P6 IMAD.IADD R6, R6, 0x1, -R11 ;  /* 0x000000010606e824 */ /* 0x000fe200078e0a0b */
[C---:B------:R-:W-:Y:S02]  /*c450*/  ISETP.GT.U32.AND P6, PT, R11.reuse, R13, PT ;  /* 0x0000000d0b00720c */ /* 0x040fe40003fc4070 */
[----:B---3--:R-:W-:Y:S02]  /*c460*/  IABS R12, R15 ;  /* 0x0000000f000c7213 */ /* 0x008fe40000000000 */
[----:B------:R-:W-:Y:S01]  /*c470*/  ISETP.GT.U32.AND P4, PT, R11, R2, PT ;  /* 0x000000020b00720c */ /* 0x000fe20003f84070 */
[----:B------:R-:W-:-:S02]  /*c480*/  IMAD.MOV.U32 R21, RZ, RZ, R6 ;  /* 0x000000ffff157224 */ /* 0x000fc400078e0006 */
[----:B------:R-:W-:Y:S01]  /*c490*/  IMAD.HI.U32 R15, R0, R12, RZ ;  /* 0x0000000c000f7227 */ /* 0x000fe200078e00ff */
[----:B----4-:R-:W-:Y:S02]  /*c4a0*/  IABS R10, R23 ;  /* 0x00000017000a7213 */ /* 0x010fe40000000000 */
[----:B------:R-:W3:Y:S01]  /*c4b0*/  LDL.LU R23, [R1+0x3e0] ;  /* 0x0003e00001177983 */ /* 0x000ee20000300800 */
[----:B------:R-:W-:Y:S02]  /*c4c0*/  @!P5 IMAD.MOV R21, RZ, RZ, -R21 ;  /* 0x000000ffff15d224 */ /* 0x000fe400078e0a15 */
[----:B------:R-:W-:Y:S02]  /*c4d0*/  @!P1 IMAD.IADD R4, R4, 0x1, -R11 ;  /* 0x0000000104049824 */ /* 0x000fe400078e0a0b */
[----:B------:R-:W-:Y:S01]  /*c4e0*/  IMAD.MOV R15, RZ, RZ, -R15 ;  /* 0x000000ffff0f7224 */ /* 0x000fe200078e0a0f */
[----:B------:R0:W-:Y:S01]  /*c4f0*/  STL [R1+0x1c8], R21 ;  /* 0x0001c81501007387 */ /* 0x0001e20000100800 */
[----:B------:R-:W-:-:S02]  /*c500*/  @!P0 IMAD.MOV R4, RZ, RZ, -R4 ;  /* 0x000000ffff048224 */ /* 0x000fc400078e0a04 */
[--C-:B------:R-:W-:Y:S02]  /*c510*/  @!P6 IMAD.IADD R13, R13, 0x1, -R11.reuse ;  /* 0x000000010d0de824 */ /* 0x100fe400078e0a0b */
[----:B------:R-:W-:Y:S02]  /*c520*/  @!P4 IMAD.IADD R2, R2, 0x1, -R11 ;  /* 0x000000010202c824 */ /* 0x000fe400078e0a0b */
[----:B------:R-:W-:Y:S01]  /*c530*/  IMAD R12, R11, R15, R12 ;  /* 0x0000000f0b0c7224 */ /* 0x000fe200078e020c */
[----:B0-----:R-:W4:Y:S01]  /*c540*/  LDL.LU R21, [R1+0x1fc4] ;  /* 0x001fc40001157983 */ /* 0x001f220000300800 */
[----:B-----5:R-:W-:-:S03]  /*c550*/  ISETP.GE.AND P6, PT, R22, RZ, PT ;  /* 0x000000ff1600720c */ /* 0x020fc60003fc6270 */
[----:B------:R-:W5:Y:S04]  /*c560*/  LDL.LU R22, [R1+0x1fc0] ;  /* 0x001fc00001167983 */ /* 0x000f680000300800 */
[----:B------:R-:W3:Y:S04]  /*c570*/  LDL.LU R15, [R1+0x3c0] ;  /* 0x0003c000010f7983 */ /* 0x000ee80000300800 */
[----:B------:R0:W-:Y:S02]  /*c580*/  STL [R1+0x1bc], R4 ;  /* 0x0001bc0401007387 */ /* 0x0001e40000100800 */
[----:B0-----:R-:W-:Y:S01]  /*c590*/  IMAD.MOV.U32 R4, RZ, RZ, R2 ;  /* 0x000000ffff047224 */ /* 0x001fe200078e0002 */
[----:B--2---:R-:W-:Y:S01]  /*c5a0*/  IABS R2, R29 ;  /* 0x0000001d00027213 */ /* 0x004fe20000000000 */
[----:B------:R0:W-:Y:S04]  /*c5b0*/  STL [R1+0x1fbc], R29 ;  /* 0x001fbc1d01007387 */ /* 0x0001e80000100800 */
[----:B0-----:R-:W2:Y:S01]  /*c5c0*/  LDL.LU R29, [R1+0x3c4] ;  /* 0x0003c400011d7983 */ /* 0x001ea20000300800 */
        /* <DEDUP_REMOVED lines=33> */
[----:B------:R-:W-:-:S04]  /*c7e0*/  IMAD.HI.U32 R14, R0, R2, RZ ;  /* 0x00000002000e7227 */ /* 0x000fc800078e00ff */
[----:B------:R-:W-:Y:S01]  /*c7f0*/  @!P4 IMAD.IADD R8, R8, 0x1, -R11 ;  /* 0x000000010808c824 */ /* 0x000fe200078e0a0b */
[C---:B------:R-:W-:Y:S01]  /*c800*/  ISETP.GT.U32.AND P4, PT, R11.reuse, R10, PT ;  /* 0x0000000a0b00720c */ /* 0x040fe20003f84070 */
[----:B------:R-:W-:Y:S02]  /*c810*/  IMAD.MOV R14, RZ, RZ, -R14 ;  /* 0x000000ffff0e7224 */ /* 0x000fe400078e0a0e */
[----:B------:R-:W-:Y:S01]  /*c820*/  @!P3 IMAD.MOV R13, RZ, RZ, -R13 ;  /* 0x000000ffff0db224 */ /* 0x000fe200078e0a0d */
[C---:B------:R-:W-:Y:S01]  /*c830*/  ISETP.GT.U32.AND P3, PT, R11.reuse, R12, PT ;  /* 0x0000000c0b00720c */ /* 0x040fe20003f64070 */
[----:B------:R-:W-:Y:S02]  /*c840*/  IMAD R2, R11, R14, R2 ;  /* 0x0000000e0b027224 */ /* 0x000fe400078e0202 */
[----:B------:R-:W-:-:S03]  /*c850*/  @!P1 IMAD.MOV R8, RZ, RZ, -R8 ;  /* 0x000000ffff089224 */ /* 0x000fc600078e0a08 */
[----:B------:R-:W-:-:S03]  /*c860*/  ISETP.GT.U32.AND P1, PT, R11, R2, PT ;  /* 0x000000020b00720c */ /* 0x000fc60003f24070 */
[----:B------:R-:W-:Y:S01]  /*c870*/  @!P4 IMAD.IADD R10, R10, 0x1, -R11 ;  /* 0x000000010a0ac824 */ /* 0x000fe200078e0a0b */
[C---:B------:R-:W-:Y:S01]  /*c880*/  ISETP.GT.U32.AND P4, PT, R11.reuse, R7, PT ;  /* 0x000000070b00720c */ /* 0x040fe20003f84070 */
[----:B------:R-:W-:Y:S01]  /*c890*/  @!P6 IMAD.MOV R9, RZ, RZ, -R9 ;  /* 0x000000ffff09e224 */ /* 0x000fe200078e0a09 */
[----:B------:R-:W-:Y:S01]  /*c8a0*/  STL [R1+0x1b4], R13 ;  /* 0x0001b40d01007387 */ /* 0x000fe20000100800 */
[----:B------:R-:W-:Y:S01]  /*c8b0*/  @!P0 IMAD.MOV R5, RZ, RZ, -R5 ;  /* 0x000000ffff058224 */ /* 0x000fe200078e0a05 */
[----:B------:R-:W-:Y:S01]  /*c8c0*/  ISETP.GT.U32.AND P6, PT, R11, R10, PT ;  /* 0x0000000a0b00720c */ /* 0x000fe20003fc4070 */
[--C-:B------:R-:W-:Y:S01]  /*c8d0*/  @!P3 IMAD.IADD R12, R12, 0x1, -R11.reuse ;  /* 0x000000010c0cb824 */ /* 0x100fe200078e0a0b */
[----:B------:R4:W-:Y:S03]  /*c8e0*/  STL [R1+0x1b0], R9 ;  /* 0x0001b00901007387 */ /* 0x0009e60000100800 */
[----:B------:R-:W-:Y:S01]  /*c8f0*/  @!P1 IMAD.IADD R2, R2, 0x1, -R11 ;  /* 0x0000000102029824 */ /* 0x000fe200078e0a0b */
[----:B------:R-:W2:Y:S01]  /*c900*/  LDL.LU R14, [R1+0x400] ;  /* 0x00040000010e7983 */ /* 0x000ea20000300800 */
[----:B------:R-:W-:-:S03]  /*c910*/  @!P2 IMAD.MOV R12, RZ, RZ, -R12 ;  /* 0x000000ffff0ca224 */ /* 0x000fc600078e0a0c */
[----:B------:R-:W-:Y:S01]  /*c920*/  STL [R1+0x1ac], R8 ;  /* 0x0001ac0801007387 */ /* 0x000fe20000100800 */
[----:B------:R-:W-:Y:S01]  /*c930*/  @!P4 IMAD.IADD R7, R7, 0x1, -R11 ;  /* 0x000000010707c824 */ /* 0x000fe200078e0a0b */
[----:B----4-:R-:W-:Y:S02]  /*c940*/  IABS R9, R21 ;  /* 0x0000001500097213 */ /* 0x010fe40000000000 */
[----:B------:R5:W-:Y:S01]  /*c950*/  STL [R1+0x1a8], R5 ;  /* 0x0001a80501007387 */ /* 0x000be20000100800 */
[----:B------:R-:W-:-:S03]  /*c960*/  ISETP.GE.AND P1, PT, R21, RZ, PT ;  /* 0x000000ff1500720c */ /* 0x000fc60003f26270 */
[----:B------:R-:W4:Y:S01]  /*c970*/  LDL.LU R21, [R1+0x440] ;  /* 0x0004400001157983 */ /* 0x000f220000300800 */
[----:B------:R-:W-:Y:S01]  /*c980*/  @!P6 IMAD.IADD R10, R10, 0x1, -R11 ;  /* 0x000000010a0ae824 */ /* 0x000fe200078e0a0b */
[----:B---3--:R-:W-:Y:S02]  /*c990*/  ISETP.GE.AND P0, PT, R15, RZ, PT ;  /* 0x000000ff0f00720c */ /* 0x008fe40003f06270 */
[----:B------:R-:W3:Y:S01]  /*c9a0*/  LDL.LU R15, [R1+0x41c] ;  /* 0x00041c00010f7983 */ /* 0x000ee20000300800 */
[----:B-----5:R-:W-:Y:S02]  /*c9b0*/  IABS R5, R22 ;  /* 0x0000001600057213 */ /* 0x020fe40000000000 */
[----:B------:R-:W-:Y:S02]  /*c9c0*/  IABS R6, R23 ;  /* 0x0000001700067213 */ /* 0x000fe40000000000 */
[----:B------:R-:W-:-:S06]  /*c9d0*/  ISETP.GE.AND P6, PT, R23, RZ, PT ;  /* 0x000000ff1700720c */ /* 0x000fcc0003fc6270 */
[----:B------:R-:W-:Y:S01]  /*c9e0*/  @!P0 IMAD.MOV R10, RZ, RZ, -R10 ;  /* 0x000000ffff0a8224 */ /* 0x000fe200078e0a0a */
[----:B------:R-:W-:Y:S02]  /*c9f0*/  ISETP.GE.AND P0, PT, R22, RZ, PT ;  /* 0x000000ff1600720c */ /* 0x000fe40003f06270 */
[----:B--2---:R-:W-:Y:S02]  /*ca00*/  ISETP.GE.AND P4, PT, R29, RZ, PT ;  /* 0x000000ff1d00720c */ /* 0x004fe40003f86270 */
[----:B------:R-:W2:Y:S04]  /*ca10*/  LDL.LU R29, [R1+0x420] ;  /* 0x00042000011d7983 */ /* 0x000ea80000300800 */
[----:B------:R0:W-:Y:S02]  /*ca20*/  STL [R1+0x19c], R12 ;  /* 0x00019c0c01007387 */ /* 0x0001e40000100800 */
[----:B0-----:R-:W-:-:S04]  /*ca30*/  IMAD.MOV.U32 R12, RZ, RZ, R7 ;  /* 0x000000ffff0c7224 */ /* 0x001fc800078e0007 */
[----:B------:R-:W-:-:S05]  /*ca40*/  @!P5 IMAD.MOV R12, RZ, RZ, -R12 ;  /* 0x000000ffff0cd224 */ /* 0x000fca00078e0a0c */
[----:B------:R-:W-:Y:S04]  /*ca50*/  STL [R1+0x198], R12 ;  /* 0x0001980c01007387 */ /* 0x000fe80000100800 */
[----:B------:R-:W5:Y:S04]  /*ca60*/  LDL R22, [R1+0x450] ;  /* 0x0004500001167983 */ /* 0x000f680000100800 */
[----:B------:R-:W3:Y:S01]  /*ca70*/  LDL R23, [R1+0x44c] ;  /* 0x00044c0001177983 */ /* 0x000ee20000100800 */
[----:B------:R-:W-:-:S04]  /*ca80*/  IMAD.HI.U32 R4, R0, R6, RZ ;  /* 0x0000000600047227 */ /* 0x000fc800078e00ff */
[----:B------:R-:W-:-:S04]  /*ca90*/  IMAD.MOV R4, RZ, RZ, -R4 ;  /* 0x000000ffff047224 */ /* 0x000fc800078e0a04 */
[----:B------:R-:W-:-:S05]  /*caa0*/  IMAD R6, R11, R4, R6 ;  /* 0x000000040b067224 */ /* 0x000fca00078e0206 */
[----:B------:R-:W-:-:S13]  /*cab0*/  ISETP.GT.U32.AND P3, PT, R11, R6, PT ;  /* 0x000000060b00720c */ /* 0x000fda0003f64070 */
[----:B------:R-:W-:Y:S01]  /*cac0*/  @!P3 IMAD.IADD R6, R6, 0x1, -R11 ;  /* 0x000000010606b824 */ /* 0x000fe200078e0a0b */
[----:B------:R-:W-:-:S04]  /*cad0*/  ISETP.GT.U32.AND P3, PT, R11, R2, PT ;  /* 0x000000020b00720c */ /* 0x000fc80003f64070 */
[----:B------:R-:W-:Y:S01]  /*cae0*/  ISETP.GT.U32.AND P2, PT, R11, R6, PT ;  /* 0x000000060b00720c */ /* 0x000fe20003f44070 */
[----:B------:R-:W-:Y:S01]  /*caf0*/  IMAD.HI.U32 R8, R0, R9, RZ ;  /* 0x0000000900087227 */ /* 0x000fe200078e00ff */
[----:B------:R-:W-:Y:S01]  /*cb00*/  IABS R4, R14 ;  /* 0x0000000e00047213 */ /* 0x000fe20000000000 */
[----:B------:R0:W-:Y:S02]  /*cb10*/  STL [R1+0x194], R10 ;  /* 0x0001940a01007387 */ /* 0x0001e40000100800 */
[----:B------:R-:W-:-:S04]  /*cb20*/  IMAD.MOV R8, RZ, RZ, -R8 ;  /* 0x000000ffff087224 */ /* 0x000fc800078e0a08 */
[----:B------:R-:W-:Y:S01]  /*cb30*/  @!P3 IMAD.IADD R2, R2, 0x1, -R11 ;  /* 0x000000010202b824 */ /* 0x000fe200078e0a0b */
[----:B------:R-:W-:-:S03]  /*cb40*/  ISETP.GE.AND P3, PT, R14, RZ, PT ;  /* 0x000000ff0e00720c */ /* 0x000fc60003f66270 */
[----:B------:R-:W-:Y:S02]  /*cb50*/  @!P2 IMAD.IADD R6, R6, 0x1, -R11 ;  /* 0x000000010606a824 */ /* 0x000fe400078e0a0b */
[----:B0-----:R-:W-:Y:S02]  /*cb60*/  IMAD.MOV.U32 R10, RZ, RZ, R2 ;  /* 0x000000ffff0a7224 */ /* 0x001fe400078e0002 */
[----:B------:R-:W-:Y:S02]  /*cb70*/  IMAD R9, R11, R8, R9 ;  /* 0x000000080b097224 */ /* 0x000fe400078e0209 */
[----:B------:R-:W-:-:S04]  /*cb80*/  IMAD.HI.U32 R7, R0, R4, RZ ;  /* 0x0000000400077227 */ /* 0x000fc800078e00ff */
[----:B------:R-:W-:Y:S02]  /*cb90*/  IMAD.MOV.U32 R14, RZ, RZ, R6 ;  /* 0x000000ffff0e7224 */ /* 0x000fe400078e0006 */
[----:B------:R-:W-:-:S04]  /*cba0*/  IMAD.HI.U32 R8, R0, R5, RZ ;  /* 0x0000000500087227 */ /* 0x000fc800078e00ff */
[----:B------:R-:W-:Y:S02]  /*cbb0*/  @!P4 IMAD.MOV R10, RZ, RZ, -R10 ;  /* 0x000000ffff0ac224 */ /* 0x000fe400078e0a0a */
[----:B------:R-:W-:Y:S02]  /*cbc0*/  IMAD.MOV R7, RZ, RZ, -R7 ;  /* 0x000000ffff077224 */ /* 0x000fe400078e0a07 */
[----:B------:R-:W-:Y:S02]  /*cbd0*/  @!P6 IMAD.MOV R14, RZ, RZ, -R14 ;  /* 0x000000ffff0ee224 */ /* 0x000fe400078e0a0e */
[----:B------:R-:W-:Y:S02]  /*cbe0*/  IMAD.MOV R8, RZ, RZ, -R8 ;  /* 0x000000ffff087224 */ /* 0x000fe400078e0a08 */
[C---:B------:R-:W-:Y:S02]  /*cbf0*/  IMAD R4, R11.reuse, R7, R4 ;  /* 0x000000070b047224 */ /* 0x040fe400078e0204 */
[----:B------:R-:W-:Y:S01]  /*cc00*/  IMAD R5, R11, R8, R5 ;  /* 0x000000080b057224 */ /* 0x000fe200078e0205 */
[----:B--2---:R-:W-:-:S02]  /*cc10*/  ISETP.GE.AND P4, PT, R29, RZ, PT ;  /* 0x000000ff1d00720c */ /* 0x004fc40003f86270 */
        /* <DEDUP_REMOVED lines=8> */
[----:B------:R-:W-:-:S13]  /*cca0*/  ISETP.GT.U32.AND P5, PT, R11, R9, PT ;  /* 0x000000090b00720c */ /* 0x000fda0003fa4070 */
[----:B------:R-:W-:-:S05]  /*ccb0*/  @!P5 IMAD.IADD R9, R9, 0x1, -R11 ;  /* 0x000000010909d824 */ /* 0x000fca00078e0a0b */
[C---:B------:R-:W-:Y:S02]  /*ccc0*/  ISETP.GT.U32.AND P5, PT, R11.reuse, R9, PT ;  /* 0x000000090b00720c */ /* 0x040fe40003fa4070 */
[----:B------:R-:W-:Y:S02]  /*ccd0*/  ISETP.GT.U32.AND P6, PT, R11, R5, PT ;  /* 0x000000050b00720c */ /* 0x000fe40003fc4070 */
[----:B------:R-:W-:-:S09]  /*cce0*/  IABS R2, R15 ;  /* 0x0000000f00027213 */ /* 0x000fd20000000000 */
[----:B------:R-:W-:Y:S01]  /*ccf0*/  @!P5 IMAD.IADD R9, R9, 0x1, -R11 ;  /* 0x000000010909d824 */ /* 0x000fe200078e0a0b */
[----:B------:R-:W-:Y:S01]  /*cd00*/  ISETP.GT.U32.AND P5, PT, R11, R4, PT ;  /* 0x000000040b00720c */ /* 0x000fe20003fa4070 */
[----:B------:R-:W-:Y:S01]  /*cd10*/  IMAD.HI.U32 R6, R0, R13, RZ ;  /* 0x0000000d00067227 */ /* 0x000fe200078e00ff */
[----:B----4-:R-:W-:-:S03]  /*cd20*/  IABS R12, R21 ;  /* 0x00000015000c7213 */ /* 0x010fc60000000000 */
[----:B0-----:R-:W-:-:S04]  /*cd30*/  IMAD.HI.U32 R10, R0, R2, RZ ;  /* 0x00000002000a7227 */ /* 0x001fc800078e00ff */
        /* <DEDUP_REMOVED lines=19> */
[----:B--2---:R0:W-:Y:S01]  /*ce70*/  STL [R1+0x1fb8], R29 ;  /* 0x001fb81d01007387 */ /* 0x0041e20000100800 */
[----:B------:R-:W-:Y:S02]  /*ce80*/  IABS R9, R29 ;  /* 0x0000001d00097213 */ /* 0x000fe40000000000 */
[----:B0-----:R-:W-:-:S04]  /*ce90*/  IMAD.MOV.U32 R29, RZ, RZ, R5 ;  /* 0x000000ffff1d7224 */ /* 0x001fc800078e0005 */
[----:B------:R-:W-:Y:S01]  /*cea0*/  @!P0 IMAD.MOV R29, RZ, RZ, -R29 ;  /* 0x000000ffff1d8224 */ /* 0x000fe200078e0a1d */
[----:B-----5:R-:W-:Y:S02]  /*ceb0*/  IABS R6, R22 ;  /* 0x0000001600067213 */ /* 0x020fe40000000000 */
[----:B---3--:R-:W-:Y:S02]  /*cec0*/  IABS R10, R23 ;  /* 0x00000017000a7213 */ /* 0x008fe40000000000 */
        /* <DEDUP_REMOVED lines=12> */
[----:B------:R-:W-:Y:S01]  /*cf90*/  ISETP.GT.U32.AND P1, PT, R11, R2, PT ;  /* 0x000000020b00720c */ /* 0x000fe20003f24070 */
[----:B------:R-:W-:Y:S01]  /*cfa0*/  IMAD.HI.U32 R5, R0, R9, RZ ;  /* 0x0000000900057227 */ /* 0x000fe200078e00ff */
[----:B------:R-:W-:-:S03]  /*cfb0*/  ISETP.GE.AND P2, PT, R15, RZ, PT ;  /* 0x000000ff0f00720c */ /* 0x000fc60003f46270 */
[----:B------:R-:W-:-:S04]  /*cfc0*/  IMAD.HI.U32 R15, R0, R10, RZ ;  /* 0x0000000a000f7227 */ /* 0x000fc800078e00ff */
[----:B------:R-:W-:Y:S02]  /*cfd0*/  @!P6 IMAD.IADD R4, R4, 0x1, -R11 ;  /* 0x000000010404e824 */ /* 0x000fe400078e0a0b */
[----:B------:R-:W-:Y:S02]  /*cfe0*/  IMAD.MOV R5, RZ, RZ, -R5 ;  /* 0x000000ffff057224 */ /* 0x000fe400078e0a05 */
[----:B------:R-:W-:Y:S02]  /*cff0*/  @!P3 IMAD.MOV R4, RZ, RZ, -R4 ;  /* 0x000000ffff04b224 */ /* 0x000fe400078e0a04 */
[----:B------:R-:W-:Y:S02]  /*d000*/  IMAD.MOV R15, RZ, RZ, -R15 ;  /* 0x000000ffff0f7224 */ /* 0x000fe400078e0a0f */
[----:B------:R-:W-:Y:S01]  /*d010*/  @!P1 IMAD.IADD R2, R2, 0x1, -R11 ;  /* 0x0000000102029824 */ /* 0x000fe200078e0a0b */
[----:B------:R-:W-:Y:S01]  /*d020*/  STL [R1+0x168], R4 ;  /* 0x0001680401007387 */ /* 0x000fe20000100800 */
[C---:B------:R-:W-:Y:S01]  /*d030*/  IMAD R9, R11.reuse, R5, R9 ;  /* 0x000000050b097224 */ /* 0x040fe200078e0209 */
[C---:B------:R-:W-:Y:S01]  /*d040*/  ISETP.GT.U32.AND P1, PT, R11.reuse, R7, PT ;  /* 0x000000070b00720c */ /* 0x040fe20003f24070 */
[C---:B------:R-:W-:Y:S01]  /*d050*/  IMAD R10, R11.reuse, R15, R10 ;  /* 0x0000000f0b0a7224 */ /* 0x040fe200078e020a */
[----:B------:R-:W3:Y:S04]  /*d060*/  LDL.LU R5, [R1+0x458] ;  /* 0x0004580001057983 */ /* 0x000ee80000300800 */
[----:B------:R-:W3:Y:S01]  /*d070*/  LDL.LU R15, [R1+0x45c] ;  /* 0x00045c00010f7983 */ /* 0x000ee20000300800 */
[----:B------:R-:W-:-:S06]  /*d080*/  ISETP.GT.U32.AND P5, PT, R11, R13, PT ;  /* 0x0000000d0b00720c */ /* 0x000fcc0003fa4070 */
[----:B------:R-:W-:-:S05]  /*d090*/  @!P1 IMAD.IADD R7, R7, 0x1, -R11 ;  /* 0x0000000107079824 */ /* 0x000fca00078e0a0b */
[----:B------:R-:W-:Y:S02]  /*d0a0*/  ISETP.GT.U32.AND P3, PT, R11, R7, PT ;  /* 0x000000070b00720c */ /* 0x000fe40003f64070 */
[----:B------:R-:W-:Y:S01]  /*d0b0*/  @!P5 IMAD.IADD R13, R13, 0x1, -R11 ;  /* 0x000000010d0dd824 */ /* 0x000fe200078e0a0b */
        /* <DEDUP_REMOVED lines=12> */
[----:B------:R-:W-:-:S05]  /*d180*/  @!P6 IMAD.IADD R8, R8, 0x1, -R11 ;  /* 0x000000010808e824 */ /* 0x000fca00078e0a0b */
[C---:B------:R-:W-:Y:S02]  /*d190*/  ISETP.GT.U32.AND P1, PT, R11.reuse, R8, PT ;  /* 0x000000080b00720c */ /* 0x040fe40003f24070 */
[----:B------:R-:W-:-:S05]  /*d1a0*/  ISETP.GT.U32.AND P6, PT, R11, R12, PT ;  /* 0x0000000c0b00720c */ /* 0x000fca0003fc4070 */
[--C-:B------:R-:W-:Y:S01]  /*d1b0*/  @!P0 IMAD.IADD R13, R13, 0x1, -R11.reuse ;  /* 0x000000010d0d8824 */ /* 0x100fe200078e0a0b */
[C---:B------:R-:W-:Y:S02]  /*d1c0*/  ISETP.GT.U32.AND P0, PT, R11.reuse, R6, PT ;  /* 0x000000060b00720c */ /* 0x040fe40003f04070 */
[C---:B------:R-:W-:Y:S02]  /*d1d0*/  ISETP.GT.U32.AND P2, PT, R11.reuse, R10, PT ;  /* 0x0000000a0b00720c */ /* 0x040fe40003f44070 */
[----:B--2---:R-:W-:Y:S01]  /*d1e0*/  IABS R4, R23 ;  /* 0x0000001700047213 */ /* 0x004fe20000000000 */
[--C-:B------:R-:W-:Y:S01]  /*d1f0*/  @!P1 IMAD.IADD R8, R8, 0x1, -R11.reuse ;  /* 0x0000000108089824 */ /* 0x100fe200078e0a0b */
[----:B------:R-:W-:Y:S01]  /*d200*/  ISETP.GT.U32.AND P1, PT, R11, R9, PT ;  /* 0x000000090b00720c */ /* 0x000fe20003f24070 */
[----:B------:R-:W-:Y:S01]  /*d210*/  @!P6 IMAD.IADD R12, R12, 0x1, -R11 ;  /* 0x000000010c0ce824 */ /* 0x000fe200078e0a0b */
[----:B----4-:R-:W-:Y:S01]  /*d220*/  ISETP.GE.AND P6, PT, R14, RZ, PT ;  /* 0x000000ff0e00720c */ /* 0x010fe20003fc6270 */
[----:B------:R-:W-:-:S04]  /*d230*/  IMAD.HI.U32 R14, R0, R4, RZ ;  /* 0x00000004000e7227 */ /* 0x000fc800078e00ff */
[----:B------:R-:W-:Y:S01]  /*d240*/  @!P0 IMAD.IADD R6, R6, 0x1, -R11 ;  /* 0x0000000106068824 */ /* 0x000fe200078e0a0b */
[----:B---3--:R-:W-:Y:S01]  /*d250*/  ISETP.GE.AND P0, PT, R15, RZ, PT ;  /* 0x000000ff0f00720c */ /* 0x008fe20003f06270 */
[----:B------:R-:W-:Y:S02]  /*d260*/  IMAD.MOV.U32 R15, RZ, RZ, R13 ;  /* 0x000000ffff0f7224 */ /* 0x000fe400078e000d */
[----:B------:R-:W-:Y:S02]  /*d270*/  IMAD.MOV R14, RZ, RZ, -R14 ;  /* 0x000000ffff0e7224 */ /* 0x000fe400078e0a0e */
[----:B------:R-:W-:Y:S02]  /*d280*/  @!P2 IMAD.IADD R10, R10, 0x1, -R11 ;  /* 0x000000010a0aa824 */ /* 0x000fe400078e0a0b */
[----:B------:R-:W-:Y:S02]  /*d290*/  @!P4 IMAD.MOV R15, RZ, RZ, -R15 ;  /* 0x000000ffff0fc224 */ /* 0x000fe400078e0a0f */
[----:B------:R-:W-:Y:S01]  /*d2a0*/  @!P1 IMAD.IADD R9, R9, 0x1, -R11 ;  /* 0x0000000109099824 */ /* 0x000fe200078e0a0b */
[----:B------:R-:W-:Y:S01]  /*d2b0*/  ISETP.GT.U32.AND P1, PT, R11, R10, PT ;  /* 0x0000000a0b00720c */ /* 0x000fe20003f24070 */
[----:B------:R-:W-:-:S02]  /*d2c0*/  @!P5 IMAD.MOV R12, RZ, RZ, -R12 ;  /* 0x000000ffff0cd224 */ /* 0x000fc400078e0a0c */
[----:B------:R-:W-:Y:S02]  /*d2d0*/  IMAD R4, R11, R14, R4 ;  /* 0x0000000e0b047224 */ /* 0x000fe400078e0204 */
[----:B------:R-:W2:Y:S01]  /*d2e0*/  LDL.LU R14, [R1+0x488] ;  /* 0x00048800010e7983 */ /* 0x000ea20000300800 */
[----:B------:R-:W-:-:S03]  /*d2f0*/  ISETP.GE.AND P2, PT, R5, RZ, PT ;  /* 0x000000ff0500720c */ /* 0x000fc60003f46270 */
[----:B------:R-:W3:Y:S04]  /*d300*/  LDL.LU R13, [R1+0x484] ;  /* 0x00048400010d7983 */ /* 0x000ee80000300800 */
[----:B------:R-:W-:Y:S04]  /*d310*/  STL [R1+0x138], R15 ;  /* 0x0001380f01007387 */ /* 0x000fe80000100800 */
[----:B------:R0:W-:Y:S01]  /*d320*/  STL [R1+0x134], R12 ;  /* 0x0001340c01007387 */ /* 0x0001e20000100800 */
[----:B------:R-:W-:Y:S01]  /*d330*/  ISETP.GT.U32.AND P4, PT, R11, R9, PT ;  /* 0x000000090b00720c */ /* 0x000fe20003f84070 */
[----:B------:R-:W-:-:S02]  /*d340*/  @!P1 IMAD.IADD R10, R10, 0x1, -R11 ;  /* 0x000000010a0a9824 */ /* 0x000fc400078e0a0b */
[----:B0-----:R-:W-:-:S04]  /*d350*/  IMAD.MOV.U32 R12, RZ, RZ, R8 ;  /* 0x000000ffff0c7224 */ /* 0x001fc800078e0008 */
[----:B------:R-:W-:Y:S01]  /*d360*/  @!P6 IMAD.MOV R12, RZ, RZ, -R12 ;  /* 0x000000ffff0ce224 */ /* 0x000fe200078e0a0c */
[----:B------:R-:W-:Y:S01]  /*d370*/  ISETP.GT.U32.AND P6, PT, R11, R4, PT ;  /* 0x000000040b00720c */ /* 0x000fe20003fc4070 */
[----:B------:R-:W-:Y:S02]  /*d380*/  @!P3 IMAD.MOV R7, RZ, RZ, -R7 ;  /* 0x000000ffff07b224 */ /* 0x000fe400078e0a07 */
[----:B------:R-:W-:Y:S01]  /*d390*/  @!P2 IMAD.MOV R10, RZ, RZ, -R10 ;  /* 0x000000ffff0aa224 */ /* 0x000fe200078e0a0a */
[----:B------:R-:W-:Y:S01]  /*d3a0*/  STL [R1+0x12c], R12 ;  /* 0x00012c0c01007387 */ /* 0x000fe20000100800 */
[----:B------:R-:W-:Y:S01]  /*d3b0*/  @!P4 IMAD.IADD R9, R9, 0x1, -R11 ;  /* 0x000000010909c824 */ /* 0x000fe200078e0a0b */
[----:B------:R-:W-:Y:S02]  /*d3c0*/  IABS R2, R22 ;  /* 0x0000001600027213 */ /* 0x000fe40000000000 */
[----:B------:R0:W-:Y:S01]  /*d3d0*/  STL [R1+0x128], R7 ;  /* 0x0001280701007387 */ /* 0x0001e20000100800 */
[----:B------:R-:W-:-:S03]  /*d3e0*/  ISETP.GE.AND P4, PT, R22, RZ, PT ;  /* 0x000000ff1600720c */ /* 0x000fc60003f86270 */
[----:B------:R1:W-:Y:S01]  /*d3f0*/  STL [R1+0x124], R10 ;  /* 0x0001240a01007387 */ /* 0x0003e20000100800 */
[----:B------:R-:W-:Y:S01]  /*d400*/  @!P6 IMAD.IADD R4, R4, 0x1, -R11 ;  /* 0x000000010404e824 */ /* 0x000fe200078e0a0b */
[----:B------:R-:W-:Y:S02]  /*d410*/  IABS R8, R21 ;  /* 0x0000001500087213 */ /* 0x000fe40000000000 */
[----:B------:R-:W4:Y:S01]  /*d420*/  LDL.LU R15, [R1+0x4b0] ;  /* 0x0004b000010f7983 */ /* 0x000f220000300800 */
[----:B------:R-:W-:-:S03]  /*d430*/  ISETP.GE.AND P6, PT, R21, RZ, PT ;  /* 0x000000ff1500720c */ /* 0x000fc60003fc6270 */
[----:B------:R-:W4:Y:S01]  /*d440*/  LDL.LU R22, [R1+0x4b4] ;  /* 0x0004b40001167983 */ /* 0x000f220000300800 */
[----:B------:R-:W-:-:S03]  /*d450*/  ISETP.GT.U32.AND P5, PT, R11, R6, PT ;  /* 0x000000060b00720c */ /* 0x000fc60003fa4070 */
[----:B------:R-:W4:Y:S10]  /*d460*/  LDL.LU R21, [R1+0x4cc] ;  /* 0x0004cc0001157983 */ /* 0x000f340000300800 */
[----:B------:R-:W-:Y:S01]  /*d470*/  @!P5 IMAD.IADD R6, R6, 0x1, -R11 ;  /* 0x000000010606d824 */ /* 0x000fe200078e0a0b */
[----:B------:R-:W-:-:S02]  /*d480*/  ISETP.GE.AND P5, PT, R23, RZ, PT ;  /* 0x000000ff1700720c */ /* 0x000fc40003fa6270 */
[----:B------:R-:W4:Y:S01]  /*d490*/  LDL R23, [R1+0x4c8] ;  /* 0x0004c80001177983 */ /* 0x000f220000100800 */
[----:B-----5:R-:W-:-:S03]  /*d4a0*/  ISETP.GE.AND P3, PT, R29, RZ, PT ;  /* 0x000000ff1d00720c */ /* 0x020fc60003f66270 */
[----:B------:R-:W5:Y:S01]  /*d4b0*/  LDL R29, [R1+0x4c0] ;  /* 0x0004c000011d7983 */ /* 0x000f620000100800 */
[----:B------:R-:W-:-:S04]  /*d4c0*/  IMAD.HI.U32 R5, R0, R2, RZ ;  /* 0x0000000200057227 */ /* 0x000fc800078e00ff */
[----:B------:R-:W-:-:S04]  /*d4d0*/  IMAD.MOV R5, RZ, RZ, -R5 ;  /* 0x000000ffff057224 */ /* 0x000fc800078e0a05 */
[----:B------:R-:W-:-:S05]  /*d4e0*/  IMAD R2, R11, R5, R2 ;  /* 0x000000050b027224 */ /* 0x000fca00078e0202 */
[----:B------:R-:W-:Y:S01]  /*d4f0*/  ISETP.GT.U32.AND P1, PT, R11, R2, PT ;  /* 0x000000020b00720c */ /* 0x000fe20003f24070 */
[----:B0-----:R-:W-:-:S04]  /*d500*/  IMAD.HI.U32 R7, R0, R8, RZ ;  /* 0x0000000800077227 */ /* 0x001fc800078e00ff */
[----:B------:R-:W-:Y:S02]  /*d510*/  IMAD.MOV R7, RZ, RZ, -R7 ;  /* 0x000000ffff077224 */ /* 0x000fe400078e0a07 */
[----:B-1----:R-:W-:-:S06]  /*d520*/  IMAD.MOV.U32 R10, RZ, RZ, R6 ;  /* 0x000000ffff0a7224 */ /* 0x002fcc00078e0006 */
[----:B------:R-:W-:Y:S01]  /*d530*/  @!P1 IMAD.IADD R2, R2, 0x1, -R11 ;  /* 0x0000000102029824 */ /* 0x000fe200078e0a0b */
[C---:B------:R-:W-:Y:S01]  /*d540*/  ISETP.GT.U32.AND P1, PT, R11.reuse, R4, PT ;  /* 0x000000040b00720c */ /* 0x040fe20003f24070 */
[----:B------:R-:W-:-:S03]  /*d550*/  IMAD R8, R11, R7, R8 ;  /* 0x000000070b087224 */ /* 0x000fc600078e0208 */
[C---:B------:R-:W-:Y:S01]  /*d560*/  ISETP.GT.U32.AND P2, PT, R11.reuse, R2, PT ;  /* 0x000000020b00720c */ /* 0x040fe20003f44070 */
[----:B------:R-:W-:Y:S01]  /*d570*/  @!P0 IMAD.MOV R10, RZ, RZ, -R10 ;  /* 0x000000ffff0a8224 */ /* 0x000fe200078e0a0a */
[----:B------:R-:W-:Y:S01]  /*d580*/  ISETP.GT.U32.AND P0, PT, R11, R8, PT ;  /* 0x000000080b00720c */ /* 0x000fe20003f04070 */
[----:B------:R-:W-:-:S03]  /*d590*/  @!P3 IMAD.MOV R9, RZ, RZ, -R9 ;  /* 0x000000ffff09b224 */ /* 0x000fc600078e0a09 */
[----:B------:R-:W-:Y:S03]  /*d5a0*/  STL [R1+0x120], R10 ;  /* 0x0001200a01007387 */ /* 0x000fe60000100800 */
[--C-:B------:R-:W-:Y:S01]  /*d5b0*/  @!P1 IMAD.IADD R4, R4, 0x1, -R11.reuse ;  /* 0x0000000104049824 */ /* 0x100fe200078e0a0b */
[----:B------:R0:W-:Y:S03]  /*d5c0*/  STL [R1+0x118], R9 ;  /* 0x0001180901007387 */ /* 0x0001e60000100800 */
[--C-:B------:R-:W-:Y:S02]  /*d5d0*/  @!P2 IMAD.IADD R2, R2, 0x1, -R11.reuse ;  /* 0x000000010202a824 */ /* 0x100fe400078e0a0b */
[----:B------:R-:W-:Y:S02]  /*d5e0*/  @!P0 IMAD.IADD R8, R8, 0x1, -R11 ;  /* 0x0000000108088824 */ /* 0x000fe400078e0a0b */
[----:B0-----:R-:W-:Y:S01]  /*d5f0*/  IMAD.MOV.U32 R9, RZ, RZ, R4 ;  /* 0x000000ffff097224 */ /* 0x001fe200078e0004 */
[----:B--2---:R-:W-:-:S02]  /*d600*/  IABS R5, R14 ;  /* 0x0000000e00057213 */ /* 0x004fc40000000000 */
[----:B------:R-:W-:Y:S01]  /*d610*/  ISETP.GE.AND P1, PT, R14, RZ, PT ;  /* 0x000000ff0e00720c */ /* 0x000fe20003f26270 */
[----:B------:R-:W-:Y:S02]  /*d620*/  IMAD.MOV.U32 R14, RZ, RZ, R2 ;  /* 0x000000ffff0e7224 */ /* 0x000fe400078e0002 */
[----:B------:R-:W-:Y:S01]  /*d630*/  @!P5 IMAD.MOV R9, RZ, RZ, -R9 ;  /* 0x000000ffff09d224 */ /* 0x000fe200078e0a09 */
[----:B---3--:R-:W-:Y:S01]  /*d640*/  IABS R12, R13 ;  /* 0x0000000d000c7213 */ /* 0x008fe20000000000 */
[----:B------:R-:W-:Y:S01]  /*d650*/  @!P4 IMAD.MOV R14, RZ, RZ, -R14 ;  /* 0x000000ffff0ec224 */ /* 0x000fe200078e0a0e */
[----:B------:R-:W-:Y:S02]  /*d660*/  ISETP.GE.AND P3, PT, R13, RZ, PT ;  /* 0x000000ff0d00720c */ /* 0x000fe40003f66270 */
[----:B------:R-:W-:Y:S01]  /*d670*/  ISETP.GT.U32.AND P5, PT, R11, R8, PT ;  /* 0x000000080b00720c */ /* 0x000fe20003fa4070 */
[----:B------:R-:W-:-:S04]  /*d680*/  IMAD.HI.U32 R7, R0, R12, RZ ;  /* 0x0000000c00077227 */ /* 0x000fc800078e00ff */
[----:B------:R-:W-:-:S04]  /*d690*/  IMAD.MOV R7, RZ, RZ, -R7 ;  /* 0x000000ffff077224 */ /* 0x000fc800078e0a07 */
[----:B------:R-:W-:-:S04]  /*d6a0*/  IMAD R12, R11, R7, R12 ;  /* 0x000000070b0c7224 */ /* 0x000fc800078e020c */
[----:B------:R-:W-:Y:S02]  /*d6b0*/  @!P5 IMAD.IADD R8, R8, 0x1, -R11 ;  /* 0x000000010808d824 */ /* 0x000fe400078e0a0b */
[----:B------:R-:W-:Y:S01]  /*d6c0*/  IMAD.HI.U32 R6, R0, R5, RZ ;  /* 0x0000000500067227 */ /* 0x000fe200078e00ff */
[----:B----4-:R-:W-:Y:S02]  /*d6d0*/  ISETP.GE.AND P0, PT, R22, RZ, PT ;  /* 0x000000ff1600720c */ /* 0x010fe40003f06270 */
[----:B------:R-:W-:Y:S02]  /*d6e0*/  IABS R13, R22 ;  /* 0x00000016000d7213 */ /* 0x000fe40000000000 */
[----:B------:R-:W2:Y:S04]  /*d6f0*/  LDL.LU R22, [R1+0x4d4] ;  /* 0x0004d40001167983 */ /* 0x000ea80000300800 */
[----:B------:R-:W-:Y:S04]  /*d700*/  STL [R1+0x1a4], R9 ;  /* 0x0001a40901007387 */ /* 0x000fe80000100800 */
[----:B------:R-:W-:Y:S04]  /*d710*/  STL [R1+0x1fb0], R21 ;  /* 0x001fb01501007387 */ /* 0x000fe80000100800 */
[----:B------:R0:W-:Y:S01]  /*d720*/  STL [R1+0x1a0], R14 ;  /* 0x0001a00e01007387 */ /* 0x0001e20000100800 */
[----:B------:R-:W-:-:S03]  /*d730*/  IABS R7, R23 ;  /* 0x0000001700077213 */ /* 0x000fc60000000000 */
[----:B------:R-:W3:Y:S01]  /*d740*/  LDL R23, [R1+0x4d8] ;  /* 0x0004d80001177983 */ /* 0x000ee20000100800 */
[----:B------:R-:W-:-:S04]  /*d750*/  IMAD.MOV R6, RZ, RZ, -R6 ;  /* 0x000000ffff067224 */ /* 0x000fc800078e0a06 */
[----:B------:R-:W-:Y:S01]  /*d760*/  IMAD R5, R11, R6, R5 ;  /* 0x000000060b057224 */ /* 0x000fe200078e0205 */
[----:B------:R-:W-:Y:S02]  /*d770*/  IABS R6, R21 ;  /* 0x0000001500067213 */ /* 0x000fe40000000000 */
[----:B-----5:R-:W-:Y:S02]  /*d780*/  IABS R10, R29 ;  /* 0x0000001d000a7213 */ /* 0x020fe40000000000 */
[----:B------:R-:W4:Y:S03]  /*d790*/  LDL R29, [R1+0x4d0] ;  /* 0x0004d000011d7983 */ /* 0x000f260000100800 */
[----:B0-----:R-:W-:-:S04]  /*d7a0*/  IMAD.HI.U32 R14, R0, R10, RZ ;  /* 0x0000000a000e7227 */ /* 0x001fc800078e00ff */
[----:B------:R-:W-:-:S04]  /*d7b0*/  IMAD.MOV R14, RZ, RZ, -R14 ;  /* 0x000000ffff0e7224 */ /* 0x000fc800078e0a0e */
[----:B------:R-:W-:-:S05]  /*d7c0*/  IMAD R10, R11, R14, R10 ;  /* 0x0000000e0b0a7224 */ /* 0x000fca00078e020a */
[----:B------:R0:W-:Y:S02]  /*d7d0*/  STL [R1+0x1fb4], R10 ;  /* 0x001fb40a01007387 */ /* 0x0001e40000100800 */
[----:B0-----:R-:W-:-:S04]  /*d7e0*/  IMAD.MOV.U32 R10, RZ, RZ, R8 ;  /* 0x000000ffff0a7224 */ /* 0x001fc800078e0008 */
[----:B------:R-:W-:-:S05]  /*d7f0*/  @!P6 IMAD.MOV R10, RZ, RZ, -R10 ;  /* 0x000000ffff0ae224 */ /* 0x000fca00078e0a0a */
[----:B------:R0:W-:Y:S04]  /*d800*/  STL [R1+0xf0], R10 ;  /* 0x0000f00a01007387 */ /* 0x0001e80000100800 */
[----:B------:R-:W5:Y:S01]  /*d810*/  LDL.LU R21, [R1+0x4c0] ;  /* 0x0004c00001157983 */ /* 0x000f620000300800 */
[C---:B------:R-:W-:Y:S02]  /*d820*/  ISETP.GT.U32.AND P4, PT, R11.reuse, R12, PT ;  /* 0x0000000c0b00720c */ /* 0x040fe40003f84070 */
[----:B------:R-:W-:Y:S01]  /*d830*/  ISETP.GT.U32.AND P5, PT, R11, R5, PT ;  /* 0x000000050b00720c */ /* 0x000fe20003fa4070 */
[----:B------:R-:W-:-:S10]  /*d840*/  IMAD.HI.U32 R2, R0, R13, RZ ;  /* 0x0000000d00027227 */ /* 0x000fd400078e00ff */
[--C-:B------:R-:W-:Y:S02]  /*d850*/  @!P4 IMAD.IADD R12, R12, 0x1, -R11.reuse ;  /* 0x000000010c0cc824 */ /* 0x100fe400078e0a0b */
[----:B------:R-:W-:-:S03]  /*d860*/  @!P5 IMAD.IADD R5, R5, 0x1, -R11 ;  /* 0x000000010505d824 */ /* 0x000fc600078e0a0b */
[----:B------:R-:W-:Y:S01]  /*d870*/  ISETP.GT.U32.AND P5, PT, R11, R12, PT ;  /* 0x0000000c0b00720c */ /* 0x000fe20003fa4070 */
[----:B------:R-:W-:-:S04]  /*d880*/  IMAD.MOV R2, RZ, RZ, -R2 ;  /* 0x000000ffff027224 */ /* 0x000fc800078e0a02 */
[----:B------:R-:W-:Y:S02]  /*d890*/  IMAD R13, R11, R2, R13 ;  /* 0x000000020b0d7224 */ /* 0x000fe400078e020d */
[----:B------:R-:W-:-:S06]  /*d8a0*/  IMAD.HI.U32 R2, R0, R6, RZ ;  /* 0x0000000600027227 */ /* 0x000fcc00078e00ff */
[----:B------:R-:W-:Y:S01]  /*d8b0*/  @!P5 IMAD.IADD R12, R12, 0x1, -R11 ;  /* 0x000000010c0cd824 */ /* 0x000fe200078e0a0b */
[C---:B------:R-:W-:Y:S01]  /*d8c0*/  ISETP.GT.U32.AND P5, PT, R11.reuse, R13, PT ;  /* 0x0000000d0b00720c */ /* 0x040fe20003fa4070 */
[----:B------:R-:W-:Y:S02]  /*d8d0*/  IMAD.MOV R2, RZ, RZ, -R2 ;  /* 0x000000ffff027224 */ /* 0x000fe400078e0a02 */
[----:B0-----:R-:W-:Y:S02]  /*d8e0*/  IMAD.MOV.U32 R10, RZ, RZ, R12 ;  /* 0x000000ffff0a7224 */ /* 0x001fe400078e000c */
[----:B------:R-:W-:Y:S02]  /*d8f0*/  IMAD R6, R11, R2, R6 ;  /* 0x000000020b067224 */ /* 0x000fe400078e0206 */
[----:B------:R-:W-:-:S06]  /*d900*/  @!P3 IMAD.MOV R10, RZ, RZ, -R10 ;  /* 0x000000ffff0ab224 */ /* 0x000fcc00078e0a0a */
[----:B------:R-:W-:Y:S01]  /*d910*/  @!P5 IMAD.IADD R13, R13, 0x1, -R11 ;  /* 0x000000010d0dd824 */ /* 0x000fe200078e0a0b */
[----:B---3--:R-:W-:Y:S02]  /*d920*/  IABS R8, R23 ;  /* 0x0000001700087213 */ /* 0x008fe40000000000 */
[----:B----4-:R-:W-:Y:S02]  /*d930*/  IABS R2, R29 ;  /* 0x0000001d00027213 */ /* 0x010fe40000000000 */
[----:B------:R-:W3:Y:S04]  /*d940*/  LDL.LU R29, [R1+0x4dc] ;  /* 0x0004dc00011d7983 */ /* 0x000ee80000300800 */
[----:B------:R-:W4:Y:S04]  /*d950*/  LDL.LU R23, [R1+0x4e0] ;  /* 0x0004e00001177983 */ /* 0x000f280000300800 */
[----:B------:R0:W-:Y:S04]  /*d960*/  STL [R1+0xec], R10 ;  /* 0x0000ec0a01007387 */ /* 0x0001e80000100800 */
[----:B0-----:R-:W3:Y:S01]  /*d970*/  LDL.LU R10, [R1+0x1fb4] ;  /* 0x001fb400010a7983 */ /* 0x001ee20000300800 */
[----:B-----5:R-:W-:-:S03]  /*d980*/  ISETP.GE.AND P5, PT, R21, RZ, PT ;  /* 0x000000ff1500720c */ /* 0x020fc60003fa6270 */
[----:B------:R-:W5:Y:S01]  /*d990*/  LDL.LU R21, [R1+0x1fb0] ;  /* 0x001fb00001157983 */ /* 0x000f620000300800 */
[----:B------:R-:W-:-:S05]  /*d9a0*/  IABS R4, R15 ;  /* 0x0000000f00047213 */ /* 0x000fca0000000000 */
[----:B------:R-:W-:-:S04]  /*d9b0*/  IMAD.HI.U32 R9, R0, R4, RZ ;  /* 0x0000000400097227 */ /* 0x000fc800078e00ff */
[----:B------:R-:W-:-:S04]  /*d9c0*/  IMAD.MOV R9, RZ, RZ, -R9 ;  /* 0x000000ffff097224 */ /* 0x000fc800078e0a09 */
[----:B------:R-:W-:-:S05]  /*d9d0*/  IMAD R4, R11, R9, R4 ;  /* 0x000000090b047224 */ /* 0x000fca00078e0204 */
[----:B------:R-:W-:-:S13]  /*d9e0*/  ISETP.GT.U32.AND P4, PT, R11, R4, PT ;  /* 0x000000040b00720c */ /* 0x000fda0003f84070 */
[----:B------:R-:W-:-:S05]  /*d9f0*/  @!P4 IMAD.IADD R4, R4, 0x1, -R11 ;  /* 0x000000010404c824 */ /* 0x000fca00078e0a0b */
[----:B------:R-:W-:Y:S02]  /*da00*/  ISETP.GT.U32.AND P6, PT, R11, R4, PT ;  /* 0x000000040b00720c */ /* 0x000fe40003fc4070 */
[----:B------:R-:W-:Y:S01]  /*da10*/  ISETP.GE.AND P2, PT, R15, RZ, PT ;  /* 0x000000ff0f00720c */ /* 0x000fe20003f46270 */
[----:B------:R-:W-:Y:S01]  /*da20*/  IMAD.HI.U32 R15, R0, R2, RZ ;  /* 0x00000002000f7227 */ /* 0x000fe200078e00ff */
[----:B------:R-:W-:-:S03]  /*da30*/  ISETP.GT.U32.AND P4, PT, R11, R5, PT ;  /* 0x000000050b00720c */ /* 0x000fc60003f84070 */
[----:B------:R-:W-:Y:S02]  /*da40*/  IMAD.MOV R15, RZ, RZ, -R15 ;  /* 0x000000ffff0f7224 */ /* 0x000fe400078e0a0f */
[----:B------:R-:W-:-:S04]  /*da50*/  IMAD.HI.U32 R9, R0, R7, RZ ;  /* 0x0000000700097227 */ /* 0x000fc800078e00ff */
[----:B------:R-:W-:Y:S01]  /*da60*/  @!P6 IMAD.IADD R4, R4, 0x1, -R11 ;  /* 0x000000010404e824 */ /* 0x000fe200078e0a0b */
[C---:B------:R-:W-:Y:S01]  /*da70*/  ISETP.GT.U32.AND P6, PT, R11.reuse, R6, PT ;  /* 0x000000060b00720c */ /* 0x040fe20003fc4070 */
[----:B------:R-:W-:Y:S02]  /*da80*/  IMAD.MOV R9, RZ, RZ, -R9 ;  /* 0x000000ffff097224 */ /* 0x000fe400078e0a09 */
[C---:B------:R-:W-:Y:S02]  /*da90*/  IMAD R2, R11.reuse, R15, R2 ;  /* 0x0000000f0b027224 */ /* 0x040fe400078e0202 */
[----:B------:R-:W4:Y:S01]  /*daa0*/  LDL.LU R15, [R1+0x4c8] ;  /* 0x0004c800010f7983 */ /* 0x000f220000300800 */
[----:B------:R-:W-:Y:S01]  /*dab0*/  IMAD R7, R11, R9, R7 ;  /* 0x000000090b077224 */ /* 0x000fe200078e0207 */
[----:B--2---:R-:W-:Y:S01]  /*dac0*/  IABS R9, R22 ;  /* 0x0000001600097213 */ /* 0x004fe20000000000 */
[----:B------:R-:W-:-:S04]  /*dad0*/  @!P4 IMAD.IADD R5, R5, 0x1, -R11 ;  /* 0x000000010505c824 */ /* 0x000fc800078e0a0b */
[----:B------:R-:W-:-:S04]  /*dae0*/  IMAD.HI.U32 R14, R0, R9, RZ ;  /* 0x00000009000e7227 */ /* 0x000fc800078e00ff */
[----:B------:R-:W-:Y:S02]  /*daf0*/  @!P6 IMAD.IADD R6, R6, 0x1, -R11 ;  /* 0x000000010606e824 */ /* 0x000fe400078e0a0b */
[----:B------:R-:W-:Y:S02]  /*db00*/  @!P1 IMAD.MOV R5, RZ, RZ, -R5 ;  /* 0x000000ffff059224 */ /* 0x000fe400078e0a05 */
[----:B------:R-:W-:Y:S01]  /*db10*/  IMAD.MOV R14, RZ, RZ, -R14 ;  /* 0x000000ffff0e7224 */ /* 0x000fe200078e0a0e */
[----:B------:R-:W-:Y:S01]  /*db20*/  ISETP.GT.U32.AND P1, PT, R11, R6, PT ;  /* 0x000000060b00720c */ /* 0x000fe20003f24070 */
[----:B------:R-:W-:-:S04]  /*db30*/  IMAD.HI.U32 R12, R0, R8, RZ ;  /* 0x00000008000c7227 */ /* 0x000fc800078e00ff */
[C---:B------:R-:W-:Y:S02]  /*db40*/  IMAD R9, R11.reuse, R14, R9 ;  /* 0x0000000e0b097224 */ /* 0x040fe400078e0209 */
[----:B------:R-:W-:Y:S02]  /*db50*/  IMAD.MOV.U32 R14, RZ, RZ, R4 ;  /* 0x000000ffff0e7224 */ /* 0x000fe400078e0004 */
[----:B------:R-:W-:Y:S02]  /*db60*/  IMAD.MOV R12, RZ, RZ, -R12 ;  /* 0x000000ffff0c7224 */ /* 0x000fe400078e0a0c */
[----:B------:R-:W-:Y:S02]  /*db70*/  @!P2 IMAD.MOV R14, RZ, RZ, -R14 ;  /* 0x000000ffff0ea224 */ /* 0x000fe400078e0a0e */
[----:B------:R-:W-:Y:S02]  /*db80*/  IMAD R8, R11, R12, R8 ;  /* 0x0000000c0b087224 */ /* 0x000fe400078e0208 */
[----:B------:R-:W2:Y:S01]  /*db90*/  LDL.LU R12, [R1+0x4d0] ;  /* 0x0004d000010c7983 */ /* 0x000ea20000300800 */
[----:B------:R-:W-:-:S03]  /*dba0*/  @!P1 IMAD.IADD R6, R6, 0x1, -R11 ;  /* 0x0000000106069824 */ /* 0x000fc600078e0a0b */
[----:B------:R-:W-:Y:S04]  /*dbb0*/  STL [R1+0xe8], R5 ;  /* 0x0000e80501007387 */ /* 0x000fe80000100800 */
[----:B------:R0:W-:Y:S01]  /*dbc0*/  STL [R1+0xe4], R14 ;  /* 0x0000e40e01007387 */ /* 0x0001e20000100800 */
[----:B-----5:R-:W-:-:S03]  /*dbd0*/  ISETP.GE.AND P1, PT, R21, RZ, PT ;  /* 0x000000ff1500720c */ /* 0x020fc60003f26270 */
[----:B------:R-:W5:Y:S01]  /*dbe0*/  LDL.LU R21, [R1+0x4e4] ;  /* 0x0004e40001157983 */ /* 0x000f620000300800 */
[C---:B---3--:R-:W-:Y:S02]  /*dbf0*/  ISETP.GT.U32.AND P3, PT, R11.reuse, R10, PT ;  /* 0x0000000a0b00720c */ /* 0x048fe40003f64070 */
[----:B------:R-:W-:-:S11]  /*dc00*/  ISETP.GT.U32.AND P4, PT, R11, R7, PT ;  /* 0x000000070b00720c */ /* 0x000fd60003f84070 */
[--C-:B------:R-:W-:Y:S01]  /*dc10*/  @!P3 IMAD.IADD R10, R10, 0x1, -R11.reuse ;  /* 0x000000010a0ab824 */ /* 0x100fe200078e0a0b */
[----:B------:R-:W-:Y:S01]  /*dc20*/  ISETP.GT.U32.AND P3, PT, R11, R13, PT ;  /* 0x0000000d0b00720c */ /* 0x000fe20003f64070 */
[----:B------:R-:W-:-:S03]  /*dc30*/  @!P4 IMAD.IADD R7, R7, 0x1, -R11 ;  /* 0x000000010707c824 */ /* 0x000fc600078e0a0b */
[C---:B------:R-:W-:Y:S02]  /*dc40*/  ISETP.GT.U32.AND P4, PT, R11.reuse, R10, PT ;  /* 0x0000000a0b00720c */ /* 0x040fe40003f84070 */
[----:B------:R-:W-:Y:S02]  /*dc50*/  IABS R4, R29 ;  /* 0x0000001d00047213 */ /* 0x000fe40000000000 */
[----:B------:R-:W-:-:S03]  /*dc60*/  ISETP.GT.U32.AND P6, PT, R11, R7, PT ;  /* 0x000000070b00720c */ /* 0x000fc60003fc4070 */
[----:B0-----:R-:W-:-:S04]  /*dc70*/  IMAD.HI.U32 R14, R0, R4, RZ ;  /* 0x00000004000e7227 */ /* 0x001fc800078e00ff */
[--C-:B------:R-:W-:Y:S02]  /*dc80*/  @!P3 IMAD.IADD R13, R13, 0x1, -R11.reuse ;  /* 0x000000010d0db824 */ /* 0x100fe400078e0a0b */
[----:B------:R-:W-:Y:S02]  /*dc90*/  @!P4 IMAD.IADD R10, R10, 0x1, -R11 ;  /* 0x000000010a0ac824 */ /* 0x000fe400078e0a0b */
[----:B------:R-:W-:Y:S02]  /*dca0*/  IMAD.MOV R14, RZ, RZ, -R14 ;  /* 0x000000ffff0e7224 */ /* 0x000fe400078e0a0e */
[----:B------:R-:W-:Y:S02]  /*dcb0*/  @!P0 IMAD.MOV R13, RZ, RZ, -R13 ;  /* 0x000000ffff0d8224 */ /* 0x000fe400078e0a0d */
[----:B------:R-:W-:Y:S02]  /*dcc0*/  @!P5 IMAD.MOV R10, RZ, RZ, -R10 ;  /* 0x000000ffff0ad224 */ /* 0x000fe400078e0a0a */
[----:B------:R-:W-:-:S02]  /*dcd0*/  @!P6 IMAD.IADD R7, R7, 0x1, -R11 ;  /* 0x000000010707e824 */ /* 0x000fc400078e0a0b */
[----:B------:R-:W-:Y:S01]  /*dce0*/  IMAD R4, R11, R14, R4 ;  /* 0x0000000e0b047224 */ /* 0x000fe200078e0204 */
[----:B----4-:R-:W-:Y:S02]  /*dcf0*/  ISETP.GE.AND P4, PT, R15, RZ, PT ;  /* 0x000000ff0f00720c */ /* 0x010fe40003f86270 */
[----:B------:R-:W3:Y:S04]  /*dd00*/  LDL.LU R15, [R1+0x4e8] ;  /* 0x0004e800010f7983 */ /* 0x000ee80000300800 */
[----:B------:R-:W4:Y:S04]  /*dd10*/  LDL.LU R14, [R1+0x4d8] ;  /* 0x0004d800010e7983 */ /* 0x000f280000300800 */
[----:B------:R-:W-:Y:S04]  /*dd20*/  STL [R1+0xdc], R13 ;  /* 0x0000dc0d01007387 */ /* 0x000fe80000100800 */
[----:B------:R0:W-:Y:S01]  /*dd30*/  STL [R1+0xd8], R10 ;  /* 0x0000d80a01007387 */ /* 0x0001e20000100800 */
[----:B------:R-:W-:Y:S01]  /*dd40*/  ISETP.GT.U32.AND P3, PT, R11, R9, PT ;  /* 0x000000090b00720c */ /* 0x000fe20003f64070 */
[----:B0-----:R-:W-:-:S04]  /*dd50*/  IMAD.MOV.U32 R10, RZ, RZ, R7 ;  /* 0x000000ffff0a7224 */ /* 0x001fc800078e0007 */
[----:B------:R-:W-:Y:S01]  /*dd60*/  @!P4 IMAD.MOV R10, RZ, RZ, -R10 ;  /* 0x000000ffff0ac224 */ /* 0x000fe200078e0a0a */
[----:B------:R-:W-:Y:S01]  /*dd70*/  ISETP.GT.U32.AND P4, PT, R11, R4, PT ;  /* 0x000000040b00720c */ /* 0x000fe20003f84070 */
[----:B------:R-:W-:-:S06]  /*dd80*/  @!P1 IMAD.MOV R6, RZ, RZ, -R6 ;  /* 0x000000ffff069224 */ /* 0x000fcc00078e0a06 */
[----:B------:R-:W-:Y:S01]  /*dd90*/  @!P3 IMAD.IADD R9, R9, 0x1, -R11 ;  /* 0x000000010909b824 */ /* 0x000fe200078e0a0b */
[----:B------:R-:W-:Y:S02]  /*dda0*/  ISETP.GE.AND P3, PT, R22, RZ, PT ;  /* 0x000000ff1600720c */ /* 0x000fe40003f66270 */
[----:B------:R-:W4:Y:S01]  /*ddb0*/  LDL.LU R22, [R1+0x4ec] ;  /* 0x0004ec0001167983 */ /* 0x000f220000300800 */
[----:B------:R-:W-:-:S03]  /*ddc0*/  ISETP.GT.U32.AND P6, PT, R11, R8, PT ;  /* 0x000000080b00720c */ /* 0x000fc60003fc4070 */
[----:B------:R0:W-:Y:S01]  /*ddd0*/  STL [R1+0xd4], R10 ;  /* 0x0000d40a01007387 */ /* 0x0001e20000100800 */
[----:B------:R-:W-:-:S03]  /*dde0*/  @!P4 IMAD.IADD R4, R4, 0x1, -R11 ;  /* 0x000000010404c824 */ /* 0x000fc600078e0a0b */
[----:B------:R3:W-:Y:S01]  /*ddf0*/  STL [R1+0x160], R6 ;  /* 0x0001600601007387 */ /* 0x0007e20000100800 */
[----:B------:R-:W-:-:S05]  /*de00*/  ISETP.GT.U32.AND P5, PT, R11, R9, PT ;  /* 0x000000090b00720c */ /* 0x000fca0003fa4070 */
[----:B------:R-:W-:-:S05]  /*de10*/  @!P6 IMAD.IADD R8, R8, 0x1, -R11 ;  /* 0x000000010808e824 */ /* 0x000fca00078e0a0b */
[----:B------:R-:W-:-:S03]  /*de20*/  ISETP.GT.U32.AND P6, PT, R11, R8, PT ;  /* 0x000000080b00720c */ /* 0x000fc60003fc4070 */
[----:B------:R-:W-:Y:S01]  /*de30*/  @!P5 IMAD.IADD R9, R9, 0x1, -R11 ;  /* 0x000000010909d824 */ /* 0x000fe200078e0a0b */
[----:B------:R-:W-:Y:S02]  /*de40*/  ISETP.GE.AND P5, PT, R29, RZ, PT ;  /* 0x000000ff1d00720c */ /* 0x000fe40003fa6270 */
[----:B------:R-:W-:-:S07]  /*de50*/  IABS R5, R23 ;  /* 0x0000001700057213 */ /* 0x000fce0000000000 */
[----:B------:R-:W-:Y:S01]  /*de60*/  @!P6 IMAD.IADD R8, R8, 0x1, -R11 ;  /* 0x000000010808e824 */ /* 0x000fe200078e0a0b */
[----:B------:R-:W-:Y:S02]  /*de70*/  ISETP.GE.AND P6, PT, R23, RZ, PT ;  /* 0x000000ff1700720c */ /* 0x000fe40003fc6270 */
[----:B-----5:R-:W-:Y:S02]  /*de80*/  IABS R7, R21 ;  /* 0x0000001500077213 */ /* 0x020fe40000000000 */
[----:B------:R-:W-:Y:S01]  /*de90*/  ISETP.GE.AND P4, PT, R21, RZ, PT ;  /* 0x000000ff1500720c */ /* 0x000fe20003f86270 */
[----:B------:R-:W-:Y:S02]  /*dea0*/  IMAD.MOV.U32 R21, RZ, RZ, R20 ;  /* 0x000000ffff157224 */ /* 0x000fe400078e0014 */
[----:B------:R-:W5:Y:S04]  /*deb0*/  LDL.LU R20, [R1+0x4f8] ;  /* 0x0004f80001147983 */ /* 0x000f680000300800 */
[----:B------:R-:W5:Y:S04]  /*dec0*/  LDL.LU R29, [R1+0x4f0] ;  /* 0x0004f000011d7983 */ /* 0x000f680000300800 */
[----:B------:R-:W5:Y:S01]  /*ded0*/  LDL.LU R23, [R1+0x4f4] ;  /* 0x0004f40001177983 */ /* 0x000f620000300800 */
[----:B------:R-:W-:-:S13]  /*dee0*/  ISETP.GT.U32.AND P2, PT, R11, R2, PT ;  /* 0x000000020b00720c */ /* 0x000fda0003f44070 */
[----:B------:R-:W-:Y:S01]  /*def0*/  @!P2 IMAD.IADD R2, R2, 0x1, -R11 ;  /* 0x000000010202a824 */ /* 0x000fe200078e0a0b */
[----:B--2---:R-:W-:Y:S01]  /*df00*/  ISETP.GE.AND P2, PT, R12, RZ, PT ;  /* 0x000000ff0c00720c */ /* 0x004fe20003f46270 */
[----:B------:R-:W-:-:S03]  /*df10*/  IMAD.HI.U32 R12, R0, R5, RZ ;  /* 0x00000005000c7227 */ /* 0x000fc600078e00ff */
[----:B------:R-:W-:Y:S01]  /*df20*/  ISETP.GT.U32.AND P0, PT, R11, R2, PT ;  /* 0x000000020b00720c */ /* 0x000fe20003f04070 */
[----:B------:R-:W-:-:S04]  /*df30*/  IMAD.MOV R12, RZ, RZ, -R12 ;  /* 0x000000ffff0c7224 */ /* 0x000fc800078e0a0c */
[----:B------:R-:W-:-:S08]  /*df40*/  IMAD R5, R11, R12, R5 ;  /* 0x0000000c0b057224 */ /* 0x000fd000078e0205 */
[----:B------:R-:W-:Y:S01]  /*df50*/  @!P0 IMAD.IADD R2, R2, 0x1, -R11 ;  /* 0x0000000102028824 */ /* 0x000fe200078e0a0b */
[----:B------:R-:W-:Y:S01]  /*df60*/  ISETP.GT.U32.AND P0, PT, R11, R5, PT ;  /* 0x000000050b00720c */ /* 0x000fe20003f04070 */
[----:B0-----:R-:W-:-:S04]  /*df70*/  IMAD.HI.U32 R10, R0, R7, RZ ;  /* 0x00000007000a7227 */ /* 0x001fc800078e00ff */
[----:B------:R-:W-:Y:S02]  /*df80*/  IMAD.MOV.U32 R12, RZ, RZ, R2 ;  /* 0x000000ffff0c7224 */ /* 0x000fe400078e0002 */
[----:B------:R-:W-:Y:S02]  /*df90*/  IMAD.MOV R10, RZ, RZ, -R10 ;  /* 0x000000ffff0a7224 */ /* 0x000fe400078e0a0a */
[----:B------:R-:W-:Y:S01]  /*dfa0*/  @!P2 IMAD.MOV R12, RZ, RZ, -R12 ;  /* 0x000000ffff0ca224 */ /* 0x000fe200078e0a0c */
[----:B---3--:R-:W-:-:S03]  /*dfb0*/  IABS R6, R15 ;  /* 0x0000000f00067213 */ /* 0x008fc60000000000 */
[----:B------:R-:W-:Y:S01]  /*dfc0*/  @!P0 IMAD.IADD R5, R5, 0x1, -R11 ;  /* 0x0000000105058824 */ /* 0x000fe200078e0a0b */
[C---:B------:R-:W-:Y:S01]  /*dfd0*/  ISETP.GT.U32.AND P2, PT, R11.reuse, R4, PT ;  /* 0x000000040b00720c */ /* 0x040fe20003f44070 */
[----:B------:R-:W-:Y:S01]  /*dfe0*/  IMAD.HI.U32 R2, R0, R6, RZ ;  /* 0x0000000600027227 */ /* 0x000fe200078e00ff */
[----:B------:R0:W-:Y:S01]  /*dff0*/  STL [R1+0x15c], R12 ;  /* 0x00015c0c01007387 */ /* 0x0001e20000100800 */
[----:B----4-:R-:W-:Y:S02]  /*e000*/  ISETP.GE.AND P1, PT, R14, RZ, PT ;  /* 0x000000ff0e00720c */ /* 0x010fe40003f26270 */
[C---:B------:R-:W-:Y:S01]  /*e010*/  IMAD R7, R11.reuse, R10, R7 ;  /* 0x0000000a0b077224 */ /* 0x040fe200078e0207 */
[----:B------:R-:W-:Y:S01]  /*e020*/  ISETP.GT.U32.AND P0, PT, R11, R5, PT ;  /* 0x000000050b00720c */ /* 0x000fe20003f04070 */
[----:B------:R-:W-:Y:S02]  /*e030*/  IMAD.MOV R2, RZ, RZ, -R2 ;  /* 0x000000ffff027224 */ /* 0x000fe400078e0a02 */
[----:B0-----:R-:W-:-:S04]  /*e040*/  IMAD.MOV.U32 R12, RZ, RZ, R9 ;  /* 0x000000ffff0c7224 */ /* 0x001fc800078e0009 */
[----:B------:R-:W-:Y:S01]  /*e050*/  @!P3 IMAD.MOV R12, RZ, RZ, -R12 ;  /* 0x000000ffff0cb224 */ /* 0x000fe200078e0a0c */
[C---:B------:R-:W-:Y:S01]  /*e060*/  ISETP.GT.U32.AND P3, PT, R11.reuse, R7, PT ;  /* 0x000000070b00720c */ /* 0x040fe20003f64070 */
[----:B------:R-:W-:Y:S02]  /*e070*/  IMAD R6, R11, R2, R6 ;  /* 0x000000020b067224 */ /* 0x000fe400078e0206 */
[--C-:B------:R-:W-:Y:S02]  /*e080*/  @!P2 IMAD.IADD R4, R4, 0x1, -R11.reuse ;  /* 0x000000010404a824 */ /* 0x100fe400078e0a0b */
[----:B------:R-:W-:Y:S01]  /*e090*/  @!P0 IMAD.IADD R5, R5, 0x1, -R11 ;  /* 0x0000000105058824 */ /* 0x000fe200078e0a0b */
[----:B------:R-:W-:Y:S01]  /*e0a0*/  ISETP.GT.U32.AND P2, PT, R11, R6, PT ;  /* 0x000000060b00720c */ /* 0x000fe20003f44070 */
[----:B------:R-:W-:Y:S02]  /*e0b0*/  @!P1 IMAD.MOV R8, RZ, RZ, -R8 ;  /* 0x000000ffff089224 */ /* 0x000fe400078e0a08 */
[----:B------:R-:W-:Y:S01]  /*e0c0*/  @!P5 IMAD.MOV R4, RZ, RZ, -R4 ;  /* 0x000000ffff04d224 */ /* 0x000fe200078e0a04 */
[----:B------:R0:W-:Y:S01]  /*e0d0*/  STL [R1+0x14c], R12 ;  /* 0x00014c0c01007387 */ /* 0x0001e20000100800 */
[----:B------:R-:W-:-:S02]  /*e0e0*/  @!P6 IMAD.MOV R5, RZ, RZ, -R5 ;  /* 0x000000ffff05e224 */ /* 0x000fc400078e0a05 */
[--C-:B------:R-:W-:Y:S01]  /*e0f0*/  @!P3 IMAD.IADD R7, R7, 0x1, -R11.reuse ;  /* 0x000000010707b824 */ /* 0x100fe200078e0a0b */
[----:B------:R1:W-:Y:S01]  /*e100*/  STL [R1+0x150], R8 ;  /* 0x0001500801007387 */ /* 0x0003e20000100800 */
[----:B------:R-:W-:Y:S02]  /*e110*/  IABS R9, R22 ;  /* 0x0000001600097213 */ /* 0x000fe40000000000 */
[----:B------:R-:W-:Y:S02]  /*e120*/  ISETP.GE.AND P0, PT, R22, RZ, PT ;  /* 0x000000ff1600720c */ /* 0x000fe40003f06270 */
[----:B------:R-:W-:Y:S01]  /*e130*/  @!P2 IMAD.IADD R6, R6, 0x1, -R11 ;  /* 0x000000010606a824 */ /* 0x000fe200078e0a0b */
[----:B------:R-:W-:-:S04]  /*e140*/  ISETP.GT.U32.AND P5, PT, R11, R7, PT ;  /* 0x000000070b00720c */ /* 0x000fc80003fa4070 */
[----:B------:R-:W-:Y:S02]  /*e150*/  ISETP.GT.U32.AND P2, PT, R11, R6, PT ;  /* 0x000000060b00720c */ /* 0x000fe40003f44070 */
[----:B------:R-:W-:-:S07]  /*e160*/  ISETP.GE.AND P1, PT, R15, RZ, PT ;  /* 0x000000ff0f00720c */ /* 0x000fce0003f26270 */
[----:B------:R-:W-:-:S04]  /*e170*/  @!P5 IMAD.IADD R7, R7, 0x1, -R11 ;  /* 0x000000010707d824 */ /* 0x000fc800078e0a0b */
[----:B------:R-:W-:Y:S02]  /*e180*/  @!P2 IMAD.IADD R6, R6, 0x1, -R11 ;  /* 0x000000010606a824 */ /* 0x000fe400078e0a0b */
[----:B------:R-:W-:Y:S02]  /*e190*/  @!P4 IMAD.MOV R7, RZ, RZ, -R7 ;  /* 0x000000ffff07c224 */ /* 0x000fe400078e0a07 */
[----:B------:R-:W-:Y:S01]  /*e1a0*/  @!P1 IMAD.MOV R6, RZ, RZ, -R6 ;  /* 0x000000ffff069224 */ /* 0x000fe200078e0a06 */
[----:B-----5:R-:W-:Y:S02]  /*e1b0*/  IABS R14, R20 ;  /* 0x00000014000e7213 */ /* 0x020fe40000000000 */
[----:B------:R-:W-:Y:S02]  /*e1c0*/  ISETP.GE.AND P3, PT, R20, RZ, PT ;  /* 0x000000ff1400720c */ /* 0x000fe40003f66270 */
[----:B------:R-:W2:Y:S04]  /*e1d0*/  LDL.LU R20, [R1+0x504] ;  /* 0x0005040001147983 */ /* 0x000ea80000300800 */
[----:B------:R3:W-:Y:S04]  /*e1e0*/  STL [R1+0x158], R4 ;  /* 0x0001580401007387 */ /* 0x0007e80000100800 */
[----:B------:R4:W-:Y:S04]  /*e1f0*/  STL [R1+0x154], R5 ;  /* 0x0001540501007387 */ /* 0x0009e80000100800 */
[----:B------:R-:W5:Y:S04]  /*e200*/  LDL.LU R22, [R1+0x500] ;  /* 0x0005000001167983 */ /* 0x000f680000300800 */
[----:B0-----:R-:W2:Y:S04]  /*e210*/  LDL R12, [R1+0x508] ;  /* 0x00050800010c7983 */ /* 0x001ea80000100800 */
[----:B------:R-:W2:Y:S01]  /*e220*/  LDL.LU R15, [R1+0x4fc] ;  /* 0x0004fc00010f7983 */ /* 0x000ea20000300800 */
[----:B-1----:R-:W-:-:S02]  /*e230*/  IABS R8, R23 ;  /* 0x0000001700087213 */ /* 0x002fc40000000000 */
[----:B------:R-:W-:Y:S01]  /*e240*/  ISETP.GE.AND P4, PT, R23, RZ, PT ;  /* 0x000000ff1700720c */ /* 0x000fe20003f86270 */
[----:B------:R-:W-:Y:S01]  /*e250*/  STL [R1+0x144], R7 ;  /* 0x0001440701007387 */ /* 0x000fe20000100800 */
[----:B---3--:R-:W-:Y:S02]  /*e260*/  IABS R4, R29 ;  /* 0x0000001d00047213 */ /* 0x008fe40000000000 */
[----:B------:R-:W-:Y:S01]  /*e270*/  ISETP.GE.AND P5, PT, R29, RZ, PT ;  /* 0x000000ff1d00720c */ /* 0x000fe20003fa6270 */
[----:B------:R5:W-:Y:S04]  /*e280*/  STL [R1+0x148], R6 ;  /* 0x0001480601007387 */ /* 0x000be80000100800 */
[----:B------:R-:W3:Y:S04]  /*e290*/  LDL R23, [R1+0x50c] ;  /* 0x00050c0001177983 */ /* 0x000ee80000100800 */
[----:B------:R-:W3:Y:S01]  /*e2a0*/  LDL.LU R29, [R1+0x510] ;  /* 0x00051000011d7983 */ /* 0x000ee20000300800 */
[----:B------:R-:W-:-:S04]  /*e2b0*/  IMAD.HI.U32 R2, R0, R9, RZ ;  /* 0x0000000900027227 */ /* 0x000fc800078e00ff */
[----:B------:R-:W-:-:S04]  /*e2c0*/  IMAD.MOV R2, RZ, RZ, -R2 ;  /* 0x000000ffff027224 */ /* 0x000fc800078e0a02 */
[----:B------:R-:W-:-:S05]  /*e2d0*/  IMAD R9, R11, R2, R9 ;  /* 0x000000020b097224 */ /* 0x000fca00078e0209 */
[----:B------:R-:W-:Y:S01]  /*e2e0*/  ISETP.GT.U32.AND P6, PT, R11, R9, PT ;  /* 0x000000090b00720c */ /* 0x000fe20003fc4070 */
[----:B------:R-:W-:-:S04]  /*e2f0*/  IMAD.HI.U32 R2, R0, R14, RZ ;  /* 0x0000000e00027227 */ /* 0x000fc800078e00ff */
[----:B------:R-:W-:-:S08]  /*e300*/  IMAD.MOV R2, RZ, RZ, -R2 ;  /* 0x000000ffff027224 */ /* 0x000fd000078e0a02 */
[----:B------:R-:W-:-:S05]  /*e310*/  @!P6 IMAD.IADD R9, R9, 0x1, -R11 ;  /* 0x000000010909e824 */ /* 0x000fca00078e0a0b */
[----:B------:R-:W-:Y:S01]  /*e320*/  ISETP.GT.U32.AND P6, PT, R11, R9, PT ;  /* 0x000000090b00720c */ /* 0x000fe20003fc4070 */
[----:B----4-:R-:W-:-:S04]  /*e330*/  IMAD.HI.U32 R5, R0, R4, RZ ;  /* 0x0000000400057227 */ /* 0x010fc800078e00ff */
[----:B------:R-:W-:Y:S02]  /*e340*/  IMAD R14, R11, R2, R14 ;  /* 0x000000020b0e7224 */ /* 0x000fe400078e020e */
[----:B------:R-:W-:-:S03]  /*e350*/  IMAD.HI.U32 R2, R0, R8, RZ ;  /* 0x0000000800027227 */ /* 0x000fc600078e00ff */
[C---:B------:R-:W-:Y:S01]  /*e360*/  ISETP.GT.U32.AND P2, PT, R11.reuse, R14, PT ;  /* 0x0000000e0b00720c */ /* 0x040fe20003f44070 */
[----:B------:R-:W-:Y:S02]  /*e370*/  IMAD.MOV R5, RZ, RZ, -R5 ;  /* 0x000000ffff057224 */ /* 0x000fe400078e0a05 */
[----:B------:R-:W-:Y:S02]  /*e380*/  IMAD.MOV R2, RZ, RZ, -R2 ;  /* 0x000000ffff027224 */ /* 0x000fe400078e0a02 */
[----:B------:R-:W-:Y:S02]  /*e390*/  IMAD R4, R11, R5, R4 ;  /* 0x000000050b047224 */ /* 0x000fe400078e0204 */
[----:B------:R-:W-:Y:S02]  /*e3a0*/  @!P6 IMAD.IADD R9, R9, 0x1, -R11 ;  /* 0x000000010909e824 */ /* 0x000fe400078e0a0b */
[C---:B------:R-:W-:Y:S01]  /*e3b0*/  IMAD R8, R11.reuse, R2, R8 ;  /* 0x000000020b087224 */ /* 0x040fe200078e0208 */
[----:B------:R-:W-:Y:S01]  /*e3c0*/  ISETP.GT.U32.AND P6, PT, R11, R4, PT ;  /* 0x000000040b00720c */ /* 0x000fe20003fc4070 */
[----:B------:R-:W-:-:S02]  /*e3d0*/  IMAD.MOV.U32 R10, RZ, RZ, R9 ;  /* 0x000000ffff0a7224 */ /* 0x000fc400078e0009 */
[----:B------:R-:W-:Y:S02]  /*e3e0*/  @!P2 IMAD.IADD R14, R14, 0x1, -R11 ;  /* 0x000000010e0ea824 */ /* 0x000fe400078e0a0b */
[----:B------:R-:W-:Y:S01]  /*e3f0*/  @!P0 IMAD.MOV R10, RZ, RZ, -R10 ;  /* 0x000000ffff0a8224 */ /* 0x000fe200078e0a0a */
[C---:B------:R-:W-:Y:S02]  /*e400*/  ISETP.GT.U32.AND P0, PT, R11.reuse, R8, PT ;  /* 0x000000080b00720c */ /* 0x040fe40003f04070 */
[----:B------:R-:W-:-:S05]  /*e410*/  ISETP.GT.U32.AND P2, PT, R11, R14, PT ;  /* 0x0000000e0b00720c */ /* 0x000fca0003f44070 */
[----:B------:R-:W-:-:S06]  /*e420*/  @!P6 IMAD.IADD R4, R4, 0x1, -R11 ;  /* 0x000000010404e824 */ /* 0x000fcc00078e0a0b */
[--C-:B------:R-:W-:Y:S01]  /*e430*/  @!P0 IMAD.IADD R8, R8, 0x1, -R11.reuse ;  /* 0x0000000108088824 */ /* 0x100fe200078e0a0b */
[----:B------:R-:W-:Y:S01]  /*e440*/  ISETP.GT.U32.AND P0, PT, R11, R4, PT ;  /* 0x000000040b00720c */ /* 0x000fe20003f04070 */
[----:B------:R-:W-:-:S04]  /*e450*/  @!P2 IMAD.IADD R14, R14, 0x1, -R11 ;  /* 0x000000010e0ea824 */ /* 0x000fc800078e0a0b */
[----:B------:R-:W-:Y:S01]  /*e460*/  @!P3 IMAD.MOV R14, RZ, RZ, -R14 ;  /* 0x000000ffff0eb224 */ /* 0x000fe200078e0a0e */
[----:B------:R-:W-:-:S07]  /*e470*/  ISETP.GT.U32.AND P3, PT, R11, R8, PT ;  /* 0x000000080b00720c */ /* 0x000fce0003f64070 */
[----:B------:R-:W-:-:S06]  /*e480*/  @!P0 IMAD.IADD R4, R4, 0x1, -R11 ;  /* 0x0000000104048824 */ /* 0x000fcc00078e0a0b */
[----:B------:R-:W-:Y:S01]  /*e490*/  @!P3 IMAD.IADD R8, R8, 0x1, -R11 ;  /* 0x000000010808b824 */ /* 0x000fe200078e0a0b */
[----:B-----5:R-:W-:-:S05]  /*e4a0*/  IABS R6, R22 ;  /* 0x0000001600067213 */ /* 0x020fca0000000000 */
[----:B------:R-:W-:-:S04]  /*e4b0*/  IMAD.HI.U32 R5, R0, R6, RZ ;  /* 0x0000000600057227 */ /* 0x000fc800078e00ff */
[----:B------:R-:W-:Y:S01]  /*e4c0*/  IMAD.MOV R5, RZ, RZ, -R5 ;  /* 0x000000ffff057224 */ /* 0x000fe200078e0a05 */
[----:B--2---:R-:W-:-:S03]  /*e4d0*/  IABS R2, R15 ;  /* 0x0000000f00027213 */ /* 0x004fc60000000000 */
[----:B------:R-:W-:Y:S02]  /*e4e0*/  IMAD R6, R11, R5, R6 ;  /* 0x000000050b067224 */ /* 0x000fe400078e0206 */
[----:B------:R-:W-:-:S03]  /*e4f0*/  IMAD.HI.U32 R7, R0, R2, RZ ;  /* 0x0000000200077227 */ /* 0x000fc600078e00ff */
[----:B------:R-:W-:Y:S01]  /*e500*/  ISETP.GT.U32.AND P6, PT, R11, R6, PT ;  /* 0x000000060b00720c */ /* 0x000fe20003fc4070 */
[----:B------:R-:W-:-:S04]  /*e510*/  IMAD.MOV R7, RZ, RZ, -R7 ;  /* 0x000000ffff077224 */ /* 0x000fc800078e0a07 */
[C---:B------:R-:W-:Y:S01]  /*e520*/  IMAD R2, R11.reuse, R7, R2 ;  /* 0x000000070b027224 */ /* 0x040fe200078e0202 */
[----:B------:R-:W-:Y:S02]  /*e530*/  ISETP.GE.AND P1, PT, R22, RZ, PT ;  /* 0x000000ff1600720c */ /* 0x000fe40003f26270 */
[----:B------:R-:W2:Y:S01]  /*e540*/  LDL.LU R22, [R1+0x514] ;  /* 0x0005140001167983 */ /* 0x000ea20000300800 */
[----:B---3--:R-:W-:Y:S02]  /*e550*/  IABS R9, R29 ;  /* 0x0000001d00097213 */ /* 0x008fe40000000000 */
[----:B------:R-:W-:Y:S01]  /*e560*/  ISETP.GT.U32.AND P0, PT, R11, R2, PT ;  /* 0x000000020b00720c */ /* 0x000fe20003f04070 */
[----:B------:R0:W-:Y:S01]  /*e570*/  STL [R1+0x13c], R10 ;  /* 0x00013c0a01007387 */ /* 0x0001e20000100800 */
[----:B------:R-:W-:-:S03]  /*e580*/  @!P6 IMAD.IADD R6, R6, 0x1, -R11 ;  /* 0x000000010606e824 */ /* 0x000fc600078e0a0b */
[----:B------:R-:W-:Y:S02]  /*e590*/  STL [R1+0x1fac], R29 ;  /* 0x001fac1d01007387 */ /* 0x000fe40000100800 */
[----:B------:R-:W-:Y:S02]  /*e5a0*/  ISETP.GT.U32.AND P6, PT, R11, R6, PT ;  /* 0x000000060b00720c */ /* 0x000fe40003fc4070 */
[----:B------:R1:W-:Y:S01]  /*e5b0*/  STL [R1+0xcc], R14 ;  /* 0x0000cc0e01007387 */ /* 0x0003e20000100800 */
[----:B0-----:R-:W-:Y:S01]  /*e5c0*/  IABS R10, R23 ;  /* 0x00000017000a7213 */ /* 0x001fe20000000000 */
[----:B------:R-:W-:Y:S01]  /*e5d0*/  IMAD.MOV.U32 R23, RZ, RZ, R4 ;  /* 0x000000ffff177224 */ /* 0x000fe200078e0004 */
[----:B------:R-:W-:Y:S01]  /*e5e0*/  ISETP.GE.AND P2, PT, R15, RZ, PT ;  /* 0x000000ff0f00720c */ /* 0x000fe20003f46270 */
[----:B------:R-:W-:Y:S01]  /*e5f0*/  @!P0 IMAD.IADD R2, R2, 0x1, -R11 ;  /* 0x0000000102028824 */ /* 0x000fe200078e0a0b */
[----:B------:R-:W3:Y:S01]  /*e600*/  LDL.LU R15, [R1+0x51c] ;  /* 0x00051c00010f7983 */ /* 0x000ee20000300800 */
[----:B------:R-:W-:-:S02]  /*e610*/  @!P5 IMAD.MOV R23, RZ, RZ, -R23 ;  /* 0x000000ffff17d224 */ /* 0x000fc400078e0a17 */
[----:B-1----:R-:W-:-:S04]  /*e620*/  IMAD.HI.U32 R14, R0, R9, RZ ;  /* 0x00000009000e7227 */ /* 0x002fc800078e00ff */
[----:B------:R-:W-:Y:S01]  /*e630*/  IMAD.MOV R14, RZ, RZ, -R14 ;  /* 0x000000ffff0e7224 */ /* 0x000fe200078e0a0e */
[----:B------:R0:W-:Y:S01]  /*e640*/  STL [R1+0xbc], R23 ;  /* 0x0000bc1701007387 */ /* 0x0001e20000100800 */
[----:B------:R-:W-:Y:S01]  /*e650*/  IMAD.MOV.U32 R29, RZ, RZ, R8 ;  /* 0x000000ffff1d7224 */ /* 0x000fe200078e0008 */
[----:B------:R-:W-:Y:S01]  /*e660*/  IABS R13, R20 ;  /* 0x00000014000d7213 */ /* 0x000fe20000000000 */
[----:B------:R-:W-:Y:S01]  /*e670*/  IMAD R9, R11, R14, R9 ;  /* 0x0000000e0b097224 */ /* 0x000fe200078e0209 */
[----:B------:R-:W-:Y:S01]  /*e680*/  ISETP.GE.AND P0, PT, R20, RZ, PT ;  /* 0x000000ff1400720c */ /* 0x000fe20003f06270 */
[----:B------:R-:W-:Y:S01]  /*e690*/  @!P4 IMAD.MOV R29, RZ, RZ, -R29 ;  /* 0x000000ffff1dc224 */ /* 0x000fe200078e0a1d */
[----:B0-----:R-:W4:Y:S04]  /*e6a0*/  LDL.LU R23, [R1+0x520] ;  /* 0x0005200001177983 */ /* 0x001f280000300800 */
[----:B------:R-:W5:Y:S01]  /*e6b0*/  LDL.LU R20, [R1+0x524] ;  /* 0x0005240001147983 */ /* 0x000f620000300800 */
[----:B------:R-:W-:-:S03]  /*e6c0*/  @!P6 IMAD.IADD R6, R6, 0x1, -R11 ;  /* 0x000000010606e824 */ /* 0x000fc600078e0a0b */
[----:B------:R-:W4:Y:S04]  /*e6d0*/  LDL.LU R14, [R1+0x50c] ;  /* 0x00050c00010e7983 */ /* 0x000f280000300800 */
[----:B------:R-:W5:Y:S04]  /*e6e0*/  LDL.LU R8, [R1+0x508] ;  /* 0x0005080001087983 */ /* 0x000f680000300800 */
[----:B------:R0:W-:Y:S02]  /*e6f0*/  STL [R1+0xb8], R29 ;  /* 0x0000b81d01007387 */ /* 0x0001e40000100800 */
[----:B0-----:R-:W-:-:S04]  /*e700*/  IMAD.MOV.U32 R29, RZ, RZ, R6 ;  /* 0x000000ffff1d7224 */ /* 0x001fc800078e0006 */
[----:B------:R-:W-:-:S05]  /*e710*/  @!P1 IMAD.MOV R29, RZ, RZ, -R29 ;  /* 0x000000ffff1d9224 */ /* 0x000fca00078e0a1d */
[----:B------:R0:W-:Y:S04]  /*e720*/  STL [R1+0xb4], R29 ;  /* 0x0000b41d01007387 */ /* 0x0001e80000100800 */
[----:B0-----:R-:W5:Y:S01]  /*e730*/  LDL.LU R29, [R1+0x1fac] ;  /* 0x001fac00011d7983 */ /* 0x001f620000300800 */
[----:B------:R-:W-:Y:S01]  /*e740*/  IABS R12, R12 ;  /* 0x0000000c000c7213 */ /* 0x000fe20000000000 */
[----:B------:R-:W-:-:S04]  /*e750*/  IMAD.HI.U32 R7, R0, R13, RZ ;  /* 0x0000000d00077227 */ /* 0x000fc800078e00ff */
[----:B------:R-:W-:-:S04]  /*e760*/  IMAD.HI.U32 R5, R0, R12, RZ ;  /* 0x0000000c00057227 */ /* 0x000fc800078e00ff */
[----:B------:R-:W-:Y:S02]  /*e770*/  IMAD.MOV R5, RZ, RZ, -R5 ;  /* 0x000000ffff057224 */ /* 0x000fe400078e0a05 */
[----:B------:R-:W-:Y:S02]  /*e780*/  IMAD.MOV R7, RZ, RZ, -R7 ;  /* 0x000000ffff077224 */ /* 0x000fe400078e0a07 */
[C---:B------:R-:W-:Y:S02]  /*e790*/  IMAD R12, R11.reuse, R5, R12 ;  /* 0x000000050b0c7224 */ /* 0x040fe400078e020c */
[----:B------:R-:W-:-:S03]  /*e7a0*/  IMAD R13, R11, R7, R13 ;  /* 0x000000070b0d7224 */ /* 0x000fc600078e020d */
[C---:B------:R-:W-:Y:S02]  /*e7b0*/  ISETP.GT.U32.AND P3, PT, R11.reuse, R12, PT ;  /* 0x0000000c0b00720c */ /* 0x040fe40003f64070 */
[----:B------:R-:W-:-:S11]  /*e7c0*/  ISETP.GT.U32.AND P5, PT, R11, R13, PT ;  /* 0x0000000d0b00720c */ /* 0x000fd60003fa4070 */
[--C-:B------:R-:W-:Y:S02]  /*e7d0*/  @!P3 IMAD.IADD R12, R12, 0x1, -R11.reuse ;  /* 0x000000010c0cb824 */ /* 0x100fe400078e0a0b */
[----:B------:R-:W-:-:S03]  /*e7e0*/  @!P5 IMAD.IADD R13, R13, 0x1, -R11 ;  /* 0x000000010d0dd824 */ /* 0x000fc600078e0a0b */
[C---:B------:R-:W-:Y:S02]  /*e7f0*/  ISETP.GT.U32.AND P4, PT, R11.reuse, R12, PT ;  /* 0x0000000c0b00720c */ /* 0x040fe40003f84070 */
[C---:B------:R-:W-:Y:S02]  /*e800*/  ISETP.GT.U32.AND P3, PT, R11.reuse, R13, PT ;  /* 0x0000000d0b00720c */ /* 0x040fe40003f64070 */
[C---:B------:R-:W-:Y:S01]  /*e810*/  ISETP.GT.U32.AND P5, PT, R11.reuse, R2, PT ;  /* 0x000000020b00720c */ /* 0x040fe20003fa4070 */
[----:B------:R-:W-:Y:S01]  /*e820*/  IMAD.HI.U32 R5, R0, R10, RZ ;  /* 0x0000000a00057227 */ /* 0x000fe200078e00ff */
[----:B------:R-:W-:-:S07]  /*e830*/  ISETP.GT.U32.AND P1, PT, R11, R9, PT ;  /* 0x000000090b00720c */ /* 0x000fce0003f24070 */
[--C-:B------:R-:W-:Y:S02]  /*e840*/  @!P4 IMAD.IADD R12, R12, 0x1, -R11.reuse ;  /* 0x000000010c0cc824 */ /* 0x100fe400078e0a0b */
[----:B------:R-:W-:Y:S02]  /*e850*/  @!P3 IMAD.IADD R13, R13, 0x1, -R11 ;  /* 0x000000010d0db824 */ /* 0x000fe400078e0a0b */
[----:B------:R-:W-:Y:S02]  /*e860*/  IMAD.MOV R5, RZ, RZ, -R5 ;  /* 0x000000ffff057224 */ /* 0x000fe400078e0a05 */
[--C-:B------:R-:W-:Y:S02]  /*e870*/  @!P5 IMAD.IADD R2, R2, 0x1, -R11.reuse ;  /* 0x000000010202d824 */ /* 0x100fe400078e0a0b */
[----:B------:R-:W-:Y:S01]  /*e880*/  IMAD R10, R11, R5, R10 ;  /* 0x000000050b0a7224 */ /* 0x000fe200078e020a */
[----:B------:R-:W-:Y:S01]  /*e890*/  IABS R5, R21 ;  /* 0x0000001500057213 */ /* 0x000fe20000000000 */
[----:B------:R-:W-:-:S02]  /*e8a0*/  @!P1 IMAD.IADD R9, R9, 0x1, -R11 ;  /* 0x0000000109099824 */ /* 0x000fc400078e0a0b */
[----:B------:R-:W-:Y:S01]  /*e8b0*/  @!P0 IMAD.MOV R13, RZ, RZ, -R13 ;  /* 0x000000ffff0d8224 */ /* 0x000fe200078e0a0d */
[----:B--2---:R-:W-:-:S05]  /*e8c0*/  IABS R7, R22 ;  /* 0x0000001600077213 */ /* 0x004fca0000000000 */
[----:B------:R-:W-:-:S04]  /*e8d0*/  IMAD.HI.U32 R4, R0, R7, RZ ;  /* 0x0000000700047227 */ /* 0x000fc800078e00ff */
[----:B------:R-:W-:-:S04]  /*e8e0*/  IMAD.MOV R4, RZ, RZ, -R4 ;  /* 0x000000ffff047224 */ /* 0x000fc800078e0a04 */
[----:B------:R-:W-:Y:S01]  /*e8f0*/  IMAD R7, R11, R4, R7 ;  /* 0x000000040b077224 */ /* 0x000fe200078e0207 */
[----:B---3--:R-:W-:-:S04]  /*e900*/  IABS R6, R15 ;  /* 0x0000000f00067213 */ /* 0x008fc80000000000 */
[----:B------:R-:W-:Y:S02]  /*e910*/  ISETP.GT.U32.AND P3, PT, R11, R7, PT ;  /* 0x000000070b00720c */ /* 0x000fe40003f64070 */
[----:B----4-:R-:W-:Y:S01]  /*e920*/  ISETP.GE.AND P4, PT, R14, RZ, PT ;  /* 0x000000ff0e00720c */ /* 0x010fe20003f86270 */
[----:B------:R-:W-:-:S04]  /*e930*/  IMAD.HI.U32 R14, R0, R6, RZ ;  /* 0x00000006000e7227 */ /* 0x000fc800078e00ff */
[----:B------:R-:W-:-:S04]  /*e940*/  IMAD.MOV R14, RZ, RZ, -R14 ;  /* 0x000000ffff0e7224 */ /* 0x000fc800078e0a0e */
[----:B------:R-:W-:Y:S02]  /*e950*/  IMAD R6, R11, R14, R6 ;  /* 0x0000000e0b067224 */ /* 0x000fe400078e0206 */
[----:B------:R-:W-:Y:S02]  /*e960*/  IMAD.MOV.U32 R14, RZ, RZ, R21 ;  /* 0x000000ffff0e7224 */ /* 0x000fe400078e0015 */
[----:B------:R-:W-:Y:S02]  /*e970*/  IMAD.MOV.U32 R21, RZ, RZ, R2 ;  /* 0x000000ffff157224 */ /* 0x000fe400078e0002 */
[----:B------:R-:W-:Y:S02]  /*e980*/  @!P3 IMAD.IADD R7, R7, 0x1, -R11 ;  /* 0x000000010707b824 */ /* 0x000fe400078e0a0b */
[----:B------:R-:W-:Y:S01]  /*e990*/  @!P2 IMAD.MOV R21, RZ, RZ, -R21 ;  /* 0x000000ffff15a224 */ /* 0x000fe200078e0a15 */
[----:B------:R-:W-:Y:S02]  /*e9a0*/  ISETP.GE.AND P3, PT, R22, RZ, PT ;  /* 0x000000ff1600720c */ /* 0x000fe40003f66270 */
[----:B-----5:R-:W-:-:S02]  /*e9b0*/  ISETP.GE.AND P1, PT, R29, RZ, PT ;  /* 0x000000ff1d00720c */ /* 0x020fc40003f26270 */
[----:B------:R-:W2:Y:S04]  /*e9c0*/  LDL.LU R29, [R1+0x528] ;  /* 0x00052800011d7983 */ /* 0x000ea80000300800 */
[----:B------:R-:W3:Y:S04]  /*e9d0*/  LDL.LU R22, [R1+0x530] ;  /* 0x0005300001167983 */ /* 0x000ee80000300800 */
[----:B------:R0:W-:Y:S04]  /*e9e0*/  STL [R1+0xac], R21 ;  /* 0x0000ac1501007387 */ /* 0x0001e80000100800 */
[----:B------:R-:W-:Y:S04]  /*e9f0*/  STL [R1+0xa8], R13 ;  /* 0x0000a80d01007387 */ /* 0x000fe80000100800 */
[----:B0-----:R-:W4:Y:S01]  /*ea00*/  LDL.LU R21, [R1+0x52c] ;  /* 0x00052c0001157983 */ /* 0x001f220000300800 */
[----:B------:R-:W-:Y:S01]  /*ea10*/  ISETP.GT.U32.AND P6, PT, R11, R10, PT ;  /* 0x0000000a0b00720c */ /* 0x000fe20003fc4070 */
[----:B------:R-:W-:-:S12]  /*ea20*/  IMAD.HI.U32 R4, R0, R5, RZ ;  /* 0x0000000500047227 */ /* 0x000fd800078e00ff */
[----:B------:R-:W-:-:S05]  /*ea30*/  @!P6 IMAD.IADD R10, R10, 0x1, -R11 ;  /* 0x000000010a0ae824 */ /* 0x000fca00078e0a0b */
[C---:B------:R-:W-:Y:S01]  /*ea40*/  ISETP.GT.U32.AND P6, PT, R11.reuse, R10, PT ;  /* 0x0000000a0b00720c */ /* 0x040fe20003fc4070 */
[----:B------:R-:W-:Y:S01]  /*ea50*/  IMAD.MOV R4, RZ, RZ, -R4 ;  /* 0x000000ffff047224 */ /* 0x000fe200078e0a04 */
[----:B------:R-:W-:Y:S02]  /*ea60*/  ISETP.GE.AND P5, PT, R8, RZ, PT ;  /* 0x000000ff0800720c */ /* 0x000fe40003fa6270 */
[----:B------:R-:W-:Y:S01]  /*ea70*/  IABS R8, R23 ;  /* 0x0000001700087213 */ /* 0x000fe20000000000 */
[C---:B------:R-:W-:Y:S01]  /*ea80*/  IMAD R5, R11.reuse, R4, R5 ;  /* 0x000000040b057224 */ /* 0x040fe200078e0205 */
[----:B------:R-:W-:-:S03]  /*ea90*/  ISETP.GT.U32.AND P0, PT, R11, R7, PT ;  /* 0x000000070b00720c */ /* 0x000fc60003f04070 */
[----:B------:R-:W-:-:S04]  /*eaa0*/  IMAD.HI.U32 R2, R0, R8, RZ ;  /* 0x0000000800027227 */ /* 0x000fc800078e00ff */
[--C-:B------:R-:W-:Y:S01]  /*eab0*/  @!P6 IMAD.IADD R10, R10, 0x1, -R11.reuse ;  /* 0x000000010a0ae824 */ /* 0x100fe200078e0a0b */
[C---:B------:R-:W-:Y:S01]  /*eac0*/  ISETP.GT.U32.AND P6, PT, R11.reuse, R5, PT ;  /* 0x000000050b00720c */ /* 0x040fe20003fc4070 */
[----:B------:R-:W-:Y:S01]  /*ead0*/  IMAD.MOV R2, RZ, RZ, -R2 ;  /* 0x000000ffff027224 */ /* 0x000fe200078e0a02 */
[C---:B------:R-:W-:Y:S01]  /*eae0*/  ISETP.GT.U32.AND P2, PT, R11.reuse, R9, PT ;  /* 0x000000090b00720c */ /* 0x040fe20003f44070 */
[----:B------:R-:W-:Y:S01]  /*eaf0*/  @!P5 IMAD.MOV R12, RZ, RZ, -R12 ;  /* 0x000000ffff0cd224 */ /* 0x000fe200078e0a0c */
[C---:B------:R-:W-:Y:S01]  /*eb00*/  ISETP.GT.U32.AND P5, PT, R11.reuse, R6, PT ;  /* 0x000000060b00720c */ /* 0x040fe20003fa4070 */
[----:B------:R-:W-:Y:S02]  /*eb10*/  IMAD R8, R11, R2, R8 ;  /* 0x000000020b087224 */ /* 0x000fe400078e0208 */
[----:B------:R-:W-:Y:S02]  /*eb20*/  @!P0 IMAD.IADD R7, R7, 0x1, -R11 ;  /* 0x0000000107078824 */ /* 0x000fe400078e0a0b */
[----:B------:R-:W-:Y:S01]  /*eb30*/  @!P4 IMAD.MOV R10, RZ, RZ, -R10 ;  /* 0x000000ffff0ac224 */ /* 0x000fe200078e0a0a */
[----:B------:R-:W-:-:S03]  /*eb40*/  ISETP.GT.U32.AND P0, PT, R11, R8, PT ;  /* 0x000000080b00720c */ /* 0x000fc60003f04070 */
[--C-:B------:R-:W-:Y:S01]  /*eb50*/  @!P6 IMAD.IADD R5, R5, 0x1, -R11.reuse ;  /* 0x000000010505e824 */ /* 0x100fe200078e0a0b */
[----:B------:R0:W-:Y:S01]  /*eb60*/  STL [R1+0x100], R12 ;  /* 0x0001000c01007387 */ /* 0x0001e20000100800 */
[--C-:B------:R-:W-:Y:S01]  /*eb70*/  @!P2 IMAD.IADD R9, R9, 0x1, -R11.reuse ;  /* 0x000000010909a824 */ /* 0x100fe200078e0a0b */
[----:B------:R-:W-:Y:S02]  /*eb80*/  ISETP.GE.AND P2, PT, R15, RZ, PT ;  /* 0x000000ff0f00720c */ /* 0x000fe40003f46270 */
[----:B------:R-:W-:Y:S01]  /*eb90*/  ISETP.GT.U32.AND P6, PT, R11, R5, PT ;  /* 0x000000050b00720c */ /* 0x000fe20003fc4070 */
[----:B------:R1:W-:Y:S01]  /*eba0*/  STL [R1+0x114], R10 ;  /* 0x0001140a01007387 */ /* 0x0003e20000100800 */
[----:B------:R-:W-:-:S03]  /*ebb0*/  @!P5 IMAD.IADD R6, R6, 0x1, -R11 ;  /* 0x000000010606d824 */ /* 0x000fc600078e0a0b */
[----:B------:R-:W5:Y:S01]  /*ebc0*/  LDL.LU R15, [R1+0x534] ;  /* 0x00053400010f7983 */ /* 0x000f620000300800 */
[----:B------:R-:W-:Y:S01]  /*ebd0*/  ISETP.GE.AND P4, PT, R14, RZ, PT ;  /* 0x000000ff0e00720c */ /* 0x000fe20003f86270 */
[----:B------:R-:W-:Y:S01]  /*ebe0*/  @!P0 IMAD.IADD R8, R8, 0x1, -R11 ;  /* 0x0000000108088824 */ /* 0x000fe200078e0a0b */
[----:B------:R-:W-:Y:S01]  /*ebf0*/  ISETP.GT.U32.AND P0, PT, R11, R6, PT ;  /* 0x000000060b00720c */ /* 0x000fe20003f04070 */
[----:B0-----:R-:W-:-:S04]  /*ec00*/  IMAD.MOV.U32 R12, RZ, RZ, R9 ;  /* 0x000000ffff0c7224 */ /* 0x001fc800078e0009 */
[----:B------:R-:W-:Y:S02]  /*ec10*/  @!P6 IMAD.IADD R5, R5, 0x1, -R11 ;  /* 0x000000010505e824 */ /* 0x000fe400078e0a0b */
[----:B------:R-:W-:Y:S01]  /*ec20*/  @!P1 IMAD.MOV R12, RZ, RZ, -R12 ;  /* 0x000000ffff0c9224 */ /* 0x000fe200078e0a0c */
[----:B------:R-:W-:Y:S01]  /*ec30*/  IABS R4, R20 ;  /* 0x0000001400047213 */ /* 0x000fe20000000000 */
[----:B------:R-:W-:Y:S01]  /*ec40*/  @!P3 IMAD.MOV R7, RZ, RZ, -R7 ;  /* 0x000000ffff07b224 */ /* 0x000fe200078e0a07 */
[----:B------:R-:W-:Y:S01]  /*ec50*/  ISETP.GE.AND P5, PT, R20, RZ, PT ;  /* 0x000000ff1400720c */ /* 0x000fe20003fa6270 */
[----:B------:R-:W-:Y:S01]  /*ec60*/  @!P4 IMAD.MOV R5, RZ, RZ, -R5 ;  /* 0x000000ffff05c224 */ /* 0x000fe200078e0a05 */
[----:B------:R-:W-:Y:S01]  /*ec70*/  ISETP.GE.AND P6, PT, R23, RZ, PT ;  /* 0x000000ff1700720c */ /* 0x000fe20003fc6270 */
[----:B------:R-:W5:Y:S01]  /*ec80*/  LDL.LU R20, [R1+0x538] ;  /* 0x0005380001147983 */ /* 0x000f620000300800 */
[----:B------:R-:W-:-:S03]  /*ec90*/  @!P0 IMAD.IADD R6, R6, 0x1, -R11 ;  /* 0x0000000106068824 */ /* 0x000fc600078e0a0b */
[----:B------:R-:W5:Y:S04]  /*eca0*/  LDL.LU R23, [R1+0x53c] ;  /* 0x00053c0001177983 */ /* 0x000f680000300800 */
[----:B------:R-:W-:Y:S04]  /*ecb0*/  STL [R1+0x10c], R12 ;  /* 0x00010c0c01007387 */ /* 0x000fe80000100800 */
[----:B------:R0:W-:Y:S04]  /*ecc0*/  STL [R1+0x108], R7 ;  /* 0x0001080701007387 */ /* 0x0001e80000100800 */
[----:B------:R5:W-:Y:S01]  /*ecd0*/  STL [R1+0x104], R5 ;  /* 0x0001040501007387 */ /* 0x000be20000100800 */
[----:B--2---:R-:W-:-:S02]  /*ece0*/  IABS R2, R29 ;  /* 0x0000001d00027213 */ /* 0x004fc40000000000 */
[----:B------:R-:W-:Y:S02]  /*ecf0*/  ISETP.GE.AND P4, PT, R29, RZ, PT ;  /* 0x000000ff1d00720c */ /* 0x000fe40003f86270 */
[----:B----4-:R-:W-:Y:S02]  /*ed00*/  IABS R14, R21 ;  /* 0x00000015000e7213 */ /* 0x010fe40000000000 */
[----:B------:R-:W-:Y:S02]  /*ed10*/  ISETP.GE.AND P0, PT, R21, RZ, PT ;  /* 0x000000ff1500720c */ /* 0x000fe40003f06270 */
[----:B------:R-:W2:Y:S04]  /*ed20*/  LDL R21, [R1+0x540] ;  /* 0x0005400001157983 */ /* 0x000ea80000100800 */
[----:B------:R-:W4:Y:S01]  /*ed30*/  LDL.LU R29, [R1+0x544] ;  /* 0x00054400011d7983 */ /* 0x000f220000300800 */
[----:B-1----:R-:W-:-:S04]  /*ed40*/  IMAD.HI.U32 R10, R0, R4, RZ ;  /* 0x00000004000a7227 */ /* 0x002fc800078e00ff */
[----:B------:R-:W-:Y:S01]  /*ed50*/  IMAD.MOV R10, RZ, RZ, -R10 ;  /* 0x000000ffff0a7224 */ /* 0x000fe200078e0a0a */
[----:B------:R-:W-:-:S03]  /*ed60*/  ISETP.GT.U32.AND P1, PT, R11, R8, PT ;  /* 0x000000080b00720c */ /* 0x000fc60003f24070 */
[----:B------:R-:W-:Y:S02]  /*ed70*/  IMAD R4, R11, R10, R4 ;  /* 0x0000000a0b047224 */ /* 0x000fe400078e0204 */
[----:B------:R-:W-:-:S03]  /*ed80*/  IMAD.HI.U32 R10, R0, R2, RZ ;  /* 0x00000002000a7227 */ /* 0x000fc600078e00ff */
[----:B------:R-:W-:Y:S01]  /*ed90*/  ISETP.GT.U32.AND P3, PT, R11, R4, PT ;  /* 0x000000040b00720c */ /* 0x000fe20003f64070 */
[----:B------:R-:W-:-:S04]  /*eda0*/  IMAD.MOV R10, RZ, RZ, -R10 ;  /* 0x000000ffff0a7224 */ /* 0x000fc800078e0a0a */
[C---:B------:R-:W-:Y:S02]  /*edb0*/  IMAD R2, R11.reuse, R10, R2 ;  /* 0x0000000a0b027224 */ /* 0x040fe400078e0202 */
[----:B------:R-:W-:Y:S01]  /*edc0*/  @!P1 IMAD.IADD R8, R8, 0x1, -R11 ;  /* 0x0000000108089824 */ /* 0x000fe200078e0a0b */
[----:B---3--:R-:W-:Y:S02]  /*edd0*/  IABS R9, R22 ;  /* 0x0000001600097213 */ /* 0x008fe40000000000 */
[----:B------:R-:W-:-:S03]  /*ede0*/  ISETP.GT.U32.AND P1, PT, R11, R2, PT ;  /* 0x000000020b00720c */ /* 0x000fc60003f24070 */
[----:B------:R-:W-:Y:S01]  /*edf0*/  @!P3 IMAD.IADD R4, R4, 0x1, -R11 ;  /* 0x000000010404b824 */ /* 0x000fe200078e0a0b */
[----:B------:R-:W-:Y:S01]  /*ee00*/  ISETP.GE.AND P3, PT, R22, RZ, PT ;  /* 0x000000ff1600720c */ /* 0x000fe20003f66270 */
[----:B------:R-:W-:Y:S02]  /*ee10*/  IMAD.MOV.U32 R22, RZ, RZ, R6 ;  /* 0x000000ffff167224 */ /* 0x000fe400078e0006 */
[----:B0-----:R-:W-:Y:S02]  /*ee20*/  IMAD.MOV.U32 R7, RZ, RZ, R9 ;  /* 0x000000ffff077224 */ /* 0x001fe400078e0009 */
[----:B------:R-:W-:-:S04]  /*ee30*/  IMAD.HI.U32 R10, R0, R14, RZ ;  /* 0x0000000e000a7227 */ /* 0x000fc800078e00ff */
[----:B------:R-:W-:Y:S01]  /*ee40*/  @!P2 IMAD.MOV R22, RZ, RZ, -R22 ;  /* 0x000000ffff16a224 */ /* 0x000fe200078e0a16 */
[----:B------:R-:W-:Y:S01]  /*ee50*/  ISETP.GT.U32.AND P2, PT, R11, R4, PT ;  /* 0x000000040b00720c */ /* 0x000fe20003f44070 */
[----:B------:R-:W-:-:S04]  /*ee60*/  IMAD.HI.U32 R9, R0, R7, RZ ;  /* 0x0000000700097227 */ /* 0x000fc800078e00ff */
[----:B------:R-:W-:Y:S02]  /*ee70*/  IMAD.MOV R10, RZ, RZ, -R10 ;  /* 0x000000ffff0a7224 */ /* 0x000fe400078e0a0a */
[----:B------:R-:W-:Y:S02]  /*ee80*/  @!P1 IMAD.IADD R2, R2, 0x1, -R11 ;  /* 0x0000000102029824 */ /* 0x000fe400078e0a0b */
[----:B------:R-:W-:Y:S01]  /*ee90*/  IMAD.MOV R9, RZ, RZ, -R9 ;  /* 0x000000ffff097224 */ /* 0x000fe200078e0a09 */
[----:B-----5:R-:W-:Y:S01]  /*eea0*/  IABS R5, R15 ;  /* 0x0000000f00057213 */ /* 0x020fe20000000000 */
[C---:B------:R-:W-:Y:S01]  /*eeb0*/  IMAD R14, R11.reuse, R10, R14 ;  /* 0x0000000a0b0e7224 */ /* 0x040fe200078e020e */
[C---:B------:R-:W-:Y:S01]  /*eec0*/  ISETP.GT.U32.AND P1, PT, R11.reuse, R2, PT ;  /* 0x000000020b00720c */ /* 0x040fe20003f24070 */
[----:B------:R-:W-:Y:S02]  /*eed0*/  IMAD R7, R11, R9, R7 ;  /* 0x000000090b077224 */ /* 0x000fe400078e0207 */
[----:B------:R-:W-:-:S04]  /*eee0*/  IMAD.HI.U32 R6, R0, R5, RZ ;  /* 0x0000000500067227 */ /* 0x000fc800078e00ff */
[----:B------:R-:W-:Y:S01]  /*eef0*/  @!P6 IMAD.MOV R8, RZ, RZ, -R8 ;  /* 0x000000ffff08e224 */ /* 0x000fe200078e0a08 */
[C---:B------:R-:W-:Y:S01]  /*ef00*/  ISETP.GT.U32.AND P6, PT, R11.reuse, R14, PT ;  /* 0x0000000e0b00720c */ /* 0x040fe20003fc4070 */
[----:B------:R-:W-:Y:S02]  /*ef10*/  IMAD.MOV R6, RZ, RZ, -R6 ;  /* 0x000000ffff067224 */ /* 0x000fe400078e0a06 */
[----:B------:R-:W-:Y:S01]  /*ef20*/  @!P2 IMAD.IADD R4, R4, 0x1, -R11 ;  /* 0x000000010404a824 */ /* 0x000fe200078e0a0b */
[C---:B------:R-:W-:Y:S01]  /*ef30*/  ISETP.GT.U32.AND P2, PT, R11.reuse, R7, PT ;  /* 0x000000070b00720c */ /* 0x040fe20003f44070 */
[----:B------:R-:W-:Y:S02]  /*ef40*/  IMAD R5, R11, R6, R5 ;  /* 0x000000060b057224 */ /* 0x000fe400078e0205 */
[----:B------:R-:W-:-:S03]  /*ef50*/  @!P1 IMAD.IADD R2, R2, 0x1, -R11 ;  /* 0x0000000102029824 */ /* 0x000fc600078e0a0b */
[----:B------:R-:W-:Y:S01]  /*ef60*/  ISETP.GT.U32.AND P1, PT, R11, R5, PT ;  /* 0x000000050b00720c */ /* 0x000fe20003f24070 */
[----:B------:R0:W-:Y:S01]  /*ef70*/  STL [R1+0xfc], R22 ;  /* 0x0000fc1601007387 */ /* 0x0001e20000100800 */
[----:B------:R-:W-:Y:S01]  /*ef80*/  IABS R12, R23 ;  /* 0x00000017000c7213 */ /* 0x000fe20000000000 */
[----:B------:R-:W-:-:S04]  /*ef90*/  @!P6 IMAD.IADD R14, R14, 0x1, -R11 ;  /* 0x000000010e0ee824 */ /* 0x000fc800078e0a0b */
[--C-:B------:R-:W-:Y:S01]  /*efa0*/  @!P2 IMAD.IADD R7, R7, 0x1, -R11.reuse ;  /* 0x000000010707a824 */ /* 0x100fe200078e0a0b */
[----:B------:R-:W-:Y:S01]  /*efb0*/  ISETP.GT.U32.AND P2, PT, R11, R14, PT ;  /* 0x0000000e0b00720c */ /* 0x000fe20003f44070 */
[----:B0-----:R-:W3:Y:S04]  /*efc0*/  LDL.LU R22, [R1+0x548] ;  /* 0x0005480001167983 */ /* 0x001ee80000300800 */
[----:B------:R-:W-:Y:S01]  /*efd0*/  @!P1 IMAD.IADD R5, R5, 0x1, -R11 ;  /* 0x0000000105059824 */ /* 0x000fe200078e0a0b */
[----:B------:R-:W-:-:S04]  /*efe0*/  ISETP.GE.AND P6, PT, R15, RZ, PT ;  /* 0x000000ff0f00720c */ /* 0x000fc80003fc6270 */
[----:B------:R-:W-:-:S03]  /*eff0*/  ISETP.GT.U32.AND P1, PT, R11, R5, PT ;  /* 0x000000050b00720c */ /* 0x000fc60003f24070 */
[----:B------:R-:W-:Y:S02]  /*f000*/  @!P2 IMAD.IADD R14, R14, 0x1, -R11 ;  /* 0x000000010e0ea824 */ /* 0x000fe400078e0a0b */
[----:B------:R-:W-:-:S04]  /*f010*/  IMAD.MOV.U32 R15, RZ, RZ, R4 ;  /* 0x000000ffff0f7224 */ /* 0x000fc800078e0004 */
[----:B------:R-:W-:Y:S01]  /*f020*/  @!P5 IMAD.MOV R15, RZ, RZ, -R15 ;  /* 0x000000ffff0fd224 */ /* 0x000fe200078e0a0f */
[----:B------:R-:W-:-:S03]  /*f030*/  IABS R13, R20 ;  /* 0x00000014000d7213 */ /* 0x000fc60000000000 */
[----:B------:R-:W-:Y:S01]  /*f040*/  @!P1 IMAD.IADD R5, R5, 0x1, -R11 ;  /* 0x0000000105059824 */ /* 0x000fe200078e0a0b */
[----:B------:R-:W-:Y:S01]  /*f050*/  ISETP.GE.AND P1, PT, R20, RZ, PT ;  /* 0x000000ff1400720c */ /* 0x000fe20003f26270 */
[----:B------:R-:W-:Y:S01]  /*f060*/  IMAD.MOV.U32 R20, RZ, RZ, R19 ;  /* 0x000000ffff147224 */ /* 0x000fe200078e0013 */
[----:B--2---:R-:W-:Y:S02]  /*f070*/  IABS R9, R21 ;  /* 0x0000001500097213 */ /* 0x004fe40000000000 */
[----:B------:R-:W2:Y:S04]  /*f080*/  LDL.LU R21, [R1+0x54c] ;  /* 0x00054c0001157983 */ /* 0x000ea80000300800 */
[----:B------:R0:W-:Y:S01]  /*f090*/  STL [R1+0xf4], R8 ;  /* 0x0000f40801007387 */ /* 0x0001e20000100800 */
[----:B------:R-:W-:-:S04]  /*f0a0*/  IMAD.HI.U32 R6, R0, R9, RZ ;  /* 0x0000000900067227 */ /* 0x000fc800078e00ff */
[----:B0-----:R-:W-:-:S04]  /*f0b0*/  IMAD.HI.U32 R8, R0, R12, RZ ;  /* 0x0000000c00087227 */ /* 0x001fc800078e00ff */
[----:B------:R-:W-:Y:S02]  /*f0c0*/  IMAD.MOV R8, RZ, RZ, -R8 ;  /* 0x000000ffff087224 */ /* 0x000fe400078e0a08 */
[----:B------:R-:W-:Y:S02]  /*f0d0*/  IMAD.MOV R6, RZ, RZ, -R6 ;  /* 0x000000ffff067224 */ /* 0x000fe400078e0a06 */
[C---:B------:R-:W-:Y:S02]  /*f0e0*/  IMAD R12, R11.reuse, R8, R12 ;  /* 0x000000080b0c7224 */ /* 0x040fe400078e020c */
[C---:B------:R-:W-:Y:S01]  /*f0f0*/  IMAD R9, R11.reuse, R6, R9 ;  /* 0x000000060b097224 */ /* 0x040fe200078e0209 */
[----:B----4-:R-:W-:Y:S02]  /*f100*/  IABS R6, R29 ;  /* 0x0000001d00067213 */ /* 0x010fe40000000000 */
[----:B------:R-:W-:-:S03]  /*f110*/  ISETP.GT.U32.AND P2, PT, R11, R12, PT ;  /* 0x0000000c0b00720c */ /* 0x000fc60003f44070 */
[----:B------:R-:W-:Y:S02]  /*f120*/  IMAD.MOV.U32 R4, RZ, RZ, R6 ;  /* 0x000000ffff047224 */ /* 0x000fe400078e0006 */
[----:B------:R-:W-:Y:S01]  /*f130*/  IMAD.MOV.U32 R6, RZ, RZ, R2 ;  /* 0x000000ffff067224 */ /* 0x000fe200078e0002 */
[----:B------:R0:W-:Y:S03]  /*f140*/  STL [R1+0x1fa8], R29 ;  /* 0x001fa81d01007387 */ /* 0x0001e60000100800 */
[----:B------:R-:W-:Y:S01]  /*f150*/  @!P4 IMAD.MOV R6, RZ, RZ, -R6 ;  /* 0x000000ffff06c224 */ /* 0x000fe200078e0a06 */
[----:B------:R1:W-:Y:S01]  /*f160*/  STL [R1+0xa4], R15 ;  /* 0x0000a40f01007387 */ /* 0x0003e20000100800 */
[----:B0-----:R-:W-:Y:S02]  /*f170*/  IMAD.MOV.U32 R29, RZ, RZ, R14 ;  /* 0x000000ffff1d7224 */ /* 0x001fe400078e000e */
[----:B------:R-:W-:Y:S01]  /*f180*/  @!P2 IMAD.IADD R12, R12, 0x1, -R11 ;  /* 0x000000010c0ca824 */ /* 0x000fe200078e0a0b */
[----:B-1----:R-:W4:Y:S01]  /*f190*/  LDL.LU R15, [R1+0x550] ;  /* 0x00055000010f7983 */ /* 0x002f220000300800 */
[----:B------:R-:W-:Y:S01]  /*f1a0*/  @!P0 IMAD.MOV R29, RZ, RZ, -R29 ;  /* 0x000000ffff1d8224 */ /* 0x000fe200078e0a1d */
[----:B------:R-:W-:-:S02]  /*f1b0*/  ISETP.GE.AND P2, PT, R23, RZ, PT ;  /* 0x000000ff1700720c */ /* 0x000fc40003f46270 */
[----:B------:R-:W-:Y:S04]  /*f1c0*/  STL [R1+0xa0], R6 ;  /* 0x0000a00601007387 */ /* 0x000fe80000100800 */
[----:B------:R-:W5:Y:S04]  /*f1d0*/  LDL.LU R19, [R1+0x554] ;  /* 0x0005540001137983 */ /* 0x000f680000300800 */
[----:B------:R-:W4:Y:S04]  /*f1e0*/  LDL.LU R23, [R1+0x558] ;  /* 0x0005580001177983 */ /* 0x000f280000300800 */
[----:B------:R-:W4:Y:S04]  /*f1f0*/  LDL.LU R14, [R1+0x540] ;  /* 0x00054000010e7983 */ /* 0x000f280000300800 */
[----:B------:R0:W-:Y:S04]  /*f200*/  STL [R1+0x98], R29 ;  /* 0x0000981d01007387 */ /* 0x0001e80000100800 */
[----:B0-----:R-:W5:Y:S01]  /*f210*/  LDL.LU R29, [R1+0x1fa8] ;  /* 0x001fa800011d7983 */ /* 0x001f620000300800 */
[----:B------:R-:W-:-:S04]  /*f220*/  IMAD.HI.U32 R10, R0, R13, RZ ;  /* 0x0000000d000a7227 */ /* 0x000fc800078e00ff */
[----:B------:R-:W-:-:S04]  /*f230*/  IMAD.MOV R10, RZ, RZ, -R10 ;  /* 0x000000ffff0a7224 */ /* 0x000fc800078e0a0a */
[C---:B------:R-:W-:Y:S01]  /*f240*/  IMAD R13, R11.reuse, R10, R13 ;  /* 0x0000000a0b0d7224 */ /* 0x040fe200078e020d */
[----:B------:R-:W-:-:S04]  /*f250*/  ISETP.GT.U32.AND P5, PT, R11, R7, PT ;  /* 0x000000070b00720c */ /* 0x000fc80003fa4070 */
[----:B------:R-:W-:Y:S01]  /*f260*/  ISETP.GT.U32.AND P4, PT, R11, R13, PT ;  /* 0x0000000d0b00720c */ /* 0x000fe20003f84070 */
[----:B------:R-:W-:Y:S01]  /*f270*/  IMAD.HI.U32 R2, R0, R4, RZ ;  /* 0x0000000400027227 */ /* 0x000fe200078e00ff */
[----:B---3--:R-:W-:-:S03]  /*f280*/  IABS R8, R22 ;  /* 0x0000001600087213 */ /* 0x008fc60000000000 */
[----:B------:R-:W-:-:S04]  /*f290*/  IMAD.MOV R2, RZ, RZ, -R2 ;  /* 0x000000ffff027224 */ /* 0x000fc800078e0a02 */
[----:B------:R-:W-:Y:S01]  /*f2a0*/  @!P5 IMAD.IADD R7, R7, 0x1, -R11 ;  /* 0x000000010707d824 */ /* 0x000fe200078e0a0b */
[----:B------:R-:W-:-:S03]  /*f2b0*/  ISETP.GT.U32.AND P5, PT, R11, R9, PT ;  /* 0x000000090b00720c */ /* 0x000fc60003fa4070 */
[----:B------:R-:W-:Y:S02]  /*f2c0*/  @!P4 IMAD.IADD R13, R13, 0x1, -R11 ;  /* 0x000000010d0dc824 */ /* 0x000fe400078e0a0b */
[----:B------:R-:W-:-:S03]  /*f2d0*/  IMAD.HI.U32 R10, R0, R8, RZ ;  /* 0x00000008000a7227 */ /* 0x000fc600078e00ff */
[C---:B------:R-:W-:Y:S01]  /*f2e0*/  ISETP.GT.U32.AND P0, PT, R11.reuse, R13, PT ;  /* 0x0000000d0b00720c */ /* 0x040fe20003f04070 */
[----:B------:R-:W-:Y:S02]  /*f2f0*/  IMAD R4, R11, R2, R4 ;  /* 0x000000020b047224 */ /* 0x000fe400078e0204 */
[----:B------:R-:W-:-:S03]  /*f300*/  IMAD.MOV R10, RZ, RZ, -R10 ;  /* 0x000000ffff0a7224 */ /* 0x000fc600078e0a0a */
[C---:B------:R-:W-:Y:S01]  /*f310*/  ISETP.GT.U32.AND P4, PT, R11.reuse, R4, PT ;  /* 0x000000040b00720c */ /* 0x040fe20003f84070 */
[----:B------:R-:W-:Y:S02]  /*f320*/  IMAD R8, R11, R10, R8 ;  /* 0x0000000a0b087224 */ /* 0x000fe400078e0208 */
[----:B------:R-:W-:Y:S01]  /*f330*/  @!P5 IMAD.IADD R9, R9, 0x1, -R11 ;  /* 0x000000010909d824 */ /* 0x000fe200078e0a0b */
[----:B------:R-:W-:-:S03]  /*f340*/  ISETP.GT.U32.AND P5, PT, R11, R12, PT ;  /* 0x0000000c0b00720c */ /* 0x000fc60003fa4070 */
[----:B------:R-:W-:Y:S01]  /*f350*/  @!P0 IMAD.IADD R13, R13, 0x1, -R11 ;  /* 0x000000010d0d8824 */ /* 0x000fe200078e0a0b */
[C---:B------:R-:W-:Y:S01]  /*f360*/  ISETP.GT.U32.AND P0, PT, R11.reuse, R8, PT ;  /* 0x000000080b00720c */ /* 0x040fe20003f04070 */
[----:B------:R-:W-:Y:S02]  /*f370*/  IMAD.MOV.U32 R10, RZ, RZ, R5 ;  /* 0x000000ffff0a7224 */ /* 0x000fe400078e0005 */
[----:B------:R-:W-:Y:S02]  /*f380*/  @!P3 IMAD.MOV R7, RZ, RZ, -R7 ;  /* 0x000000ffff07b224 */ /* 0x000fe400078e0a07 */
[----:B------:R-:W-:Y:S02]  /*f390*/  @!P6 IMAD.MOV R10, RZ, RZ, -R10 ;  /* 0x000000ffff0ae224 */ /* 0x000fe400078e0a0a */
[----:B------:R-:W-:Y:S02]  /*f3a0*/  @!P4 IMAD.IADD R4, R4, 0x1, -R11 ;  /* 0x000000010404c824 */ /* 0x000fe400078e0a0b */
[----:B------:R-:W-:Y:S01]  /*f3b0*/  @!P1 IMAD.MOV R13, RZ, RZ, -R13 ;  /* 0x000000ffff0d9224 */ /* 0x000fe200078e0a0d */
[----:B------:R0:W-:Y:S01]  /*f3c0*/  STL [R1+0x94], R7 ;  /* 0x0000940701007387 */ /* 0x0001e20000100800 */
[--C-:B------:R-:W-:Y:S01]  /*f3d0*/  @!P5 IMAD.IADD R12, R12, 0x1, -R11.reuse ;  /* 0x000000010c0cd824 */ /* 0x100fe200078e0a0b */
[C---:B------:R-:W-:Y:S01]  /*f3e0*/  ISETP.GT.U32.AND P4, PT, R11.reuse, R4, PT ;  /* 0x000000040b00720c */ /* 0x040fe20003f84070 */
[----:B------:R-:W-:Y:S01]  /*f3f0*/  @!P0 IMAD.IADD R8, R8, 0x1, -R11 ;  /* 0x0000000108088824 */ /* 0x000fe200078e0a0b */
[----:B------:R1:W-:Y:S01]  /*f400*/  STL [R1+0x90], R10 ;  /* 0x0000900a01007387 */ /* 0x0003e20000100800 */
[----:B------:R-:W-:Y:S01]  /*f410*/  ISETP.GT.U32.AND P3, PT, R11, R9, PT ;  /* 0x000000090b00720c */ /* 0x000fe20003f64070 */
[----:B------:R-:W-:-:S09]  /*f420*/  @!P2 IMAD.MOV R12, RZ, RZ, -R12 ;  /* 0x000000ffff0ca224 */ /* 0x000fd200078e0a0c */
[--C-:B------:R-:W-:Y:S01]  /*f430*/  @!P4 IMAD.IADD R4, R4, 0x1, -R11.reuse ;  /* 0x000000010404c824 */ /* 0x100fe200078e0a0b */
[----:B------:R-:W-:Y:S02]  /*f440*/  ISETP.GE.AND P4, PT, R22, RZ, PT ;  /* 0x000000ff1600720c */ /* 0x000fe40003f86270 */
[----:B------:R-:W-:Y:S01]  /*f450*/  @!P3 IMAD.IADD R9, R9, 0x1, -R11 ;  /* 0x000000010909b824 */ /* 0x000fe200078e0a0b */
[----:B--2---:R-:W-:Y:S02]  /*f460*/  IABS R6, R21 ;  /* 0x0000001500067213 */ /* 0x004fe40000000000 */
[----:B------:R-:W-:Y:S02]  /*f470*/  ISETP.GE.AND P0, PT, R21, RZ, PT ;  /* 0x000000ff1500720c */ /* 0x000fe40003f06270 */
[----:B----4-:R-:W-:Y:S02]  /*f480*/  ISETP.GE.AND P6, PT, R14, RZ, PT ;  /* 0x000000ff0e00720c */ /* 0x010fe40003fc6270 */
[----:B-----5:R-:W-:-:S02]  /*f490*/  ISETP.GE.AND P5, PT, R29, RZ, PT ;  /* 0x000000ff1d00720c */ /* 0x020fc40003fa6270 */
[----:B------:R-:W2:Y:S04]  /*f4a0*/  LDL.LU R29, [R1+0x55c] ;  /* 0x00055c00011d7983 */ /* 0x000ea80000300800 */
[----:B------:R-:W-:Y:S04]  /*f4b0*/  STL [R1+0x8c], R13 ;  /* 0x00008c0d01007387 */ /* 0x000fe80000100800 */
[----:B------:R-:W3:Y:S01]  /*f4c0*/  LDL.LU R21, [R1+0x560] ;  /* 0x0005600001157983 */ /* 0x000ee20000300800 */
[----:B------:R-:W-:-:S03]  /*f4d0*/  @!P6 IMAD.MOV R9, RZ, RZ, -R9 ;  /* 0x000000ffff09e224 */ /* 0x000fc600078e0a09 */
[----:B------:R-:W4:Y:S01]  /*f4e0*/  LDL.LU R22, [R1+0x564] ;  /* 0x0005640001167983 */ /* 0x000f220000300800 */
[----:B------:R-:W-:Y:S01]  /*f4f0*/  @!P5 IMAD.MOV R4, RZ, RZ, -R4 ;  /* 0x000000ffff04d224 */ /* 0x000fe200078e0a04 */
[----:B0-----:R-:W-:Y:S02]  /*f500*/  IABS R7, R19 ;  /* 0x0000001300077213 */ /* 0x001fe40000000000 */
[----:B------:R-:W-:Y:S01]  /*f510*/  STL [R1+0x88], R12 ;  /* 0x0000880c01007387 */ /* 0x000fe20000100800 */
[----:B------:R-:W-:-:S03]  /*f520*/  ISETP.GE.AND P5, PT, R19, RZ, PT ;  /* 0x000000ff1300720c */ /* 0x000fc60003fa6270 */
[----:B------:R0:W-:Y:S04]  /*f530*/  STL [R1+0x84], R9 ;  /* 0x0000840901007387 */ /* 0x0001e80000100800 */
[----:B------:R-:W5:Y:S01]  /*f540*/  LDL.LU R19, [R1+0x568] ;  /* 0x0005680001137983 */ /* 0x000f620000300800 */
[----:B------:R-:W-:-:S04]  /*f550*/  IMAD.HI.U32 R2, R0, R6, RZ ;  /* 0x0000000600027227 */ /* 0x000fc800078e00ff */
[----:B------:R-:W-:Y:S01]  /*f560*/  IMAD.MOV R2, RZ, RZ, -R2 ;  /* 0x000000ffff027224 */ /* 0x000fe200078e0a02 */
[----:B------:R-:W-:-:S03]  /*f570*/  IABS R5, R15 ;  /* 0x0000000f00057213 */ /* 0x000fc60000000000 */
[C---:B------:R-:W-:Y:S01]  /*f580*/  IMAD R6, R11.reuse, R2, R6 ;  /* 0x000000020b067224 */ /* 0x040fe200078e0206 */
[----:B------:R-:W-:Y:S01]  /*f590*/  ISETP.GT.U32.AND P1, PT, R11, R8, PT ;  /* 0x000000080b00720c */ /* 0x000fe20003f24070 */
[----:B------:R-:W-:-:S03]  /*f5a0*/  IMAD.HI.U32 R14, R0, R5, RZ ;  /* 0x00000005000e7227 */ /* 0x000fc600078e00ff */
[----:B------:R-:W-:Y:S01]  /*f5b0*/  ISETP.GT.U32.AND P3, PT, R11, R6, PT ;  /* 0x000000060b00720c */ /* 0x000fe20003f64070 */
[----:B------:R-:W-:-:S04]  /*f5c0*/  IMAD.HI.U32 R2, R0, R7, RZ ;  /* 0x0000000700027227 */ /* 0x000fc800078e00ff */
[----:B------:R-:W-:Y:S02]  /*f5d0*/  IMAD.MOV R14, RZ, RZ, -R14 ;  /* 0x000000ffff0e7224 */ /* 0x000fe400078e0a0e */
[----:B------:R-:W-:Y:S02]  /*f5e0*/  IMAD.MOV R2, RZ, RZ, -R2 ;  /* 0x000000ffff027224 */ /* 0x000fe400078e0a02 */
[C---:B------:R-:W-:Y:S02]  /*f5f0*/  IMAD R5, R11.reuse, R14, R5 ;  /* 0x0000000e0b057224 */ /* 0x040fe400078e0205 */
[C---:B------:R-:W-:Y:S02]  /*f600*/  IMAD R7, R11.reuse, R2, R7 ;  /* 0x000000020b077224 */ /* 0x040fe400078e0207 */
[--C-:B------:R-:W-:Y:S01]  /*f610*/  @!P3 IMAD.IADD R6, R6, 0x1, -R11.reuse ;  /* 0x000000010606b824 */ /* 0x100fe200078e0a0b */
[C---:B------:R-:W-:Y:S01]  /*f620*/  ISETP.GT.U32.AND P2, PT, R11.reuse, R5, PT ;  /* 0x000000050b00720c */ /* 0x040fe20003f44070 */
[----:B------:R-:W-:Y:S01]  /*f630*/  @!P1 IMAD.IADD R8, R8, 0x1, -R11 ;  /* 0x0000000108089824 */ /* 0x000fe200078e0a0b */
[----:B------:R-:W-:-:S02]  /*f640*/  ISETP.GT.U32.AND P1, PT, R11, R7, PT ;  /* 0x000000070b00720c */ /* 0x000fc40003f24070 */
[----:B------:R-:W-:Y:S02]  /*f650*/  ISETP.GT.U32.AND P3, PT, R11, R6, PT ;  /* 0x000000060b00720c */ /* 0x000fe40003f64070 */
[----:B-1----:R-:W-:-:S05]  /*f660*/  IABS R10, R23 ;  /* 0x00000017000a7213 */ /* 0x002fca0000000000 */
[----:B0-----:R-:W-:-:S04]  /*f670*/  IMAD.HI.U32 R9, R0, R10, RZ ;  /* 0x0000000a00097227 */ /* 0x001fc800078e00ff */
[----:B------:R-:W-:Y:S02]  /*f680*/  IMAD.MOV R9, RZ, RZ, -R9 ;  /* 0x000000ffff097224 */ /* 0x000fe400078e0a09 */
[--C-:B------:R-:W-:Y:S02]  /*f690*/  @!P2 IMAD.IADD R5, R5, 0x1, -R11.reuse ;  /* 0x000000010505a824 */ /* 0x100fe400078e0a0b */
[--C-:B------:R-:W-:Y:S02]  /*f6a0*/  @!P3 IMAD.IADD R6, R6, 0x1, -R11.reuse ;  /* 0x000000010606b824 */ /* 0x100fe400078e0a0b */
[----:B------:R-:W-:Y:S01]  /*f6b0*/  @!P1 IMAD.IADD R7, R7, 0x1, -R11 ;  /* 0x0000000107079824 */ /* 0x000fe200078e0a0b */
[C---:B------:R-:W-:Y:S01]  /*f6c0*/  ISETP.GT.U32.AND P2, PT, R11.reuse, R5, PT ;  /* 0x000000050b00720c */ /* 0x040fe20003f44070 */
[----:B------:R-:W-:Y:S02]  /*f6d0*/  IMAD R10, R11, R9, R10 ;  /* 0x000000090b0a7224 */ /* 0x000fe400078e020a */
[----:B------:R-:W-:-:S02]  /*f6e0*/  IMAD.MOV.U32 R12, RZ, RZ, R8 ;  /* 0x000000ffff0c7224 */ /* 0x000fc400078e0008 */
[----:B------:R-:W-:Y:S01]  /*f6f0*/  @!P0 IMAD.MOV R6, RZ, RZ, -R6 ;  /* 0x000000ffff068224 */ /* 0x000fe200078e0a06 */
[C---:B------:R-:W-:Y:S01]  /*f700*/  ISETP.GT.U32.AND P0, PT, R11.reuse, R7, PT ;  /* 0x000000070b00720c */ /* 0x040fe20003f04070 */
[----:B------:R-:W-:Y:S01]  /*f710*/  @!P4 IMAD.MOV R12, RZ, RZ, -R12 ;  /* 0x000000ffff0cc224 */ /* 0x000fe200078e0a0c */
[----:B------:R-:W-:Y:S01]  /*f720*/  ISETP.GT.U32.AND P4, PT, R11, R10, PT ;  /* 0x0000000a0b00720c */ /* 0x000fe20003f84070 */
[----:B------:R-:W-:Y:S01]  /*f730*/  STL [R1+0x80], R4 ;  /* 0x0000800401007387 */ /* 0x000fe20000100800 */
[----:B------:R-:W-:-:S03]  /*f740*/  ISETP.GE.AND P3, PT, R23, RZ, PT ;  /* 0x000000ff1700720c */ /* 0x000fc60003f66270 */
[----:B------:R-:W5:Y:S01]  /*f750*/  LDL.LU R23, [R1+0x56c] ;  /* 0x00056c0001177983 */ /* 0x000f620000300800 */
[----:B------:R-:W-:Y:S01]  /*f760*/  ISETP.GE.AND P6, PT, R15, RZ, PT ;  /* 0x000000ff0f00720c */ /* 0x000fe20003fc6270 */
[--C-:B------:R-:W-:Y:S02]  /*f770*/  @!P2 IMAD.IADD R5, R5, 0x1, -R11.reuse ;  /* 0x000000010505a824 */ /* 0x100fe400078e0a0b */
[----:B------:R0:W-:Y:S04]  /*f780*/  STL [R1+0x78], R12 ;  /* 0x0000780c01007387 */ /* 0x0001e80000100800 */
[----:B------:R1:W-:Y:S01]  /*f790*/  STL [R1+0x70], R6 ;  /* 0x0000700601007387 */ /* 0x0003e20000100800 */
[--C-:B------:R-:W-:Y:S02]  /*f7a0*/  @!P0 IMAD.IADD R7, R7, 0x1, -R11.reuse ;  /* 0x0000000107078824 */ /* 0x100fe400078e0a0b */
[----:B------:R-:W-:-:S02]  /*f7b0*/  @!P4 IMAD.IADD R10, R10, 0x1, -R11 ;  /* 0x000000010a0ac824 */ /* 0x000fc400078e0a0b */
[----:B------:R-:W-:Y:S02]  /*f7c0*/  IMAD.MOV.U32 R9, RZ, RZ, R7 ;  /* 0x000000ffff097224 */ /* 0x000fe400078e0007 */
[----:B0-----:R-:W-:Y:S01]  /*f7d0*/  IMAD.MOV.U32 R12, RZ, RZ, R5 ;  /* 0x000000ffff0c7224 */ /* 0x001fe200078e0005 */
[----:B------:R-:W-:Y:S01]  /*f7e0*/  ISETP.GT.U32.AND P4, PT, R11, R10, PT ;  /* 0x0000000a0b00720c */ /* 0x000fe20003f84070 */
[----:B------:R-:W-:Y:S02]  /*f7f0*/  @!P5 IMAD.MOV R9, RZ, RZ, -R9 ;  /* 0x000000ffff09d224 */ /* 0x000fe400078e0a09 */
[----:B------:R-:W-:-:S10]  /*f800*/  @!P6 IMAD.MOV R12, RZ, RZ, -R12 ;  /* 0x000000ffff0ce224 */ /* 0x000fd400078e0a0c */
[----:B------:R-:W-:Y:S01]  /*f810*/  @!P4 IMAD.IADD R10, R10, 0x1, -R11 ;  /* 0x000000010a0ac824 */ /* 0x000fe200078e0a0b */
[----:B--2---:R-:W-:Y:S02]  /*f820*/  IABS R4, R29 ;  /* 0x0000001d00047213 */ /* 0x004fe40000000000 */
[----:B------:R-:W-:Y:S02]  /*f830*/  ISETP.GE.AND P1, PT, R29, RZ, PT ;  /* 0x000000ff1d00720c */ /* 0x000fe40003f26270 */
[----:B------:R-:W2:Y:S01]  /*f840*/  LDL R29, [R1+0x570] ;  /* 0x00057000011d7983 */ /* 0x000ea20000100800 */
[----:B---3--:R-:W-:-:S03]  /*f850*/  IABS R2, R21 ;  /* 0x0000001500027213 */ /* 0x008fc60000000000 */
[----:B------:R-:W3:Y:S01]  /*f860*/  LDL.LU R15, [R1+0x574] ;  /* 0x00057400010f7983 */ /* 0x000ee20000300800 */
[----:B------:R-:W-:-:S03]  /*f870*/  ISETP.GE.AND P2, PT, R21, RZ, PT ;  /* 0x000000ff1500720c */ /* 0x000fc60003f46270 */
[----:B------:R-:W2:Y:S01]  /*f880*/  LDL.LU R21, [R1+0x578] ;  /* 0x0005780001157983 */ /* 0x000ea20000300800 */
[----:B----4-:R-:W-:Y:S02]  /*f890*/  IABS R14, R22 ;  /* 0x00000016000e7213 */ /* 0x010fe40000000000 */
[----:B------:R-:W-:Y:S01]  /*f8a0*/  ISETP.GE.AND P6, PT, R22, RZ, PT ;  /* 0x000000ff1600720c */ /* 0x000fe20003fc6270 */
[----:B------:R-:W-:Y:S01]  /*f8b0*/  STL [R1+0x68], R12 ;  /* 0x0000680c01007387 */ /* 0x000fe20000100800 */
[----:B------:R-:W-:-:S03]  /*f8c0*/  IMAD.MOV.U32 R22, RZ, RZ, R20 ;  /* 0x000000ffff167224 */ /* 0x000fc600078e0014 */
[----:B------:R0:W-:Y:S04]  /*f8d0*/  STL [R1+0x64], R9 ;  /* 0x0000640901007387 */ /* 0x0001e80000100800 */
[----:B------:R-:W4:Y:S01]  /*f8e0*/  LDL.LU R20, [R1+0x57c] ;  /* 0x00057c0001147983 */ /* 0x000f220000300800 */
[----:B-----5:R-:W-:Y:S02]  /*f8f0*/  IABS R13, R19 ;  /* 0x00000013000d7213 */ /* 0x020fe40000000000 */
[----:B------:R-:W-:Y:S02]  /*f900*/  ISETP.GE.AND P4, PT, R19, RZ, PT ;  /* 0x000000ff1300720c */ /* 0x000fe40003f86270 */
[----:B------:R-:W5:Y:S01]  /*f910*/  LDL.LU R19, [R1+0x580] ;  /* 0x0005800001137983 */ /* 0x000f620000300800 */
[----:B------:R-:W-:-:S04]  /*f920*/  IMAD.HI.U32 R8, R0, R4, RZ ;  /* 0x0000000400087227 */ /* 0x000fc800078e00ff */
[----:B------:R-:W-:Y:S02]  /*f930*/  IMAD.MOV R8, RZ, RZ, -R8 ;  /* 0x000000ffff087224 */ /* 0x000fe400078e0a08 */
[----:B-1----:R-:W-:-:S04]  /*f940*/  IMAD.HI.U32 R6, R0, R2, RZ ;  /* 0x0000000200067227 */ /* 0x002fc800078e00ff */
[----:B------:R-:W-:Y:S02]  /*f950*/  IMAD R4, R11, R8, R4 ;  /* 0x000000080b047224 */ /* 0x000fe400078e0204 */
[----:B------:R-:W-:-:S03]  /*f960*/  IMAD.MOV R6, RZ, RZ, -R6 ;  /* 0x000000ffff067224 */ /* 0x000fc600078e0a06 */
[C---:B------:R-:W-:Y:S01]  /*f970*/  ISETP.GT.U32.AND P0, PT, R11.reuse, R4, PT ;  /* 0x000000040b00720c */ /* 0x040fe20003f04070 */
[----:B------:R-:W-:-:S05]  /*f980*/  IMAD R2, R11, R6, R2 ;  /* 0x000000060b027224 */ /* 0x000fca00078e0202 */
[----:B------:R-:W-:Y:S01]  /*f990*/  ISETP.GT.U32.AND P5, PT, R11, R2, PT ;  /* 0x000000020b00720c */ /* 0x000fe20003fa4070 */
[----:B------:R-:W-:-:S04]  /*f9a0*/  IMAD.HI.U32 R5, R0, R13, RZ ;  /* 0x0000000d00057227 */ /* 0x000fc800078e00ff */
[----:B------:R-:W-:-:S04]  /*f9b0*/  IMAD.HI.U32 R6, R0, R14, RZ ;  /* 0x0000000e00067227 */ /* 0x000fc800078e00ff */
[----:B------:R-:W-:Y:S02]  /*f9c0*/  @!P0 IMAD.IADD R4, R4, 0x1, -R11 ;  /* 0x0000000104048824 */ /* 0x000fe400078e0a0b */
[----:B------:R-:W-:Y:S02]  /*f9d0*/  IMAD.MOV R5, RZ, RZ, -R5 ;  /* 0x000000ffff057224 */ /* 0x000fe400078e0a05 */
[----:B------:R-:W-:Y:S01]  /*f9e0*/  IMAD.MOV R6, RZ, RZ, -R6 ;  /* 0x000000ffff067224 */ /* 0x000fe200078e0a06 */
[C---:B------:R-:W-:Y:S01]  /*f9f0*/  ISETP.GT.U32.AND P0, PT, R11.reuse, R4, PT ;  /* 0x000000040b00720c */ /* 0x040fe20003f04070 */
[C---:B------:R-:W-:Y:S02]  /*fa00*/  IMAD R13, R11.reuse, R5, R13 ;  /* 0x000000050b0d7224 */ /* 0x040fe400078e020d */
[----:B------:R-:W-:Y:S02]  /*fa10*/  @!P5 IMAD.IADD R2, R2, 0x1, -R11 ;  /* 0x000000010202d824 */ /* 0x000fe400078e0a0b */
[----:B------:R-:W-:-:S02]  /*fa20*/  IMAD R14, R11, R6, R14 ;  /* 0x000000060b0e7224 */ /* 0x000fc400078e020e */
[----:B------:R-:W-:Y:S01]  /*fa30*/  @!P3 IMAD.MOV R10, RZ, RZ, -R10 ;  /* 0x000000ffff0ab224 */ /* 0x000fe200078e0a0a */
[----:B------:R-:W-:Y:S02]  /*fa40*/  ISETP.GT.U32.AND P5, PT, R11, R2, PT ;  /* 0x000000020b00720c */ /* 0x000fe40003fa4070 */
[----:B------:R-:W-:-:S05]  /*fa50*/  IABS R8, R23 ;  /* 0x0000001700087213 */ /* 0x000fca0000000000 */
[----:B0-----:R-:W-:-:S04]  /*fa60*/  IMAD.HI.U32 R9, R0, R8, RZ ;  /* 0x0000000800097227 */ /* 0x001fc800078e00ff */
[----:B------:R-:W-:Y:S01]  /*fa70*/  IMAD.MOV R9, RZ, RZ, -R9 ;  /* 0x000000ffff097224 */ /* 0x000fe200078e0a09 */
[----:B------:R0:W-:Y:S03]  /*fa80*/  STL [R1+0x5c], R10 ;  /* 0x00005c0a01007387 */ /* 0x0001e60000100800 */
[C---:B------:R-:W-:Y:S01]  /*fa90*/  IMAD R8, R11.reuse, R9, R8 ;  /* 0x000000090b087224 */ /* 0x040fe200078e0208 */
[----:B------:R-:W-:Y:S01]  /*faa0*/  ISETP.GT.U32.AND P3, PT, R11, R14, PT ;  /* 0x0000000e0b00720c */ /* 0x000fe20003f64070 */
[--C-:B------:R-:W-:Y:S02]  /*fab0*/  @!P0 IMAD.IADD R4, R4, 0x1, -R11.reuse ;  /* 0x0000000104048824 */ /* 0x100fe400078e0a0b */
[----:B------:R-:W-:-:S04]  /*fac0*/  @!P5 IMAD.IADD R2, R2, 0x1, -R11 ;  /* 0x000000010202d824 */ /* 0x000fc800078e0a0b */
[----:B------:R-:W-:-:S06]  /*fad0*/  @!P2 IMAD.MOV R2, RZ, RZ, -R2 ;  /* 0x000000ffff02a224 */ /* 0x000fcc00078e0a02 */
[----:B------:R-:W-:Y:S01]  /*fae0*/  @!P3 IMAD.IADD R14, R14, 0x1, -R11 ;  /* 0x000000010e0eb824 */ /* 0x000fe200078e0a0b */
[----:B------:R-:W-:Y:S02]  /*faf0*/  ISETP.GE.AND P3, PT, R23, RZ, PT ;  /* 0x000000ff1700720c */ /* 0x000fe40003f66270 */
[----:B---3--:R-:W-:Y:S02]  /*fb00*/  IABS R6, R15 ;  /* 0x0000000f00067213 */ /* 0x008fe40000000000 */
[----:B--2---:R-:W-:-:S03]  /*fb10*/  IABS R5, R21 ;  /* 0x0000001500057213 */ /* 0x004fc60000000000 */
[C---:B0-----:R-:W-:Y:S01]  /*fb20*/  IMAD.HI.U32 R10, R0.reuse, R6, RZ ;  /* 0x00000006000a7227 */ /* 0x041fe200078e00ff */
[----:B------:R-:W-:Y:S02]  /*fb30*/  IABS R7, R29 ;  /* 0x0000001d00077213 */ /* 0x000fe40000000000 */
[----:B------:R-:W2:Y:S01]  /*fb40*/  LDL.LU R29, [R1+0x584] ;  /* 0x00058400011d7983 */ /* 0x000ea20000300800 */
[----:B------:R-:W-:-:S03]  /*fb50*/  IMAD.HI.U32 R9, R0, R5, RZ ;  /* 0x0000000500097227 */ /* 0x000fc600078e00ff */
[----:B------:R-:W3:Y:S01]  /*fb60*/  LDL.LU R23, [R1+0x588] ;  /* 0x0005880001177983 */ /* 0x000ee20000300800 */
[----:B------:R-:W-:Y:S02]  /*fb70*/  IMAD.MOV R9, RZ, RZ, -R9 ;  /* 0x000000ffff097224 */ /* 0x000fe400078e0a09 */
[----:B------:R-:W-:Y:S02]  /*fb80*/  IMAD.MOV R10, RZ, RZ, -R10 ;  /* 0x000000ffff0a7224 */ /* 0x000fe400078e0a0a */
[----:B------:R-:W-:-:S04]  /*fb90*/  IMAD.HI.U32 R12, R0, R7, RZ ;  /* 0x00000007000c7227 */ /* 0x000fc800078e00ff */
[C---:B------:R-:W-:Y:S01]  /*fba0*/  IMAD R5, R11.reuse, R9, R5 ;  /* 0x000000090b057224 */ /* 0x040fe200078e0205 */
[----:B----4-:R-:W-:Y:S01]  /*fbb0*/  IABS R9, R20 ;  /* 0x0000001400097213 */ /* 0x010fe20000000000 */
[----:B------:R-:W-:Y:S02]  /*fbc0*/  IMAD R6, R11, R10, R6 ;  /* 0x0000000a0b067224 */ /* 0x000fe400078e0206 */
[----:B------:R-:W-:Y:S02]  /*fbd0*/  IMAD.MOV.U32 R10, RZ, RZ, R4 ;  /* 0x000000ffff0a7224 */ /* 0x000fe400078e0004 */
[----:B------:R-:W-:Y:S02]  /*fbe0*/  IMAD.MOV R12, RZ, RZ, -R12 ;  /* 0x000000ffff0c7224 */ /* 0x000fe400078e0a0c */
[----:B------:R-:W-:Y:S02]  /*fbf0*/  IMAD.MOV.U32 R4, RZ, RZ, R9 ;  /* 0x000000ffff047224 */ /* 0x000fe400078e0009 */
[----:B------:R-:W-:-:S02]  /*fc00*/  @!P1 IMAD.MOV R10, RZ, RZ, -R10 ;  /* 0x000000ffff0a9224 */ /* 0x000fc400078e0a0a */
[C---:B------:R-:W-:Y:S01]  /*fc10*/  IMAD R7, R11.reuse, R12, R7 ;  /* 0x0000000c0b077224 */ /* 0x040fe200078e0207 */
[----:B-----5:R-:W-:Y:S01]  /*fc20*/  IABS R12, R19 ;  /* 0x00000013000c7213 */ /* 0x020fe20000000000 */
[----:B------:R-:W-:Y:S01]  /*fc30*/  IMAD.HI.U32 R9, R0, R4, RZ ;  /* 0x0000000400097227 */ /* 0x000fe200078e00ff */
[----:B------:R-:W-:Y:S03]  /*fc40*/  STL [R1+0x58], R10 ;  /* 0x0000580a01007387 */ /* 0x000fe60000100800 */
[----:B------:R-:W-:Y:S01]  /*fc50*/  IMAD.MOV R9, RZ, RZ, -R9 ;  /* 0x000000ffff097224 */ /* 0x000fe200078e0a09 */
[----:B------:R0:W-:Y:S03]  /*fc60*/  STL [R1+0x54], R2 ;  /* 0x0000540201007387 */ /* 0x0001e60000100800 */
[----:B------:R-:W-:-:S02]  /*fc70*/  IMAD R4, R11, R9, R4 ;  /* 0x000000090b047224 */ /* 0x000fc400078e0204 */
[----:B0-----:R-:W-:-:S04]  /*fc80*/  IMAD.HI.U32 R2, R0, R12, RZ ;  /* 0x0000000c00027227 */ /* 0x001fc800078e00ff */
[----:B------:R-:W-:Y:S02]  /*fc90*/  IMAD.MOV R9, RZ, RZ, -R2 ;  /* 0x000000ffff097224 */ /* 0x000fe400078e0a02 */
[----:B------:R-:W4:Y:S01]  /*fca0*/  LDL.LU R2, [R1+0x570] ;  /* 0x0005700001027983 */ /* 0x000f220000300800 */
[C---:B------:R-:W-:Y:S02]  /*fcb0*/  ISETP.GT.U32.AND P5, PT, R11.reuse, R8, PT ;  /* 0x000000080b00720c */ /* 0x040fe40003fa4070 */
[----:B------:R-:W-:-:S11]  /*fcc0*/  ISETP.GT.U32.AND P0, PT, R11, R13, PT ;  /* 0x0000000d0b00720c */ /* 0x000fd60003f04070 */
[--C-:B------:R-:W-:Y:S02]  /*fcd0*/  @!P5 IMAD.IADD R8, R8, 0x1, -R11.reuse ;  /* 0x000000010808d824 */ /* 0x100fe400078e0a0b */
[----:B------:R-:W-:-:S03]  /*fce0*/  @!P0 IMAD.IADD R13, R13, 0x1, -R11 ;  /* 0x000000010d0d8824 */ /* 0x000fc600078e0a0b */
[C---:B------:R-:W-:Y:S02]  /*fcf0*/  ISETP.GT.U32.AND P5, PT, R11.reuse, R8, PT ;  /* 0x000000080b00720c */ /* 0x040fe40003fa4070 */
[C---:B------:R-:W-:Y:S02]  /*fd00*/  ISETP.GT.U32.AND P1, PT, R11.reuse, R13, PT ;  /* 0x0000000d0b00720c */ /* 0x040fe40003f24070 */
[C---:B------:R-:W-:Y:S02]  /*fd10*/  ISETP.GT.U32.AND P2, PT, R11.reuse, R7, PT ;  /* 0x000000070b00720c */ /* 0x040fe40003f44070 */
[----:B------:R-:W-:-:S07]  /*fd20*/  ISETP.GT.U32.AND P0, PT, R11, R14, PT ;  /* 0x0000000e0b00720c */ /* 0x000fce0003f04070 */
[--C-:B------:R-:W-:Y:S01]  /*fd30*/  @!P5 IMAD.IADD R8, R8, 0x1, -R11.reuse ;  /* 0x000000010808d824 */ /* 0x100fe200078e0a0b */
[----:B------:R-:W-:Y:S01]  /*fd40*/  ISETP.GT.U32.AND P5, PT, R11, R4, PT ;  /* 0x000000040b00720c */ /* 0x000fe20003fa4070 */
[--C-:B------:R-:W-:Y:S01]  /*fd50*/  @!P1 IMAD.IADD R13, R13, 0x1, -R11.reuse ;  /* 0x000000010d0d9824 */ /* 0x100fe200078e0a0b */
[----:B------:R-:W-:Y:S01]  /*fd60*/  ISETP.GT.U32.AND P1, PT, R11, R5, PT ;  /* 0x000000050b00720c */ /* 0x000fe20003f24070 */
[----:B------:R-:W-:Y:S02]  /*fd70*/  @!P2 IMAD.IADD R7, R7, 0x1, -R11 ;  /* 0x000000010707a824 */ /* 0x000fe400078e0a0b */
[----:B------:R-:W-:Y:S02]  /*fd80*/  @!P4 IMAD.MOV R13, RZ, RZ, -R13 ;  /* 0x000000ffff0dc224 */ /* 0x000fe400078e0a0d */
[----:B------:R-:W-:-:S06]  /*fd90*/  @!P0 IMAD.IADD R14, R14, 0x1, -R11 ;  /* 0x000000010e0e8824 */ /* 0x000fcc00078e0a0b */
[--C-:B------:R-:W-:Y:S02]  /*fda0*/  @!P5 IMAD.IADD R4, R4, 0x1, -R11.reuse ;  /* 0x000000010404d824 */ /* 0x100fe400078e0a0b */
[----:B------:R-:W-:Y:S01]  /*fdb0*/  @!P1 IMAD.IADD R5, R5, 0x1, -R11 ;  /* 0x0000000105059824 */ /* 0x000fe200078e0a0b */
[C---:B------:R-:W-:Y:S02]  /*fdc0*/  ISETP.GT.U32.AND P1, PT, R11.reuse, R7, PT ;  /* 0x000000070b00720c */ /* 0x040fe40003f24070 */
[----:B------:R-:W-:Y:S01]  /*fdd0*/  ISETP.GT.U32.AND P4, PT, R11, R4, PT ;  /* 0x000000040b00720c */ /* 0x000fe20003f84070 */
[----:B------:R-:W-:Y:S02]  /*fde0*/  @!P6 IMAD.MOV R14, RZ, RZ, -R14 ;  /* 0x000000ffff0ee224 */ /* 0x000fe400078e0a0e */
[----:B------:R-:W-:-:S03]  /*fdf0*/  @!P3 IMAD.MOV R8, RZ, RZ, -R8 ;  /* 0x000000ffff08b224 */ /* 0x000fc600078e0a08 */
[----:B------:R-:W-:Y:S04]  /*fe00*/  STL [R1+0x4c], R14 ;  /* 0x00004c0e01007387 */ /* 0x000fe80000100800 */
[----:B------:R-:W-:Y:S01]  /*fe10*/  STL [R1+0x44], R13 ;  /* 0x0000440d01007387 */ /* 0x000fe20000100800 */
[--C-:B------:R-:W-:Y:S01]  /*fe20*/  @!P1 IMAD.IADD R7, R7, 0x1, -R11.reuse ;  /* 0x0000000107079824 */ /* 0x100fe200078e0a0b */
[----:B------:R-:W-:Y:S02]  /*fe30*/  ISETP.GE.AND P1, PT, R21, RZ, PT ;  /* 0x000000ff1500720c */ /* 0x000fe40003f26270 */
[----:B------:R0:W-:Y:S01]  /*fe40*/  STL [R1+0x40], R8 ;  /* 0x0000400801007387 */ /* 0x0001e20000100800 */
[----:B------:R-:W-:Y:S01]  /*fe50*/  @!P4 IMAD.IADD R4, R4, 0x1, -R11 ;  /* 0x000000010404c824 */ /* 0x000fe200078e0a0b */
[----:B------:R-:W-:-:S02]  /*fe60*/  ISETP.GE.AND P4, PT, R19, RZ, PT ;  /* 0x000000ff1300720c */ /* 0x000fc40003f86270 */
[----:B------:R-:W5:Y:S01]  /*fe70*/  LDL.LU R21, [R1+0x590] ;  /* 0x0005900001157983 */ /* 0x000f620000300800 */
[----:B------:R-:W-:-:S03]  /*fe80*/  IMAD.MOV.U32 R19, RZ, RZ, R18 ;  /* 0x000000ffff137224 */ /* 0x000fc600078e0012 */
[----:B------:R-:W5:Y:S01]  /*fe90*/  LDL.LU R18, [R1+0x594] ;  /* 0x0005940001127983 */ /* 0x000f620000300800 */
[C---:B------:R-:W-:Y:S01]  /*fea0*/  IMAD R12, R11.reuse, R9, R12 ;  /* 0x000000090b0c7224 */ /* 0x040fe200078e020c */
[C---:B------:R-:W-:Y:S02]  /*feb0*/  ISETP.GT.U32.AND P6, PT, R11.reuse, R5, PT ;  /* 0x000000050b00720c */ /* 0x040fe40003fc4070 */
[C---:B------:R-:W-:Y:S02]  /*fec0*/  ISETP.GT.U32.AND P0, PT, R11.reuse, R6, PT ;  /* 0x000000060b00720c */ /* 0x040fe40003f04070 */
[----:B------:R-:W-:-:S09]  /*fed0*/  ISETP.GT.U32.AND P3, PT, R11, R12, PT ;  /* 0x0000000c0b00720c */ /* 0x000fd20003f64070 */
[--C-:B------:R-:W-:Y:S01]  /*fee0*/  @!P6 IMAD.IADD R5, R5, 0x1, -R11.reuse ;  /* 0x000000010505e824 */ /* 0x100fe200078e0a0b */
[----:B------:R-:W-:Y:S01]  /*fef0*/  ISETP.GE.AND P6, PT, R20, RZ, PT ;  /* 0x000000ff1400720c */ /* 0x000fe20003fc6270 */
[--C-:B------:R-:W-:Y:S01]  /*ff00*/  @!P0 IMAD.IADD R6, R6, 0x1, -R11.reuse ;  /* 0x0000000106068824 */ /* 0x100fe200078e0a0b */
[----:B------:R-:W5:Y:S01]  /*ff10*/  LDL.LU R20, [R1+0x598] ;  /* 0x0005980001147983 */ /* 0x000f620000300800 */
[----:B------:R-:W-:-:S03]  /*ff20*/  @!P3 IMAD.IADD R12, R12, 0x1, -R11 ;  /* 0x000000010c0cb824 */ /* 0x000fc600078e0a0b */
[----:B------:R-:W-:Y:S02]  /*ff30*/  ISETP.GT.U32.AND P5, PT, R11, R6, PT ;  /* 0x000000060b00720c */ /* 0x000fe40003fa4070 */
[----:B------:R-:W-:Y:S01]  /*ff40*/  ISETP.GE.AND P0, PT, R15, RZ, PT ;  /* 0x000000ff0f00720c */ /* 0x000fe20003f06270 */
[----:B------:R-:W-:-:S04]  /*ff50*/  @!P1 IMAD.MOV R5, RZ, RZ, -R5 ;  /* 0x000000ffff059224 */ /* 0x000fc800078e0a05 */
[----:B------:R-:W-:-:S06]  /*ff60*/  @!P6 IMAD.MOV R4, RZ, RZ, -R4 ;  /* 0x000000ffff04e224 */ /* 0x000fcc00078e0a04 */
[----:B------:R-:W-:-:S04]  /*ff70*/  @!P5 IMAD.IADD R6, R6, 0x1, -R11 ;  /* 0x000000010606d824 */ /* 0x000fc800078e0a0b */
[----:B------:R-:W-:Y:S01]  /*ff80*/  @!P0 IMAD.MOV R6, RZ, RZ, -R6 ;  /* 0x000000ffff068224 */ /* 0x000fe200078e0a06 */
[----:B0-----:R-:W-:Y:S02]  /*ff90*/  IABS R8, R22 ;  /* 0x0000001600087213 */ /* 0x001fe40000000000 */
[----:B------:R-:W-:Y:S02]  /*ffa0*/  ISETP.GE.AND P6, PT, R22, RZ, PT ;  /* 0x000000ff1600720c */ /* 0x000fe40003fc6270 */
[----:B----4-:R-:W-:-:S13]  /*ffb0*/  ISETP.GE.AND P2, PT, R2, RZ, PT ;  /* 0x000000ff0200720c */ /* 0x010fda0003f46270 */
[----:B------:R-:W-:Y:S01]  /*ffc0*/  @!P2 IMAD.MOV R7, RZ, RZ, -R7 ;  /* 0x000000ffff07a224 */ /* 0x000fe200078e0a07 */
[----:B------:R-:W-:-:S04]  /*ffd0*/  ISETP.GT.U32.AND P2, PT, R11, R12, PT ;  /* 0x0000000c0b00720c */ /* 0x000fc80003f44070 */
[----:B------:R-:W-:Y:S09]  /*ffe0*/  STL [R1+0x3c], R7 ;  /* 0x00003c0701007387 */ /* 0x000ff20000100800 */
[----:B------:R-:W-:Y:S01]  /*fff0*/  @!P2 IMAD.IADD R12, R12, 0x1, -R11 ;  /* 0x000000010c0ca824 */ /* 0x000fe200078e0a0b */
[----:B------:R5:W-:Y:S03]  /*10000*/  STL [R1+0x38], R6 ;  /* 0x0000380601007387 */ /* 0x000be60000100800 */
[----:B------:R-:W-:Y:S01]  /*10010*/  @!P4 IMAD.MOV R12, RZ, RZ, -R12 ;  /* 0x000000ffff0cc224 */ /* 0x000fe200078e0a0c */
[----:B------:R0:W-:Y:S04]  /*10020*/  STL [R1+0x34], R5 ;  /* 0x0000340501007387 */ /* 0x0001e80000100800 */
[----:B------:R1:W-:Y:S04]  /*10030*/  STL [R1+0x2c], R4 ;  /* 0x00002c0401007387 */ /* 0x0003e80000100800 */
[----:B------:R4:W-:Y:S04]  /*10040*/  STL [R1+0x28], R12 ;  /* 0x0000280c01007387 */ /* 0x0009e80000100800 */
[----:B------:R-:W4:Y:S01]  /*10050*/  LDL.LU R22, [R1+0x5a0] ;  /* 0x0005a00001167983 */ /* 0x000f220000300800 */
[----:B--2---:R-:W-:-:S05]  /*10060*/  IABS R10, R29 ;  /* 0x0000001d000a7213 */ /* 0x004fca0000000000 */
[----:B------:R-:W-:-:S04]  /*10070*/  IMAD.HI.U32 R2, R0, R10, RZ ;  /* 0x0000000a00027227 */ /* 0x000fc800078e00ff */
[----:B------:R-:W-:Y:S01]  /*10080*/  IMAD.MOV R2, RZ, RZ, -R2 ;  /* 0x000000ffff027224 */ /* 0x000fe200078e0a02 */
[----:B---3--:R-:W-:-:S03]  /*10090*/  IABS R9, R23 ;  /* 0x0000001700097213 */ /* 0x008fc60000000000 */
[----:B------:R-:W-:Y:S02]  /*100a0*/  IMAD R10, R11, R2, R10 ;  /* 0x000000020b0a7224 */ /* 0x000fe400078e020a */
[----:B------:R-:W-:-:S03]  /*100b0*/  IMAD.HI.U32 R13, R0, R9, RZ ;  /* 0x00000009000d7227 */ /* 0x000fc600078e00ff */
[----:B------:R-:W-:Y:S01]  /*100c0*/  ISETP.GT.U32.AND P5, PT, R11, R10, PT ;  /* 0x0000000a0b00720c */ /* 0x000fe20003fa4070 */
[----:B------:R-:W-:Y:S02]  /*100d0*/  IMAD.MOV R13, RZ, RZ, -R13 ;  /* 0x000000ffff0d7224 */ /* 0x000fe400078e0a0d */
[----:B------:R-:W-:-:S04]  /*100e0*/  IMAD.HI.U32 R2, R0, R8, RZ ;  /* 0x0000000800027227 */ /* 0x000fc800078e00ff */
[----:B------:R-:W-:Y:S02]  /*100f0*/  IMAD R9, R11, R13, R9 ;  /* 0x0000000d0b097224 */ /* 0x000fe400078e0209 */
[----:B------:R-:W-:-:S04]  /*10100*/  IMAD.MOV R2, RZ, RZ, -R2 ;  /* 0x000000ffff027224 */ /* 0x000fc800078e0a02 */
[----:B------:R-:W-:Y:S01]  /*10110*/  @!P5 IMAD.IADD R10, R10, 0x1, -R11 ;  /* 0x000000010a0ad824 */ /* 0x000fe200078e0a0b */
[C---:B------:R-:W-:Y:S01]  /*10120*/  ISETP.GT.U32.AND P5, PT, R11.reuse, R9, PT ;  /* 0x000000090b00720c */ /* 0x040fe20003fa4070 */
[----:B------:R-:W-:Y:S01]  /*10130*/  IMAD R8, R11, R2, R8 ;  /* 0x000000020b087224 */ /* 0x000fe200078e0208 */
[----:B-----5:R-:W-:-:S04]  /*10140*/  IABS R6, R21 ;  /* 0x0000001500067213 */ /* 0x020fc80000000000 */
[C---:B------:R-:W-:Y:S01]  /*10150*/  ISETP.GT.U32.AND P2, PT, R11.reuse, R8, PT ;  /* 0x000000080b00720c */ /* 0x040fe20003f44070 */
[----:B0-----:R-:W-:Y:S01]  /*10160*/  IMAD.HI.U32 R5, R0, R6, RZ ;  /* 0x0000000600057227 */ /* 0x001fe200078e00ff */
[----:B------:R-:W-:-:S05]  /*10170*/  ISETP.GT.U32.AND P0, PT, R11, R10, PT ;  /* 0x0000000a0b00720c */ /* 0x000fca0003f04070 */
[----:B------:R-:W-:Y:S01]  /*10180*/  @!P5 IMAD.IADD R9, R9, 0x1, -R11 ;  /* 0x000000010909d824 */ /* 0x000fe200078e0a0b */
[----:B------:R-:W-:-:S04]  /*10190*/  IABS R7, R18 ;  /* 0x0000001200077213 */ /* 0x000fc80000000000 */
[----:B------:R-:W-:Y:S01]  /*101a0*/  ISETP.GT.U32.AND P5, PT, R11, R9, PT ;  /* 0x000000090b00720c */ /* 0x000fe20003fa4070 */
[----:B-1----:R-:W-:Y:S01]  /*101b0*/  IMAD.HI.U32 R4, R0, R7, RZ ;  /* 0x0000000700047227 */ /* 0x002fe200078e00ff */
[----:B------:R-:W-:-:S03]  /*101c0*/  ISETP.GE.AND P3, PT, R29, RZ, PT ;  /* 0x000000ff1d00720c */ /* 0x000fc60003f66270 */
[----:B------:R-:W-:Y:S02]  /*101d0*/  IMAD.MOV R5, RZ, RZ, -R5 ;  /* 0x000000ffff057224 */ /* 0x000fe400078e0a05 */
[--C-:B------:R-:W-:Y:S02]  /*101e0*/  @!P2 IMAD.IADD R8, R8, 0x1, -R11.reuse ;  /* 0x000000010808a824 */ /* 0x100fe400078e0a0b */
[----:B------:R-:W-:Y:S02]  /*101f0*/  IMAD.MOV R4, RZ, RZ, -R4 ;  /* 0x000000ffff047224 */ /* 0x000fe400078e0a04 */
[C---:B------:R-:W-:Y:S01]  /*10200*/  IMAD R6, R11.reuse, R5, R6 ;  /* 0x000000050b067224 */ /* 0x040fe200078e0206 */
[C---:B------:R-:W-:Y:S01]  /*10210*/  ISETP.GT.U32.AND P4, PT, R11.reuse, R8, PT ;  /* 0x000000080b00720c */ /* 0x040fe20003f84070 */
[----:B------:R-:W-:Y:S02]  /*10220*/  @!P0 IMAD.IADD R10, R10, 0x1, -R11 ;  /* 0x000000010a0a8824 */ /* 0x000fe400078e0a0b */
[----:B------:R-:W-:-:S02]  /*10230*/  IMAD R7, R11, R4, R7 ;  /* 0x000000040b077224 */ /* 0x000fc400078e0207 */
[----:B------:R-:W-:Y:S01]  /*10240*/  @!P5 IMAD.IADD R9, R9, 0x1, -R11 ;  /* 0x000000010909d824 */ /* 0x000fe200078e0a0b */
[C---:B------:R-:W-:Y:S01]  /*10250*/  ISETP.GT.U32.AND P5, PT, R11.reuse, R6, PT ;  /* 0x000000060b00720c */ /* 0x040fe20003fa4070 */
[----:B------:R-:W-:Y:S01]  /*10260*/  @!P3 IMAD.MOV R10, RZ, RZ, -R10 ;  /* 0x000000ffff0ab224 */ /* 0x000fe200078e0a0a */
[----:B------:R-:W-:Y:S01]  /*10270*/  ISETP.GT.U32.AND P3, PT, R11, R7, PT ;  /* 0x000000070b00720c */ /* 0x000fe20003f64070 */
[----:B----4-:R-:W-:Y:S01]  /*10280*/  IMAD.MOV.U32 R12, RZ, RZ, R9 ;  /* 0x000000ffff0c7224 */ /* 0x010fe200078e0009 */
[----:B------:R-:W-:-:S03]  /*10290*/  ISETP.GE.AND P2, PT, R18, RZ, PT ;  /* 0x000000ff1200720c */ /* 0x000fc60003f46270 */
[----:B------:R-:W-:Y:S02]  /*102a0*/  @!P4 IMAD.IADD R8, R8, 0x1, -R11 ;  /* 0x000000010808c824 */ /* 0x000fe400078e0a0b */
[----:B------:R-:W-:Y:S01]  /*102b0*/  IMAD.MOV.U32 R18, RZ, RZ, R17 ;  /* 0x000000ffff127224 */ /* 0x000fe200078e0011 */
[----:B------:R-:W-:Y:S01]  /*102c0*/  IABS R2, R20 ;  /* 0x0000001400027213 */ /* 0x000fe20000000000 */
[----:B------:R-:W-:Y:S02]  /*102d0*/  IMAD.MOV.U32 R17, RZ, RZ, R24 ;  /* 0x000000ffff117224 */ /* 0x000fe400078e0018 */
[----:B------:R-:W-:Y:S01]  /*102e0*/  IMAD.MOV.U32 R9, RZ, RZ, R8 ;  /* 0x000000ffff097224 */ /* 0x000fe200078e0008 */
[----:B------:R-:W2:Y:S01]  /*102f0*/  LDL.LU R24, [R1+0x5a4] ;  /* 0x0005a40001187983 */ /* 0x000ea20000300800 */
[----:B------:R-:W-:Y:S01]  /*10300*/  @!P5 IMAD.IADD R6, R6, 0x1, -R11 ;  /* 0x000000010606d824 */ /* 0x000fe200078e0a0b */
[----:B------:R-:W-:Y:S01]  /*10310*/  IABS R5, R19 ;  /* 0x0000001300057213 */ /* 0x000fe20000000000 */
[----:B------:R-:W-:-:S02]  /*10320*/  @!P6 IMAD.MOV R9, RZ, RZ, -R9 ;  /* 0x000000ffff09e224 */ /* 0x000fc400078e0a09 */
[----:B------:R-:W-:Y:S01]  /*10330*/  @!P3 IMAD.IADD R7, R7, 0x1, -R11 ;  /* 0x000000010707b824 */ /* 0x000fe200078e0a0b */
[----:B------:R-:W-:Y:S01]  /*10340*/  ISETP.GT.U32.AND P6, PT, R11, R6, PT ;  /* 0x000000060b00720c */ /* 0x000fe20003fc4070 */
[----:B------:R-:W-:-:S03]  /*10350*/  IMAD.HI.U32 R4, R0, R2, RZ ;  /* 0x0000000200047227 */ /* 0x000fc600078e00ff */
[----:B------:R-:W-:Y:S01]  /*10360*/  ISETP.GT.U32.AND P3, PT, R11, R7, PT ;  /* 0x000000070b00720c */ /* 0x000fe20003f64070 */
[----:B------:R-:W-:Y:S02]  /*10370*/  IMAD.MOV R4, RZ, RZ, -R4 ;  /* 0x000000ffff047224 */ /* 0x000fe400078e0a04 */
[----:B------:R-:W-:Y:S01]  /*10380*/  IMAD.HI.U32 R8, R0, R5, RZ ;  /* 0x0000000500087227 */ /* 0x000fe200078e00ff */
[----:B------:R-:W-:-:S03]  /*10390*/  ISETP.GE.AND P1, PT, R23, RZ, PT ;  /* 0x000000ff1700720c */ /* 0x000fc60003f26270 */
[C---:B------:R-:W-:Y:S02]  /*103a0*/  IMAD R2, R11.reuse, R4, R2 ;  /* 0x000000040b027224 */ /* 0x040fe400078e0202 */
[----:B------:R-:W-:Y:S02]  /*103b0*/  IMAD.MOV R8, RZ, RZ, -R8 ;  /* 0x000000ffff087224 */ /* 0x000fe400078e0a08 */
[----:B------:R-:W-:Y:S01]  /*103c0*/  @!P6 IMAD.IADD R6, R6, 0x1, -R11 ;  /* 0x000000010606e824 */ /* 0x000fe200078e0a0b */
[C---:B------:R-:W-:Y:S01]  /*103d0*/  ISETP.GT.U32.AND P6, PT, R11.reuse, R2, PT ;  /* 0x000000020b00720c */ /* 0x040fe20003fc4070 */
[----:B------:R-:W-:Y:S02]  /*103e0*/  IMAD R5, R11, R8, R5 ;  /* 0x000000080b057224 */ /* 0x000fe400078e0205 */
[----:B------:R-:W-:-:S03]  /*103f0*/  @!P3 IMAD.IADD R7, R7, 0x1, -R11 ;  /* 0x000000010707b824 */ /* 0x000fc600078e0a0b */
[----:B------:R-:W-:Y:S01]  /*10400*/  ISETP.GT.U32.AND P3, PT, R11, R5, PT ;  /* 0x000000050b00720c */ /* 0x000fe20003f64070 */
[----:B------:R-:W-:Y:S02]  /*10410*/  @!P1 IMAD.MOV R12, RZ, RZ, -R12 ;  /* 0x000000ffff0c9224 */ /* 0x000fe400078e0a0c */
[----:B------:R-:W-:Y:S01]  /*10420*/  IMAD.MOV.U32 R15, RZ, RZ, R17 ;  /* 0x000000ffff0f7224 */ /* 0x000fe200078e0011 */
[----:B------:R-:W-:Y:S02]  /*10430*/  ISETP.GE.AND P0, PT, R21, RZ, PT ;  /* 0x000000ff1500720c */ /* 0x000fe40003f06270 */
[----:B------:R-:W-:Y:S01]  /*10440*/  IABS R4, R18 ;  /* 0x0000001200047213 */ /* 0x000fe20000000000 */
[--C-:B------:R-:W-:Y:S01]  /*10450*/  @!P6 IMAD.IADD R2, R2, 0x1, -R11.reuse ;  /* 0x000000010202e824 */ /* 0x100fe200078e0a0b */
[----:B------:R-:W-:Y:S04]  /*10460*/  STL [R1+0x24], R10 ;  /* 0x0000240a01007387 */ /* 0x000fe80000100800 */
[----:B------:R0:W-:Y:S01]  /*10470*/  STL [R1+0x20], R12 ;  /* 0x0000200c01007387 */ /* 0x0001e20000100800 */
[----:B------:R-:W-:Y:S01]  /*10480*/  @!P3 IMAD.IADD R5, R5, 0x1, -R11 ;  /* 0x000000010505b824 */ /* 0x000fe200078e0a0b */
[----:B------:R-:W-:-:S02]  /*10490*/  ISETP.GT.U32.AND P3, PT, R11, R2, PT ;  /* 0x000000020b00720c */ /* 0x000fc40003f64070 */
[----:B------:R1:W-:Y:S01]  /*104a0*/  STL [R1+0x1c], R9 ;  /* 0x00001c0901007387 */ /* 0x0003e20000100800 */
[----:B------:R-:W-:Y:S02]  /*104b0*/  ISETP.GE.AND P4, PT, R20, RZ, PT ;  /* 0x000000ff1400720c */ /* 0x000fe40003f86270 */
[----:B------:R-:W-:Y:S01]  /*104c0*/  ISETP.GE.AND P1, PT, R19, RZ, PT ;  /* 0x000000ff1300720c */ /* 0x000fe20003f26270 */
[----:B------:R-:W3:Y:S01]  /*104d0*/  LDL.LU R29, [R1+0x5c0] ;  /* 0x0005c000011d7983 */ /* 0x000ee20000300800 */
[----:B------:R-:W-:Y:S01]  /*104e0*/  IABS R20, R16 ;  /* 0x0000001000147213 */ /* 0x000fe20000000000 */
[----:B0-----:R-:W-:Y:S02]  /*104f0*/  IMAD.MOV.U32 R12, RZ, RZ, R6 ;  /* 0x000000ffff0c7224 */ /* 0x001fe400078e0006 */
[----:B-1----:R-:W-:Y:S01]  /*10500*/  IMAD.HI.U32 R9, R0, R4, RZ ;  /* 0x0000000400097227 */ /* 0x002fe200078e00ff */
[----:B------:R-:W-:-:S03]  /*10510*/  IABS R19, R25 ;  /* 0x0000001900137213 */ /* 0x000fc60000000000 */
[----:B------:R-:W-:Y:S02]  /*10520*/  IMAD.MOV R9, RZ, RZ, -R9 ;  /* 0x000000ffff097224 */ /* 0x000fe400078e0a09 */
[----:B------:R-:W-:Y:S01]  /*10530*/  @!P0 IMAD.MOV R12, RZ, RZ, -R12 ;  /* 0x000000ffff0c8224 */ /* 0x000fe200078e0a0c */
[C---:B------:R-:W-:Y:S01]  /*10540*/  ISETP.GT.U32.AND P0, PT, R11.reuse, R5, PT ;  /* 0x000000050b00720c */ /* 0x040fe20003f04070 */
[----:B------:R-:W-:Y:S02]  /*10550*/  IMAD R4, R11, R9, R4 ;  /* 0x000000090b047224 */ /* 0x000fe400078e0204 */
[----:B------:R-:W-:-:S03]  /*10560*/  IMAD.HI.U32 R9, R0, R19, RZ ;  /* 0x0000001300097227 */ /* 0x000fc600078e00ff */
[C---:B------:R-:W-:Y:S01]  /*10570*/  ISETP.GT.U32.AND P6, PT, R11.reuse, R4, PT ;  /* 0x000000040b00720c */ /* 0x040fe20003fc4070 */
[----:B------:R-:W-:Y:S02]  /*10580*/  IMAD.MOV R9, RZ, RZ, -R9 ;  /* 0x000000ffff097224 */ /* 0x000fe400078e0a09 */
[----:B------:R-:W-:Y:S02]  /*10590*/  @!P3 IMAD.IADD R2, R2, 0x1, -R11 ;  /* 0x000000010202b824 */ /* 0x000fe400078e0a0b */
[----:B------:R-:W-:Y:S02]  /*105a0*/  IMAD R19, R11, R9, R19 ;  /* 0x000000090b137224 */ /* 0x000fe400078e0213 */
[----:B------:R-:W-:-:S06]  /*105b0*/  @!P0 IMAD.IADD R5, R5, 0x1, -R11 ;  /* 0x0000000105058824 */ /* 0x000fcc00078e0a0b */
[----:B------:R-:W-:Y:S01]  /*105c0*/  @!P6 IMAD.IADD R4, R4, 0x1, -R11 ;  /* 0x000000010404e824 */ /* 0x000fe200078e0a0b */
[----:B------:R-:W-:-:S04]  /*105d0*/  ISETP.GE.AND P5, PT, R18, RZ, PT ;  /* 0x000000ff1200720c */ /* 0x000fc80003fa6270 */
[----:B------:R-:W-:Y:S01]  /*105e0*/  ISETP.GT.U32.AND P6, PT, R11, R4, PT ;  /* 0x000000040b00720c */ /* 0x000fe20003fc4070 */
[----:B------:R-:W-:Y:S02]  /*105f0*/  @!P1 IMAD.MOV R5, RZ, RZ, -R5 ;  /* 0x000000ffff059224 */ /* 0x000fe400078e0a05 */
[----:B------:R-:W-:Y:S01]  /*10600*/  @!P2 IMAD.MOV R7, RZ, RZ, -R7 ;  /* 0x000000ffff07a224 */ /* 0x000fe200078e0a07 */
[----:B------:R-:W-:Y:S01]  /*10610*/  STL [R1+0x18], R12 ;  /* 0x0000180c01007387 */ /* 0x000fe20000100800 */
[----:B------:R-:W-:-:S08]  /*10620*/  IABS R21, R27 ;  /* 0x0000001b00157213 */ /* 0x000fd00000000000 */
[----:B------:R-:W-:Y:S01]  /*10630*/  @!P6 IMAD.IADD R4, R4, 0x1, -R11 ;  /* 0x000000010404e824 */ /* 0x000fe200078e0a0b */
[----:B------:R-:W-:Y:S03]  /*10640*/  STL [R1+0x14], R7 ;  /* 0x0000140701007387 */ /* 0x000fe60000100800 */
[----:B------:R-:W-:Y:S02]  /*10650*/  @!P5 IMAD.MOV R4, RZ, RZ, -R4 ;  /* 0x000000ffff04d224 */ /* 0x000fe400078e0a04 */
[----:B------:R-:W-:-:S04]  /*10660*/  IMAD.HI.U32 R6, R0, R21, RZ ;  /* 0x0000001500067227 */ /* 0x000fc800078e00ff */
[----:B------:R-:W-:-:S04]  /*10670*/  IMAD.MOV R6, RZ, RZ, -R6 ;  /* 0x000000ffff067224 */ /* 0x000fc800078e0a06 */
[----:B------:R-:W-:-:S05]  /*10680*/  IMAD R21, R11, R6, R21 ;  /* 0x000000060b157224 */ /* 0x000fca00078e0215 */
[----:B------:R-:W-:Y:S02]  /*10690*/  ISETP.GT.U32.AND P5, PT, R11, R21, PT ;  /* 0x000000150b00720c */ /* 0x000fe40003fa4070 */
[----:B------:R-:W-:Y:S02]  /*106a0*/  IABS R23, R28 ;  /* 0x0000001c00177213 */ /* 0x000fe40000000000 */
[----:B------:R-:W-:-:S05]  /*106b0*/  IABS R17, R22 ;  /* 0x0000001600117213 */ /* 0x000fca0000000000 */
[----:B------:R-:W-:-:S04]  /*106c0*/  IMAD.HI.U32 R8, R0, R17, RZ ;  /* 0x0000001100087227 */ /* 0x000fc800078e00ff */
[----:B------:R-:W-:-:S04]  /*106d0*/  IMAD.MOV R8, RZ, RZ, -R8 ;  /* 0x000000ffff087224 */ /* 0x000fc800078e0a08 */
[----:B------:R-:W-:Y:S02]  /*106e0*/  IMAD R17, R11, R8, R17 ;  /* 0x000000080b117224 */ /* 0x000fe400078e0211 */
[----:B------:R-:W-:-:S04]  /*106f0*/  IMAD.HI.U32 R8, R0, R20, RZ ;  /* 0x0000001400087227 */ /* 0x000fc800078e00ff */
[----:B------:R-:W-:-:S04]  /*10700*/  IMAD.MOV R8, RZ, RZ, -R8 ;  /* 0x000000ffff087224 */ /* 0x000fc800078e0a08 */
[----:B------:R-:W-:Y:S02]  /*10710*/  IMAD R20, R11, R8, R20 ;  /* 0x000000080b147224 */ /* 0x000fe400078e0214 */
[----:B------:R-:W-:-:S04]  /*10720*/  IMAD.MOV.U32 R8, RZ, RZ, R2 ;  /* 0x000000ffff087224 */ /* 0x000fc800078e0002 */
[----:B------:R-:W-:Y:S01]  /*10730*/  @!P4 IMAD.MOV R8, RZ, RZ, -R8 ;  /* 0x000000ffff08c224 */ /* 0x000fe200078e0a08 */
[C---:B------:R-:W-:Y:S02]  /*10740*/  ISETP.GT.U32.AND P4, PT, R11.reuse, R19, PT ;  /* 0x000000130b00720c */ /* 0x040fe40003f84070 */
[----:B------:R-:W-:-:S11]  /*10750*/  ISETP.GT.U32.AND P0, PT, R11, R20, PT ;  /* 0x000000140b00720c */ /* 0x000fd60003f04070 */
[--C-:B------:R-:W-:Y:S02]  /*10760*/  @!P4 IMAD.IADD R19, R19, 0x1, -R11.reuse ;  /* 0x000000011313c824 */ /* 0x100fe400078e0a0b */
[----:B------:R-:W-:-:S03]  /*10770*/  @!P0 IMAD.IADD R20, R20, 0x1, -R11 ;  /* 0x0000000114148824 */ /* 0x000fc600078e0a0b */
[C---:B------:R-:W-:Y:S02]  /*10780*/  ISETP.GT.U32.AND P0, PT, R11.reuse, R19, PT ;  /* 0x000000130b00720c */ /* 0x040fe40003f04070 */
[----:B------:R-:W-:Y:S01]  /*10790*/  ISETP.GT.U32.AND P1, PT, R11, R20, PT ;  /* 0x000000140b00720c */ /* 0x000fe20003f24070 */
[----:B------:R-:W-:Y:S01]  /*107a0*/  STL [R1+0x10], R8 ;  /* 0x0000100801007387 */ /* 0x000fe20000100800 */
[----:B------:R-:W-:-:S03]  /*107b0*/  ISETP.GE.AND P6, PT, R22, RZ, PT ;  /* 0x000000ff1600720c */ /* 0x000fc60003fc6270 */
[----:B------:R-:W-:Y:S04]  /*107c0*/  STL [R1+0xc], R5 ;  /* 0x00000c0501007387 */ /* 0x000fe80000100800 */
[----:B------:R0:W-:Y:S02]  /*107d0*/  STL [R1+0x8], R4 ;  /* 0x0000080401007387 */ /* 0x0001e40000100800 */
[--C-:B------:R-:W-:Y:S01]  /*107e0*/  @!P0 IMAD.IADD R19, R19, 0x1, -R11.reuse ;  /* 0x0000000113138824 */ /* 0x100fe200078e0a0b */
[----:B------:R-:W-:Y:S01]  /*107f0*/  ISETP.GE.AND P0, PT, R16, RZ, PT ;  /* 0x000000ff1000720c */ /* 0x000fe20003f06270 */
[----:B------:R-:W-:Y:S01]  /*10800*/  @!P1 IMAD.IADD R20, R20, 0x1, -R11 ;  /* 0x0000000114149824 */ /* 0x000fe200078e0a0b */
[----:B------:R-:W4:Y:S01]  /*10810*/  LDL.LU R22, [R1+0x5c4] ;  /* 0x0005c40001167983 */ /* 0x000f220000300800 */
[----:B------:R-:W-:-:S03]  /*10820*/  ISETP.GE.AND P1, PT, R27, RZ, PT ;  /* 0x000000ff1b00720c */ /* 0x000fc60003f26270 */
[----:B------:R-:W5:Y:S04]  /*10830*/  LDL.LU R16, [R1+0x5c8] ;  /* 0x0005c80001107983 */ /* 0x000f680000300800 */
[----:B------:R-:W4:Y:S01]  /*10840*/  LDL.LU R27, [R1+0x5cc] ;  /* 0x0005cc00011b7983 */ /* 0x000f220000300800 */
[----:B------:R-:W-:Y:S01]  /*10850*/  @!P5 IMAD.IADD R21, R21, 0x1, -R11 ;  /* 0x000000011515d824 */ /* 0x000fe200078e0a0b */
[----:B------:R-:W-:Y:S02]  /*10860*/  ISETP.GE.AND P5, PT, R28, RZ, PT ;  /* 0x000000ff1c00720c */ /* 0x000fe40003fa6270 */
[----:B------:R-:W5:Y:S01]  /*10870*/  LDL.LU R28, [R1+0x5d0] ;  /* 0x0005d000011c7983 */ /* 0x000f620000300800 */
[----:B--2---:R-:W-:-:S05]  /*10880*/  IABS R18, R24 ;  /* 0x0000001800127213 */ /* 0x004fca0000000000 */
[----:B------:R-:W-:-:S04]  /*10890*/  IMAD.HI.U32 R10, R0, R18, RZ ;  /* 0x00000012000a7227 */ /* 0x000fc800078e00ff */
[----:B------:R-:W-:-:S04]  /*108a0*/  IMAD.MOV R10, RZ, RZ, -R10 ;  /* 0x000000ffff0a7224 */ /* 0x000fc800078e0a0a */
[C---:B------:R-:W-:Y:S01]  /*108b0*/  IMAD R18, R11.reuse, R10, R18 ;  /* 0x0000000a0b127224 */ /* 0x040fe200078e0212 */
[----:B------:R-:W-:-:S04]  /*108c0*/  ISETP.GT.U32.AND P3, PT, R11, R17, PT ;  /* 0x000000110b00720c */ /* 0x000fc80003f64070 */
[----:B------:R-:W-:Y:S01]  /*108d0*/  ISETP.GT.U32.AND P2, PT, R11, R18, PT ;  /* 0x000000120b00720c */ /* 0x000fe20003f44070 */
[----:B------:R-:W-:-:S08]  /*108e0*/  IMAD.HI.U32 R2, R0, R23, RZ ;  /* 0x0000001700027227 */ /* 0x000fd000078e00ff */
[----:B------:R-:W-:-:S04]  /*108f0*/  @!P3 IMAD.IADD R17, R17, 0x1, -R11 ;  /* 0x000000011111b824 */ /* 0x000fc800078e0a0b */
[----:B------:R-:W-:Y:S01]  /*10900*/  @!P2 IMAD.IADD R18, R18, 0x1, -R11 ;  /* 0x000000011212a824 */ /* 0x000fe200078e0a0b */
[----:B------:R-:W-:Y:S02]  /*10910*/  ISETP.GE.AND P3, PT, R24, RZ, PT ;  /* 0x000000ff1800720c */ /* 0x000fe40003f66270 */
[----:B------:R-:W-:Y:S02]  /*10920*/  IABS R24, R15 ;  /* 0x0000000f00187213 */ /* 0x000fe40000000000 */
[----:B------:R-:W-:-:S03]  /*10930*/  ISETP.GT.U32.AND P4, PT, R11, R18, PT ;  /* 0x000000120b00720c */ /* 0x000fc60003f84070 */
[----:B0-----:R-:W-:-:S04]  /*10940*/  IMAD.HI.U32 R4, R0, R24, RZ ;  /* 0x0000001800047227 */ /* 0x001fc800078e00ff */
[----:B------:R-:W-:Y:S02]  /*10950*/  IMAD.MOV R2, RZ, RZ, -R2 ;  /* 0x000000ffff027224 */ /* 0x000fe400078e0a02 */
[----:B------:R-:W-:Y:S02]  /*10960*/  IMAD.MOV R4, RZ, RZ, -R4 ;  /* 0x000000ffff047224 */ /* 0x000fe400078e0a04 */
[C---:B------:R-:W-:Y:S02]  /*10970*/  IMAD R23, R11.reuse, R2, R23 ;  /* 0x000000020b177224 */ /* 0x040fe400078e0217 */
[----:B------:R-:W-:Y:S02]  /*10980*/  @!P4 IMAD.IADD R18, R18, 0x1, -R11 ;  /* 0x000000011212c824 */ /* 0x000fe400078e0a0b */
[C---:B------:R-:W-:Y:S01]  /*10990*/  IMAD R24, R11.reuse, R4, R24 ;  /* 0x000000040b187224 */ /* 0x040fe200078e0218 */
[C---:B------:R-:W-:Y:S01]  /*109a0*/  ISETP.GT.U32.AND P2, PT, R11.reuse, R17, PT ;  /* 0x000000110b00720c */ /* 0x040fe20003f44070 */
[----:B------:R-:W-:Y:S01]  /*109b0*/  @!P3 IMAD.MOV R18, RZ, RZ, -R18 ;  /* 0x000000ffff12b224 */ /* 0x000fe200078e0a12 */
[----:B------:R-:W-:-:S02]  /*109c0*/  ISETP.GT.U32.AND P4, PT, R11, R23, PT ;  /* 0x000000170b00720c */ /* 0x000fc40003f84070 */
[----:B------:R-:W-:-:S09]  /*109d0*/  ISETP.GT.U32.AND P3, PT, R11, R24, PT ;  /* 0x000000180b00720c */ /* 0x000fd20003f64070 */
[--C-:B------:R-:W-:Y:S01]  /*109e0*/  @!P2 IMAD.IADD R17, R17, 0x1, -R11.reuse ;  /* 0x000000011111a824 */ /* 0x100fe200078e0a0b */
[----:B------:R-:W-:Y:S01]  /*109f0*/  ISETP.GE.AND P2, PT, R25, RZ, PT ;  /* 0x000000ff1900720c */ /* 0x000fe20003f46270 */
[--C-:B------:R-:W-:Y:S01]  /*10a00*/  @!P4 IMAD.IADD R23, R23, 0x1, -R11.reuse ;  /* 0x000000011717c824 */ /* 0x100fe200078e0a0b */
[----:B---3--:R-:W-:Y:S01]  /*10a10*/  IABS R25, R29 ;  /* 0x0000001d00197213 */ /* 0x008fe20000000000 */
[----:B------:R-:W-:Y:S01]  /*10a20*/  @!P3 IMAD.IADD R24, R24, 0x1, -R11 ;  /* 0x000000011818b824 */ /* 0x000fe200078e0a0b */
[C---:B------:R-:W-:Y:S01]  /*10a30*/  ISETP.GT.U32.AND P4, PT, R11.reuse, R21, PT ;  /* 0x000000150b00720c */ /* 0x040fe20003f84070 */
[----:B------:R-:W-:Y:S01]  /*10a40*/  @!P6 IMAD.MOV R17, RZ, RZ, -R17 ;  /* 0x000000ffff11e224 */ /* 0x000fe200078e0a11 */
[C---:B------:R-:W-:Y:S01]  /*10a50*/  ISETP.GT.U32.AND P6, PT, R11.reuse, R23, PT ;  /* 0x000000170b00720c */ /* 0x040fe20003fc4070 */
[----:B------:R-:W-:Y:S01]  /*10a60*/  IMAD.HI.U32 R2, R0, R25, RZ ;  /* 0x0000001900027227 */ /* 0x000fe200078e00ff */
[----:B------:R-:W-:-:S03]  /*10a70*/  ISETP.GT.U32.AND P3, PT, R11, R24, PT ;  /* 0x000000180b00720c */ /* 0x000fc60003f64070 */
[----:B------:R-:W-:-:S04]  /*10a80*/  IMAD.MOV R2, RZ, RZ, -R2 ;  /* 0x000000ffff027224 */ /* 0x000fc800078e0a02 */
[----:B------:R-:W-:Y:S02]  /*10a90*/  IMAD R25, R11, R2, R25 ;  /* 0x000000020b197224 */ /* 0x000fe400078e0219 */
[--C-:B------:R-:W-:Y:S02]  /*10aa0*/  @!P4 IMAD.IADD R21, R21, 0x1, -R11.reuse ;  /* 0x000000011515c824 */ /* 0x100fe400078e0a0b */
[----:B------:R-:W-:Y:S02]  /*10ab0*/  @!P6 IMAD.IADD R23, R23, 0x1, -R11 ;  /* 0x000000011717e824 */ /* 0x000fe400078e0a0b */
[----:B------:R-:W-:Y:S02]  /*10ac0*/  @!P2 IMAD.MOV R19, RZ, RZ, -R19 ;  /* 0x000000ffff13a224 */ /* 0x000fe400078e0a13 */
[----:B------:R-:W-:Y:S01]  /*10ad0*/  @!P3 IMAD.IADD R24, R24, 0x1, -R11 ;  /* 0x000000011818b824 */ /* 0x000fe200078e0a0b */
[----:B------:R-:W-:Y:S01]  /*10ae0*/  ISETP.GT.U32.AND P3, PT, R11, R25, PT ;  /* 0x000000190b00720c */ /* 0x000fe20003f64070 */
[----:B------:R-:W-:Y:S01]  /*10af0*/  @!P0 IMAD.MOV R20, RZ, RZ, -R20 ;  /* 0x000000ffff148224 */ /* 0x000fe200078e0a14 */
[----:B------:R-:W-:Y:S01]  /*10b00*/  STL [R1+0x1ee8], R17 ;  /* 0x001ee81101007387 */ /* 0x000fe20000100800 */
[----:B------:R-:W-:-:S02]  /*10b10*/  @!P1 IMAD.MOV R21, RZ, RZ, -R21 ;  /* 0x000000ffff159224 */ /* 0x000fc400078e0a15 */
[----:B------:R-:W-:Y:S01]  /*10b20*/  @!P5 IMAD.MOV R23, RZ, RZ, -R23 ;  /* 0x000000ffff17d224 */ /* 0x000fe200078e0a17 */
[----:B------:R-:W-:Y:S04]  /*10b30*/  STL [R1+0x1eec], R18 ;  /* 0x001eec1201007387 */ /* 0x000fe80000100800 */
[----:B------:R-:W-:Y:S04]  /*10b40*/  STL [R1+0x1ef0], R19 ;  /* 0x001ef01301007387 */ /* 0x000fe80000100800 */
[----:B------:R-:W-:Y:S04]  /*10b50*/  STL [R1+0x1ef4], R20 ;  /* 0x001ef41401007387 */ /* 0x000fe80000100800 */
[----:B------:R-:W-:Y:S04]  /*10b60*/  STL [R1+0x1ef8], R21 ;  /* 0x001ef81501007387 */ /* 0x000fe80000100800 */
[----:B------:R0:W-:Y:S01]  /*10b70*/  STL [R1+0x1efc], R23 ;  /* 0x001efc1701007387 */ /* 0x0001e20000100800 */
[----:B------:R-:W-:Y:S01]  /*10b80*/  @!P3 IMAD.IADD R25, R25, 0x1, -R11 ;  /* 0x000000011919b824 */ /* 0x000fe200078e0a0b */
[----:B------:R-:W-:-:S04]  /*10b90*/  ISETP.GE.AND P2, PT, R15, RZ, PT ;  /* 0x000000ff0f00720c */ /* 0x000fc80003f46270 */
[----:B------:R-:W-:Y:S02]  /*10ba0*/  ISETP.GT.U32.AND P3, PT, R11, R25, PT ;  /* 0x000000190b00720c */ /* 0x000fe40003f64070 */
[----:B------:R-:W-:-:S07]  /*10bb0*/  ISETP.GE.AND P0, PT, R29, RZ, PT ;  /* 0x000000ff1d00720c */ /* 0x000fce0003f06270 */
[----:B------:R-:W-:-:S04]  /*10bc0*/  @!P2 IMAD.MOV R24, RZ, RZ, -R24 ;  /* 0x000000ffff18a224 */ /* 0x000fc800078e0a18 */
[----:B------:R-:W-:-:S04]  /*10bd0*/  @!P3 IMAD.IADD R25, R25, 0x1, -R11 ;  /* 0x000000011919b824 */ /* 0x000fc800078e0a0b */
[----:B------:R-:W-:Y:S01]  /*10be0*/  @!P0 IMAD.MOV R25, RZ, RZ, -R25 ;  /* 0x000000ffff198224 */ /* 0x000fe200078e0a19 */
[----:B----4-:R-:W-:Y:S02]  /*10bf0*/  ISETP.GE.AND P1, PT, R27, RZ, PT ;  /* 0x000000ff1b00720c */ /* 0x010fe40003f26270 */
[----:B------:R-:W-:Y:S01]  /*10c00*/  IABS R5, R27 ;  /* 0x0000001b00057213 */ /* 0x000fe20000000000 */
[----:B------:R-:W-:Y:S02]  /*10c10*/  IMAD.MOV.U32 R27, RZ, RZ, R3 ;  /* 0x000000ffff1b7224 */ /* 0x000fe400078e0003 */
[----:B------:R-:W2:Y:S04]  /*10c20*/  LDL.LU R3, [R1+0x5dc] ;  /* 0x0005dc0001037983 */ /* 0x000ea80000300800 */
[----:B0-----:R-:W3:Y:S04]  /*10c30*/  LDL.LU R23, [R1+0x5e0] ;  /* 0x0005e00001177983 */ /* 0x001ee80000300800 */
[----:B------:R-:W4:Y:S04]  /*10c40*/  LDL.LU R21, [R1+0x5e4] ;  /* 0x0005e40001157983 */ /* 0x000f280000300800 */
[----:B------:R-:W4:Y:S01]  /*10c50*/  LDL.LU R17, [R1+0x5e8] ;  /* 0x0005e80001117983 */ /* 0x000f220000300800 */
[----:B-----5:R-:W-:-:S02]  /*10c60*/  ISETP.GE.AND P5, PT, R28, RZ, PT ;  /* 0x000000ff1c00720c */ /* 0x020fc40003fa6270 */
[----:B------:R-:W-:Y:S01]  /*10c70*/  IABS R6, R28 ;  /* 0x0000001c00067213 */ /* 0x000fe20000000000 */
[----:B------:R-:W5:Y:S04]  /*10c80*/  LDL.LU R20, [R1+0x5ec] ;  /* 0x0005ec0001147983 */ /* 0x000f680000300800 */
[----:B------:R-:W5:Y:S04]  /*10c90*/  LDL.LU R29, [R1+0x5f0] ;  /* 0x0005f000011d7983 */ /* 0x000f680000300800 */
[----:B------:R-:W5:Y:S04]  /*10ca0*/  LDL.LU R28, [R1+0x5f4] ;  /* 0x0005f400011c7983 */ /* 0x000f680000300800 */
[----:B------:R-:W5:Y:S04]  /*10cb0*/  LDL.LU R19, [R1+0x5f8] ;  /* 0x0005f80001137983 */ /* 0x000f680000300800 */
[----:B------:R-:W5:Y:S04]  /*10cc0*/  LDL R18, [R1+0xc0] ;  /* 0x0000c00001127983 */ /* 0x000f680000100800 */
[----:B------:R0:W-:Y:S04]  /*10cd0*/  STL [R1+0x1f00], R24 ;  /* 0x001f001801007387 */ /* 0x0001e80000100800 */
[----:B0-----:R-:W5:Y:S04]  /*10ce0*/  LDL.LU R24, [R1+0x5d8] ;  /* 0x0005d80001187983 */ /* 0x001f680000300800 */
[----:B------:R0:W-:Y:S04]  /*10cf0*/  STL [R1+0x1f04], R25 ;  /* 0x001f041901007387 */ /* 0x0001e80000100800 */
[----:B0-----:R-:W5:Y:S01]  /*10d00*/  LDL.LU R25, [R1+0x5d4] ;  /* 0x0005d40001197983 */ /* 0x001f620000300800 */
[----:B------:R-:W-:-:S02]  /*10d10*/  IABS R2, R22 ;  /* 0x0000001600027213 */ /* 0x000fc40000000000 */
[----:B------:R-:W-:-:S03]  /*10d20*/  ISETP.GE.AND P4, PT, R22, RZ, PT ;  /* 0x000000ff1600720c */ /* 0x000fc60003f86270 */
[----:B------:R-:W-:-:S04]  /*10d30*/  IMAD.MOV.U32 R12, RZ, RZ, R2 ;  /* 0x000000ffff0c7224 */ /* 0x000fc800078e0002 */
[----:B------:R-:W-:Y:S01]  /*10d40*/  IMAD.HI.U32 R22, R0, R12, RZ ;  /* 0x0000000c00167227 */ /* 0x000fe200078e00ff */
[----:B------:R-:W-:-:S03]  /*10d50*/  IABS R4, R16 ;  /* 0x0000001000047213 */ /* 0x000fc60000000000 */
[----:B------:R-:W-:Y:S02]  /*10d60*/  IMAD.MOV R22, RZ, RZ, -R22 ;  /* 0x000000ffff167224 */ /* 0x000fe400078e0a16 */
[----:B------:R-:W-:Y:S02]  /*10d70*/  IMAD.MOV.U32 R10, RZ, RZ, R4 ;  /* 0x000000ffff0a7224 */ /* 0x000fe400078e0004 */
[----:B------:R-:W-:Y:S02]  /*10d80*/  IMAD R22, R11, R22, R12 ;  /* 0x000000160b167224 */ /* 0x000fe400078e020c */
[----:B------:R-:W-:-:S03]  /*10d90*/  IMAD.HI.U32 R2, R0, R10, RZ ;  /* 0x0000000a00027227 */ /* 0x000fc600078e00ff */
[----:B------:R-:W-:Y:S01]  /*10da0*/  ISETP.GT.U32.AND P2, PT, R11, R22, PT ;  /* 0x000000160b00720c */ /* 0x000fe20003f44070 */
[----:B------:R-:W-:Y:S01]  /*10db0*/  IMAD.MOV R2, RZ, RZ, -R2 ;  /* 0x000000ffff027224 */ /* 0x000fe200078e0a02 */
[----:B------:R-:W-:-:S03]  /*10dc0*/  IABS R7, R26 ;  /* 0x0000001a00077213 */ /* 0x000fc60000000000 */
[C---:B------:R-:W-:Y:S02]  /*10dd0*/  IMAD R2, R11.reuse, R2, R10 ;  /* 0x000000020b027224 */ /* 0x040fe400078e020a */
[----:B------:R-:W-:Y:S02]  /*10de0*/  IMAD.MOV.U32 R8, RZ, RZ, R6 ;  /* 0x000000ffff087224 */ /* 0x000fe400078e0006 */
[----:B------:R-:W-:Y:S01]  /*10df0*/  IMAD.MOV.U32 R9, RZ, RZ, R5 ;  /* 0x000000ffff097224 */ /* 0x000fe200078e0005 */
[----:B------:R-:W-:Y:S01]  /*10e00*/  ISETP.GT.U32.AND P3, PT, R11, R2, PT ;  /* 0x000000020b00720c */ /* 0x000fe20003f64070 */
[----:B------:R-:W-:Y:S02]  /*10e10*/  IMAD.MOV.U32 R6, RZ, RZ, R7 ;  /* 0x000000ffff067224 */ /* 0x000fe400078e0007 */
[----:B------:R-:W-:Y:S02]  /*10e20*/  @!P2 IMAD.IADD R22, R22, 0x1, -R11 ;  /* 0x000000011616a824 */ /* 0x000fe400078e0a0b */
[----:B------:R-:W-:-:S03]  /*10e30*/  IMAD.HI.U32 R4, R0, R9, RZ ;  /* 0x0000000900047227 */ /* 0x000fc600078e00ff */
[----:B------:R-:W-:Y:S01]  /*10e40*/  ISETP.GT.U32.AND P2, PT, R11, R22, PT ;  /* 0x000000160b00720c */ /* 0x000fe20003f44070 */
[----:B------:R-:W-:-:S04]  /*10e50*/  IMAD.HI.U32 R7, R0, R6, RZ ;  /* 0x0000000600077227 */ /* 0x000fc800078e00ff */
[----:B------:R-:W-:-:S04]  /*10e60*/  IMAD.HI.U32 R5, R0, R8, RZ ;  /* 0x0000000800057227 */ /* 0x000fc800078e00ff */
[----:B------:R-:W-:Y:S02]  /*10e70*/  IMAD.MOV R4, RZ, RZ, -R4 ;  /* 0x000000ffff047224 */ /* 0x000fe400078e0a04 */
[----:B------:R-:W-:Y:S02]  /*10e80*/  IMAD.MOV R7, RZ, RZ, -R7 ;  /* 0x000000ffff077224 */ /* 0x000fe400078e0a07 */
[----:B------:R-:W-:Y:S02]  /*10e90*/  IMAD.MOV R5, RZ, RZ, -R5 ;  /* 0x000000ffff057224 */ /* 0x000fe400078e0a05 */
[C---:B------:R-:W-:Y:S02]  /*10ea0*/  IMAD R4, R11.reuse, R4, R9 ;  /* 0x000000040b047224 */ /* 0x040fe400078e0209 */
[C---:B------:R-:W-:Y:S01]  /*10eb0*/  IMAD R6, R11.reuse, R7, R6 ;  /* 0x000000070b067224 */ /* 0x040fe200078e0206 */
[----:B------:R-:W-:Y:S01]  /*10ec0*/  IABS R7, R27 ;  /* 0x0000001b00077213 */ /* 0x000fe20000000000 */
[----:B------:R-:W-:Y:S01]  /*10ed0*/  @!P3 IMAD.IADD R2, R2, 0x1, -R11 ;  /* 0x000000010202b824 */ /* 0x000fe200078e0a0b */
[----:B------:R-:W-:Y:S01]  /*10ee0*/  ISETP.GE.AND P6, PT, R16, RZ, PT ;  /* 0x000000ff1000720c */ /* 0x000fe20003fc6270 */
[----:B------:R-:W-:-:S02]  /*10ef0*/  IMAD R5, R11, R5, R8 ;  /* 0x000000050b057224 */ /* 0x000fc400078e0208 */
[----:B------:R-:W-:Y:S01]  /*10f00*/  @!P2 IMAD.IADD R22, R22, 0x1, -R11 ;  /* 0x000000011616a824 */ /* 0x000fe200078e0a0b */
[C---:B------:R-:W-:Y:S01]  /*10f10*/  ISETP.GT.U32.AND P3, PT, R11.reuse, R2, PT ;  /* 0x000000020b00720c */ /* 0x040fe20003f64070 */
[----:B------:R-:W-:Y:S01]  /*10f20*/  IMAD.HI.U32 R16, R0, R7, RZ ;  /* 0x0000000700107227 */ /* 0x000fe200078e00ff */
[C---:B------:R-:W-:Y:S02]  /*10f30*/  ISETP.GT.U32.AND P2, PT, R11.reuse, R4, PT ;  /* 0x000000040b00720c */ /* 0x040fe40003f44070 */
[C---:B------:R-:W-:Y:S01]  /*10f40*/  ISETP.GT.U32.AND P0, PT, R11.reuse, R5, PT ;  /* 0x000000050b00720c */ /* 0x040fe20003f04070 */
[----:B------:R-:W-:Y:S02]  /*10f50*/  IMAD.MOV R16, RZ, RZ, -R16 ;  /* 0x000000ffff107224 */ /* 0x000fe400078e0a10 */
[----:B------:R-:W-:Y:S01]  /*10f60*/  @!P4 IMAD.MOV R22, RZ, RZ, -R22 ;  /* 0x000000ffff16c224 */ /* 0x000fe200078e0a16 */
[C---:B------:R-:W-:Y:S01]  /*10f70*/  ISETP.GT.U32.AND P4, PT, R11.reuse, R6, PT ;  /* 0x000000060b00720c */ /* 0x040fe20003f84070 */
[----:B------:R-:W-:-:S04]  /*10f80*/  IMAD R7, R11, R16, R7 ;  /* 0x000000100b077224 */ /* 0x000fc800078e0207 */
[--C-:B------:R-:W-:Y:S01]  /*10f90*/  @!P3 IMAD.IADD R2, R2, 0x1, -R11.reuse ;  /* 0x000000010202b824 */ /* 0x100fe200078e0a0b */
[----:B------:R-:W-:Y:S01]  /*10fa0*/  ISETP.GT.U32.AND P3, PT, R11, R7, PT ;  /* 0x000000070b00720c */ /* 0x000fe20003f64070 */
[--C-:B------:R-:W-:Y:S02]  /*10fb0*/  @!P2 IMAD.IADD R4, R4, 0x1, -R11.reuse ;  /* 0x000000010404a824 */ /* 0x100fe400078e0a0b */
[----:B------:R-:W-:-:S03]  /*10fc0*/  @!P0 IMAD.IADD R5, R5, 0x1, -R11 ;  /* 0x0000000105058824 */ /* 0x000fc600078e0a0b */
[----:B------:R-:W-:Y:S01]  /*10fd0*/  ISETP.GT.U32.AND P0, PT, R11, R4, PT ;  /* 0x000000040b00720c */ /* 0x000fe20003f04070 */
[----:B------:R-:W-:-:S06]  /*10fe0*/  @!P4 IMAD.IADD R6, R6, 0x1, -R11 ;  /* 0x000000010606c824 */ /* 0x000fcc00078e0a0b */
[----:B------:R-:W-:Y:S01]  /*10ff0*/  @!P3 IMAD.IADD R7, R7, 0x1, -R11 ;  /* 0x000000010707b824 */ /* 0x000fe200078e0a0b */
[----:B------:R-:W-:-:S05]  /*11000*/  ISETP.GT.U32.AND P3, PT, R11, R6, PT ;  /* 0x000000060b00720c */ /* 0x000fca0003f64070 */
[----:B------:R-:W-:Y:S01]  /*11010*/  @!P0 IMAD.IADD R4, R4, 0x1, -R11 ;  /* 0x0000000104048824 */ /* 0x000fe200078e0a0b */
[----:B------:R-:W-:-:S07]  /*11020*/  ISETP.GT.U32.AND P4, PT, R11, R5, PT ;  /* 0x000000050b00720c */ /* 0x000fce0003f84070 */
[----:B------:R-:W-:-:S06]  /*11030*/  @!P3 IMAD.IADD R6, R6, 0x1, -R11 ;  /* 0x000000010606b824 */ /* 0x000fcc00078e0a0b */
[----:B------:R-:W-:Y:S02]  /*11040*/  @!P4 IMAD.IADD R5, R5, 0x1, -R11 ;  /* 0x000000010505c824 */ /* 0x000fe400078e0a0b */
[----:B------:R-:W-:Y:S02]  /*11050*/  @!P6 IMAD.MOV R2, RZ, RZ, -R2 ;  /* 0x000000ffff02e224 */ /* 0x000fe400078e0a02 */
[----:B------:R-:W-:Y:S02]  /*11060*/  @!P1 IMAD.MOV R4, RZ, RZ, -R4 ;  /* 0x000000ffff049224 */ /* 0x000fe400078e0a04 */
[----:B------:R-:W-:Y:S01]  /*11070*/  @!P5 IMAD.MOV R5, RZ, RZ, -R5 ;  /* 0x000000ffff05d224 */ /* 0x000fe200078e0a05 */
[----:B------:R-:W-:Y:S04]  /*11080*/  STL [R1+0x1f08], R22 ;  /* 0x001f081601007387 */ /* 0x000fe80000100800 */
[----:B------:R0:W-:Y:S01]  /*11090*/  STL [R1+0x1f0c], R2 ;  /* 0x001f0c0201007387 */ /* 0x0001e20000100800 */
[----:B---3--:R-:W-:-:S05]  /*110a0*/  IABS R9, R23 ;  /* 0x0000001700097213 */ /* 0x008fca0000000000 */
[----:B------:R-:W-:Y:S01]  /*110b0*/  IMAD.HI.U32 R14, R0, R9, RZ ;  /* 0x00000009000e7227 */ /* 0x000fe200078e00ff */
[----:B--2---:R-:W-:Y:S02]  /*110c0*/  IABS R8, R3 ;  /* 0x0000000300087213 */ /* 0x004fe40000000000 */
[----:B----4-:R-:W-:Y:S01]  /*110d0*/  IABS R26, R17 ;  /* 0x00000011001a7213 */ /* 0x010fe20000000000 */
[----:B------:R-:W-:-:S04]  /*110e0*/  IMAD.MOV R14, RZ, RZ, -R14 ;  /* 0x000000ffff0e7224 */ /* 0x000fc800078e0a0e */
[----:B------:R-:W-:Y:S02]  /*110f0*/  IMAD R9, R11, R14, R9 ;  /* 0x0000000e0b097224 */ /* 0x000fe400078e0209 */
[----:B------:R-:W-:-:S04]  /*11100*/  IMAD.HI.U32 R12, R0, R26, RZ ;  /* 0x0000001a000c7227 */ /* 0x000fc800078e00ff */
[----:B------:R-:W-:Y:S01]  /*11110*/  IMAD.HI.U32 R15, R0, R8, RZ ;  /* 0x00000008000f7227 */ /* 0x000fe200078e00ff */
[----:B------:R-:W-:-:S03]  /*11120*/  ISETP.GT.U32.AND P0, PT, R11, R9, PT ;  /* 0x000000090b00720c */ /* 0x000fc60003f04070 */
[----:B------:R-:W-:Y:S02]  /*11130*/  IMAD.MOV R12, RZ, RZ, -R12 ;  /* 0x000000ffff0c7224 */ /* 0x000fe400078e0a0c */
[----:B------:R-:W-:Y:S02]  /*11140*/  IMAD.MOV R15, RZ, RZ, -R15 ;  /* 0x000000ffff0f7224 */ /* 0x000fe400078e0a0f */
[C---:B------:R-:W-:Y:S02]  /*11150*/  IMAD R26, R11.reuse, R12, R26 ;  /* 0x0000000c0b1a7224 */ /* 0x040fe400078e021a */
[C---:B------:R-:W-:Y:S01]  /*11160*/  IMAD R8, R11.reuse, R15, R8 ;  /* 0x0000000f0b087224 */ /* 0x040fe200078e0208 */
[----:B------:R-:W-:Y:S02]  /*11170*/  IABS R10, R21 ;  /* 0x00000015000a7213 */ /* 0x000fe40000000000 */
[C---:B------:R-:W-:Y:S02]  /*11180*/  ISETP.GT.U32.AND P3, PT, R11.reuse, R26, PT ;  /* 0x0000001a0b00720c */ /* 0x040fe40003f64070 */
[----:B------:R-:W-:Y:S01]  /*11190*/  ISETP.GT.U32.AND P2, PT, R11, R8, PT ;  /* 0x000000080b00720c */ /* 0x000fe20003f44070 */
[----:B------:R-:W-:-:S02]  /*111a0*/  @!P0 IMAD.IADD R9, R9, 0x1, -R11 ;  /* 0x0000000109098824 */ /* 0x000fc400078e0a0b */
[----:B------:R-:W-:Y:S01]  /*111b0*/  IMAD.HI.U32 R13, R0, R10, RZ ;  /* 0x0000000a000d7227 */ /* 0x000fe200078e00ff */
[----:B-----5:R-:W-:-:S03]  /*111c0*/  IABS R14, R20 ;  /* 0x00000014000e7213 */ /* 0x020fc60000000000 */
[----:B------:R-:W-:Y:S02]  /*111d0*/  IMAD.MOV R13, RZ, RZ, -R13 ;  /* 0x000000ffff0d7224 */ /* 0x000fe400078e0a0d */
[----:B------:R-:W-:-:S04]  /*111e0*/  IMAD.HI.U32 R15, R0, R14, RZ ;  /* 0x0000000e000f7227 */ /* 0x000fc800078e00ff */
[--C-:B------:R-:W-:Y:S01]  /*111f0*/  @!P3 IMAD.IADD R26, R26, 0x1, -R11.reuse ;  /* 0x000000011a1ab824 */ /* 0x100fe200078e0a0b */
[----:B------:R-:W-:Y:S01]  /*11200*/  ISETP.GE.AND P0, PT, R25, RZ, PT ;  /* 0x000000ff1900720c */ /* 0x000fe20003f06270 */
[C---:B------:R-:W-:Y:S01]  /*11210*/  IMAD R10, R11.reuse, R13, R10 ;  /* 0x0000000d0b0a7224 */ /* 0x040fe200078e020a */
[----:B------:R-:W-:Y:S01]  /*11220*/  IABS R13, R29 ;  /* 0x0000001d000d7213 */ /* 0x000fe20000000000 */
[----:B------:R-:W-:Y:S01]  /*11230*/  @!P2 IMAD.IADD R8, R8, 0x1, -R11 ;  /* 0x000000010808a824 */ /* 0x000fe200078e0a0b */
[C---:B------:R-:W-:Y:S01]  /*11240*/  ISETP.GT.U32.AND P2, PT, R11.reuse, R7, PT ;  /* 0x000000070b00720c */ /* 0x040fe20003f44070 */
[----:B------:R-:W-:Y:S01]  /*11250*/  IMAD.MOV R15, RZ, RZ, -R15 ;  /* 0x000000ffff0f7224 */ /* 0x000fe200078e0a0f */
[----:B------:R-:W-:Y:S01]  /*11260*/  ISETP.GT.U32.AND P4, PT, R11, R10, PT ;  /* 0x0000000a0b00720c */ /* 0x000fe20003f84070 */
[----:B------:R-:W-:-:S06]  /*11270*/  IMAD.HI.U32 R27, R0, R13, RZ ;  /* 0x0000000d001b7227 */ /* 0x000fcc00078e00ff */
[----:B------:R-:W-:Y:S01]  /*11280*/  @!P0 IMAD.MOV R6, RZ, RZ, -R6 ;  /* 0x000000ffff068224 */ /* 0x000fe200078e0a06 */
[C---:B------:R-:W-:Y:S01]  /*11290*/  ISETP.GT.U32.AND P0, PT, R11.reuse, R26, PT ;  /* 0x0000001a0b00720c */ /* 0x040fe20003f04070 */
[----:B------:R-:W-:Y:S02]  /*112a0*/  IMAD R14, R11, R15, R14 ;  /* 0x0000000f0b0e7224 */ /* 0x000fe400078e020e */
[----:B------:R-:W-:Y:S01]  /*112b0*/  IMAD.MOV R15, RZ, RZ, -R27 ;  /* 0x000000ffff0f7224 */ /* 0x000fe200078e0a1b */
[----:B------:R-:W-:Y:S01]  /*112c0*/  IABS R12, R18 ;  /* 0x00000012000c7213 */ /* 0x000fe20000000000 */
[----:B------:R-:W-:Y:S01]  /*112d0*/  @!P2 IMAD.IADD R7, R7, 0x1, -R11 ;  /* 0x000000010707a824 */ /* 0x000fe200078e0a0b */
[C---:B------:R-:W-:Y:S01]  /*112e0*/  ISETP.GT.U32.AND P2, PT, R11.reuse, R14, PT ;  /* 0x0000000e0b00720c */ /* 0x040fe20003f44070 */
[----:B------:R-:W-:Y:S01]  /*112f0*/  IMAD R13, R11, R15, R13 ;  /* 0x0000000f0b0d7224 */ /* 0x000fe200078e020d */
[----:B------:R-:W-:Y:S01]  /*11300*/  ISETP.GE.AND P3, PT, R24, RZ, PT ;  /* 0x000000ff1800720c */ /* 0x000fe20003f66270 */
[----:B------:R-:W-:-:S02]  /*11310*/  @!P4 IMAD.IADD R10, R10, 0x1, -R11 ;  /* 0x000000010a0ac824 */ /* 0x000fc400078e0a0b */
[----:B------:R-:W-:Y:S01]  /*11320*/  IMAD.HI.U32 R16, R0, R12, RZ ;  /* 0x0000000c00107227 */ /* 0x000fe200078e00ff */
[----:B------:R-:W-:-:S03]  /*11330*/  ISETP.GT.U32.AND P4, PT, R11, R13, PT ;  /* 0x0000000d0b00720c */ /* 0x000fc60003f84070 */
[--C-:B------:R-:W-:Y:S01]  /*11340*/  @!P0 IMAD.IADD R26, R26, 0x1, -R11.reuse ;  /* 0x000000011a1a8824 */ /* 0x100fe200078e0a0b */
[----:B------:R-:W-:Y:S02]  /*11350*/  ISETP.GE.AND P0, PT, R17, RZ, PT ;  /* 0x000000ff1100720c */ /* 0x000fe40003f06270 */
[----:B------:R-:W1:Y:S01]  /*11360*/  S2R R17, SR_TID.X ;  /* 0x0000000000117919 */ /* 0x000e620000002100 */
[----:B------:R-:W-:Y:S01]  /*11370*/  IMAD.MOV R16, RZ, RZ, -R16 ;  /* 0x000000ffff107224 */ /* 0x000fe200078e0a10 */
[C---:B------:R-:W-:Y:S01]  /*11380*/  ISETP.GT.U32.AND P6, PT, R11.reuse, R8, PT ;  /* 0x000000080b00720c */ /* 0x040fe20003fc4070 */
[--C-:B------:R-:W-:Y:S02]  /*11390*/  @!P2 IMAD.IADD R14, R14, 0x1, -R11.reuse ;  /* 0x000000010e0ea824 */ /* 0x100fe400078e0a0b */
[----:B------:R-:W-:Y:S01]  /*113a0*/  IMAD R12, R11, R16, R12 ;  /* 0x000000100b0c7224 */ /* 0x000fe200078e020c */
[----:B------:R-:W-:Y:S02]  /*113b0*/  IABS R16, R28 ;  /* 0x0000001c00107213 */ /* 0x000fe40000000000 */
[----:B------:R-:W-:Y:S01]  /*113c0*/  IABS R15, R19 ;  /* 0x00000013000f7213 */ /* 0x000fe20000000000 */
[----:B------:R-:W-:Y:S01]  /*113d0*/  @!P4 IMAD.IADD R13, R13, 0x1, -R11 ;  /* 0x000000010d0dc824 */ /* 0x000fe200078e0a0b */
[C---:B------:R-:W-:Y:S01]  /*113e0*/  ISETP.GT.U32.AND P4, PT, R11.reuse, R10, PT ;  /* 0x0000000a0b00720c */ /* 0x040fe20003f84070 */
[----:B------:R-:W-:Y:S01]  /*113f0*/  @!P3 IMAD.MOV R7, RZ, RZ, -R7 ;  /* 0x000000ffff07b224 */ /* 0x000fe200078e0a07 */
[----:B------:R-:W-:Y:S01]  /*11400*/  ISETP.GT.U32.AND P3, PT, R11, R14, PT ;  /* 0x0000000e0b00720c */ /* 0x000fe20003f64070 */
[----:B------:R-:W-:Y:S01]  /*11410*/  IMAD.HI.U32 R27, R0, R16, RZ ;  /* 0x00000010001b7227 */ /* 0x000fe200078e00ff */
[----:B------:R-:W-:-:S02]  /*11420*/  ISETP.GE.AND P2, PT, R3, RZ, PT ;  /* 0x000000ff0300720c */ /* 0x000fc40003f46270 */
[C---:B------:R-:W-:Y:S01]  /*11430*/  ISETP.GT.U32.AND P1, PT, R11.reuse, R9, PT ;  /* 0x000000090b00720c */ /* 0x040fe20003f24070 */
[----:B------:R-:W-:Y:S01]  /*11440*/  IMAD.HI.U32 R0, R0, R15, RZ ;  /* 0x0000000f00007227 */ /* 0x000fe200078e00ff */
[----:B------:R-:W2:Y:S03]  /*11450*/  LDL.LU R3, [R1+0x1fa4] ;  /* 0x001fa40001037983 */ /* 0x000ea60000300800 */
[----:B------:R-:W-:Y:S01]  /*11460*/  @!P6 IMAD.IADD R8, R8, 0x1, -R11 ;  /* 0x000000010808e824 */ /* 0x000fe200078e0a0b */
[C---:B------:R-:W-:Y:S01]  /*11470*/  ISETP.GT.U32.AND P6, PT, R11.reuse, R12, PT ;  /* 0x0000000c0b00720c */ /* 0x040fe20003fc4070 */
[----:B------:R-:W-:Y:S02]  /*11480*/  IMAD.MOV R27, RZ, RZ, -R27 ;  /* 0x000000ffff1b7224 */ /* 0x000fe400078e0a1b */
[----:B------:R-:W-:Y:S02]  /*11490*/  IMAD.MOV R0, RZ, RZ, -R0 ;  /* 0x000000ffff007224 */ /* 0x000fe400078e0a00 */
[----:B------:R-:W-:-:S02]  /*114a0*/  IMAD R16, R11, R27, R16 ;  /* 0x0000001b0b107224 */ /* 0x000fc400078e0210 */
[C---:B------:R-:W-:Y:S02]  /*114b0*/  IMAD R15, R11.reuse, R0, R15 ;  /* 0x000000000b0f7224 */ /* 0x040fe400078e020f */
[--C-:B------:R-:W-:Y:S01]  /*114c0*/  @!P4 IMAD.IADD R10, R10, 0x1, -R11.reuse ;  /* 0x000000010a0ac824 */ /* 0x100fe200078e0a0b */
[C---:B------:R-:W-:Y:S01]  /*114d0*/  ISETP.GT.U32.AND P4, PT, R11.reuse, R16, PT ;  /* 0x000000100b00720c */ /* 0x040fe20003f84070 */
[--C-:B------:R-:W-:Y:S01]  /*114e0*/  @!P3 IMAD.IADD R14, R14, 0x1, -R11.reuse ;  /* 0x000000010e0eb824 */ /* 0x100fe200078e0a0b */
[C---:B------:R-:W-:Y:S01]  /*114f0*/  ISETP.GT.U32.AND P3, PT, R11.reuse, R15, PT ;  /* 0x0000000f0b00720c */ /* 0x040fe20003f64070 */
[----:B------:R-:W-:Y:S01]  /*11500*/  @!P2 IMAD.MOV R8, RZ, RZ, -R8 ;  /* 0x000000ffff08a224 */ /* 0x000fe200078e0a08 */
[----:B------:R-:W-:Y:S01]  /*11510*/  ISETP.GT.U32.AND P2, PT, R11, R13, PT ;  /* 0x0000000d0b00720c */ /* 0x000fe20003f44070 */
[----:B------:R-:W-:Y:S01]  /*11520*/  @!P6 IMAD.IADD R12, R12, 0x1, -R11 ;  /* 0x000000010c0ce824 */ /* 0x000fe200078e0a0b */
[----:B------:R-:W-:Y:S01]  /*11530*/  ISETP.GE.AND P6, PT, R23, RZ, PT ;  /* 0x000000ff1700720c */ /* 0x000fe20003fc6270 */
[----:B-1----:R-:W-:-:S02]  /*11540*/  IMAD.SHL.U32 R27, R17, 0x40, RZ ;  /* 0x00000040111b7824 */ /* 0x002fc400078e00ff */
[----:B------:R-:W-:-:S03]  /*11550*/  IMAD.SHL.U32 R0, R17, 0x8, RZ ;  /* 0x0000000811007824 */ /* 0x000fc600078e00ff */
[----:B------:R-:W-:Y:S01]  /*11560*/  LOP3.LUT R27, R27, 0x1c0, RZ, 0xc0, !PT ;  /* 0x000001c01b1b7812 */ /* 0x000fe200078ec0ff */
[--C-:B------:R-:W-:Y:S02]  /*11570*/  @!P1 IMAD.IADD R9, R9, 0x1, -R11.reuse ;  /* 0x0000000109099824 */ /* 0x100fe400078e0a0b */
[--C-:B------:R-:W-:Y:S01]  /*11580*/  @!P4 IMAD.IADD R16, R16, 0x1, -R11.reuse ;  /* 0x000000011010c824 */ /* 0x100fe200078e0a0b */
[----:B------:R-:W-:Y:S01]  /*11590*/  LOP3.LUT R27, R27, 0x30, R0, 0xf8, !PT ;  /* 0x000000301b1b7812 */ /* 0x000fe200078ef800 */
[--C-:B------:R-:W-:Y:S01]  /*115a0*/  @!P3 IMAD.IADD R15, R15, 0x1, -R11.reuse ;  /* 0x000000010f0fb824 */ /* 0x100fe200078e0a0b */
[----:B------:R-:W-:Y:S01]  /*115b0*/  ISETP.GE.AND P4, PT, R28, RZ, PT ;  /* 0x000000ff1c00720c */ /* 0x000fe20003f86270 */
[C---:B------:R-:W-:Y:S01]  /*115c0*/  IMAD.SHL.U32 R0, R17.reuse, 0x2, RZ ;  /* 0x0000000211007824 */ /* 0x040fe200078e00ff */
[----:B------:R-:W-:Y:S01]  /*115d0*/  LOP3.LUT R28, R17, 0x3, RZ, 0xc0, !PT ;  /* 0x00000003111c7812 */ /* 0x000fe200078ec0ff */
[----:B------:R-:W-:Y:S01]  /*115e0*/  @!P2 IMAD.IADD R13, R13, 0x1, -R11 ;  /* 0x000000010d0da824 */ /* 0x000fe200078e0a0b */
[----:B------:R-:W-:Y:S01]  /*115f0*/  ISETP.GE.AND P2, PT, R29, RZ, PT ;  /* 0x000000ff1d00720c */ /* 0x000fe20003f46270 */
[----:B------:R-:W-:Y:S01]  /*11600*/  @!P6 IMAD.MOV R9, RZ, RZ, -R9 ;  /* 0x000000ffff09e224 */ /* 0x000fe200078e0a09 */
[----:B------:R-:W-:-:S02]  /*11610*/  SHF.R.U32.HI R29, RZ, 0x2, R17 ;  /* 0x00000002ff1d7819 */ /* 0x000fc40000011611 */
[C---:B------:R-:W-:Y:S02]  /*11620*/  ISETP.GT.U32.AND P5, PT, R11.reuse, R12, PT ;  /* 0x0000000c0b00720c */ /* 0x040fe40003fa4070 */
[C---:B------:R-:W-:Y:S02]  /*11630*/  ISETP.GT.U32.AND P6, PT, R11.reuse, R16, PT ;  /* 0x000000100b00720c */ /* 0x040fe40003fc4070 */
[----:B------:R-:W-:Y:S02]  /*11640*/  ISETP.GT.U32.AND P3, PT, R11, R15, PT ;  /* 0x0000000f0b00720c */ /* 0x000fe40003f64070 */
[----:B------:R-:W-:Y:S01]  /*11650*/  LOP3.LUT R27, R27, 0x30, R0, 0x78, !PT ;  /* 0x000000301b1b7812 */ /* 0x000fe200078e7800 */
[----:B------:R-:W-:Y:S01]  /*11660*/  IMAD R0, R28, 0x220, RZ ;  /* 0x000002201c007824 */ /* 0x000fe200078e02ff */
[----:B------:R-:W-:Y:S01]  /*11670*/  SGXT.U32 R29, R29, 0x3 ;  /* 0x000000031d1d781a */ /* 0x000fe20000000000 */
[----:B0-----:R-:W-:Y:S01]  /*11680*/  IMAD.SHL.U32 R2, R17, 0x10, RZ ;  /* 0x0000001011027824 */ /* 0x001fe200078e00ff */
[----:B------:R-:W-:Y:S01]  /*11690*/  ISETP.GE.AND P1, PT, R21, RZ, PT ;  /* 0x000000ff1500720c */ /* 0x000fe20003f26270 */
[----:B------:R-:W-:Y:S01]  /*116a0*/  STL [R1+0x1f10], R4 ;  /* 0x001f100401007387 */ /* 0x000fe20000100800 */
[----:B------:R-:W-:-:S03]  /*116b0*/  LOP3.LUT R0, R0, R29, RZ, 0xfc, !PT ;  /* 0x0000001d00007212 */ /* 0x000fc600078efcff */
[----:B------:R-:W-:Y:S01]  /*116c0*/  STL [R1+0x1f14], R5 ;  /* 0x001f140501007387 */ /* 0x000fe20000100800 */
[----:B------:R-:W-:-:S03]  /*116d0*/  LOP3.LUT R28, R2, 0x200, RZ, 0xc0, !PT ;  /* 0x00000200021c7812 */ /* 0x000fc600078ec0ff */
[----:B------:R-:W-:Y:S04]  /*116e0*/  STL [R1+0x1f18], R6 ;  /* 0x001f180601007387 */ /* 0x000fe80000100800 */
[----:B------:R-:W-:Y:S04]  /*116f0*/  STL [R1+0x1f1c], R7 ;  /* 0x001f1c0701007387 */ /* 0x000fe80000100800 */
[----:B------:R-:W-:Y:S01]  /*11700*/  STL [R1+0x1f20], R8 ;  /* 0x001f200801007387 */ /* 0x000fe20000100800 */
[----:B------:R-:W-:-:S03]  /*11710*/  @!P5 IMAD.IADD R12, R12, 0x1, -R11 ;  /* 0x000000010c0cd824 */ /* 0x000fc600078e0a0b */
[----:B------:R-:W-:Y:S01]  /*11720*/  STL [R1+0x1f24], R9 ;  /* 0x001f240901007387 */ /* 0x000fe20000100800 */
[----:B------:R-:W-:-:S03]  /*11730*/  @!P6 IMAD.IADD R16, R16, 0x1, -R11 ;  /* 0x000000011010e824 */ /* 0x000fc600078e0a0b */
[----:B------:R-:W-:Y:S01]  /*11740*/  STL [R1+0x1e78], R2 ;  /* 0x001e780201007387 */ /* 0x000fe20000100800 */
[----:B------:R-:W-:Y:S01]  /*11750*/  @!P3 IMAD.IADD R15, R15, 0x1, -R11 ;  /* 0x000000010f0fb824 */ /* 0x000fe200078e0a0b */
[----:B------:R-:W-:Y:S02]  /*11760*/  LOP3.LUT R17, R17, 0x3f, RZ, 0xc0, !PT ;  /* 0x0000003f11117812 */ /* 0x000fe400078ec0ff */
[----:B------:R0:W-:Y:S01]  /*11770*/  STL [R1+0x1e7c], R0 ;  /* 0x001e7c0001007387 */ /* 0x0001e20000100800 */
[----:B------:R-:W-:Y:S02]  /*11780*/  IMAD.MOV.U32 R11, RZ, RZ, R26 ;  /* 0x000000ffff0b7224 */ /* 0x000fe400078e001a */
[----:B------:R-:W-:Y:S02]  /*11790*/  @!P1 IMAD.MOV R10, RZ, RZ, -R10 ;  /* 0x000000ffff0a9224 */ /* 0x000fe400078e0a0a */
[----:B------:R-:W-:Y:S01]  /*117a0*/  @!P0 IMAD.MOV R11, RZ, RZ, -R11 ;  /* 0x000000ffff0b8224 */ /* 0x000fe200078e0a0b */
[----:B0-----:R-:W-:-:S05]  /*117b0*/  IADD3 R0, PT, PT, R27, UR5, R28 ;  /* 0x000000051b007c10 */ /* 0x001fca000fffe01c */
[----:B------:R0:W-:Y:S04]  /*117c0*/  STL [R1+0xc4], R0 ;  /* 0x0000c40001007387 */ /* 0x0001e80000100800 */
[----:B------:R-:W-:Y:S01]  /*117d0*/  STL [R1+0x1f28], R10 ;  /* 0x001f280a01007387 */ /* 0x000fe20000100800 */
[----:B0-----:R-:W-:-:S03]  /*117e0*/  IMAD R0, R17, UR4, RZ ;  /* 0x0000000411007c24 */ /* 0x001fc6000f8e02ff */
[----:B------:R-:W-:Y:S04]  /*117f0*/  STL [R1+0x1f2c], R11 ;  /* 0x001f2c0b01007387 */ /* 0x000fe80000100800 */
[----:B------:R-:W-:Y:S04]  /*11800*/  STL [R1+0x41c], R0 ;  /* 0x00041c0001007387 */ /* 0x000fe80000100800 */
[----:B------:R-:W3:Y:S04]  /*11810*/  LDL.LU R9, [R1+0x4c4] ;  /* 0x0004c40001097983 */ /* 0x000ee80000300800 */
[----:B------:R-:W4:Y:S04]  /*11820*/  LDL.LU R8, [R1+0x4bc] ;  /* 0x0004bc0001087983 */ /* 0x000f280000300800 */
[----:B------:R-:W5:Y:S04]  /*11830*/  LDL.LU R7, [R1+0x4b8] ;  /* 0x0004b80001077983 */ /* 0x000f680000300800 */
[----:B------:R-:W5:Y:S04]  /*11840*/  LDL.LU R6, [R1+0x4ac] ;  /* 0x0004ac0001067983 */ /* 0x000f680000300800 */
[----:B------:R-:W5:Y:S04]  /*11850*/  LDL.LU R5, [R1+0x4a8] ;  /* 0x0004a80001057983 */ /* 0x000f680000300800 */
[----:B------:R-:W5:Y:S04]  /*11860*/  LDL.LU R4, [R1+0x4a4] ;  /* 0x0004a40001047983 */ /* 0x000f680000300800 */
[----:B------:R-:W5:Y:S04]  /*11870*/  LDL.LU R2, [R1+0x4a0] ;  /* 0x0004a00001027983 */ /* 0x000f680000300800 */
[----:B------:R-:W5:Y:S04]  /*11880*/  LDL.LU R22, [R1+0x49c] ;  /* 0x00049c0001167983 */ /* 0x000f680000300800 */
[----:B------:R-:W5:Y:S04]  /*11890*/  LDL.LU R25, [R1+0x498] ;  /* 0x0004980001197983 */ /* 0x000f680000300800 */
[----:B------:R-:W5:Y:S04]  /*118a0*/  LDL.LU R24, [R1+0x494] ;  /* 0x0004940001187983 */ /* 0x000f680000300800 */
[----:B------:R-:W5:Y:S01]  /*118b0*/  LDL.LU R23, [R1+0x490] ;  /* 0x0004900001177983 */ /* 0x000f620000300800 */
[----:B------:R-:W-:-:S02]  /*118c0*/  ISETP.GE.AND P5, PT, R20, RZ, PT ;  /* 0x000000ff1400720c */ /* 0x000fc40003fa6270 */
[----:B------:R-:W-:Y:S01]  /*118d0*/  ISETP.GE.AND P6, PT, R19, RZ, PT ;  /* 0x000000ff1300720c */ /* 0x000fe20003fc6270 */
[----:B------:R-:W5:Y:S04]  /*118e0*/  LDL.LU R21, [R1+0x48c] ;  /* 0x00048c0001157983 */ /* 0x000f680000300800 */
[----:B------:R-:W5:Y:S04]  /*118f0*/  LDL.LU R20, [R1+0x480] ;  /* 0x0004800001147983 */ /* 0x000f680000300800 */
[----:B------:R-:W5:Y:S01]  /*11900*/  LDL.LU R19, [R1+0x47c] ;  /* 0x00047c0001137983 */ /* 0x000f620000300800 */
[----:B------:R-:W-:Y:S01]  /*11910*/  ISETP.GE.AND P1, PT, R18, RZ, PT ;  /* 0x000000ff1200720c */ /* 0x000fe20003f26270 */
[----:B------:R-:W-:-:S02]  /*11920*/  @!P5 IMAD.MOV R14, RZ, RZ, -R14 ;  /* 0x000000ffff0ed224 */ /* 0x000fc400078e0a0e */
[----:B------:R-:W5:Y:S01]  /*11930*/  LDL.LU R18, [R1+0x478] ;  /* 0x0004780001127983 */ /* 0x000f620000300800 */
[----:B------:R-:W-:Y:S02]  /*11940*/  @!P2 IMAD.MOV R13, RZ, RZ, -R13 ;  /* 0x000000ffff0da224 */ /* 0x000fe400078e0a0d */
[----:B------:R-:W-:Y:S01]  /*11950*/  @!P4 IMAD.MOV R16, RZ, RZ, -R16 ;  /* 0x000000ffff10c224 */ /* 0x000fe200078e0a10 */
[----:B------:R-:W5:Y:S01]  /*11960*/  LDL.LU R17, [R1+0x474] ;  /* 0x0004740001117983 */ /* 0x000f620000300800 */
[----:B------:R-:W-:-:S05]  /*11970*/  @!P6 IMAD.MOV R15, RZ, RZ, -R15 ;  /* 0x000000ffff0fe224 */ /* 0x000fca00078e0a0f */
[----:B------:R-:W-:Y:S01]  /*11980*/  @!P1 IMAD.MOV R12, RZ, RZ, -R12 ;  /* 0x000000ffff0c9224 */ /* 0x000fe200078e0a0c */
[----:B--2---:R-:W-:Y:S02]  /*11990*/  ISETP.NE.AND P0, PT, R3, RZ, PT ;  /* 0x000000ff0300720c */ /* 0x004fe40003f05270 */
[----:B------:R-:W-:Y:S02]  /*119a0*/  LOP3.LUT R26, RZ, R3, RZ, 0x33, !PT ;  /* 0x00000003ff1a7212 */ /* 0x000fe400078e33ff */
[----:B------:R-:W-:-:S05]  /*119b0*/  IADD3 R3, P3, PT, R0, UR10, RZ ;  /* 0x0000000a00037c10 */ /* 0x000fca000ff7e0ff */
[----:B------:R3:W-:Y:S04]  /*119c0*/  STL [R1+0x1ea8], R3 ;  /* 0x001ea80301007387 */ /* 0x0007e80000100800 */
[----:B------:R-:W-:Y:S04]  /*119d0*/  STL [R1+0x1f30], R14 ;  /* 0x001f300e01007387 */ /* 0x000fe80000100800 */
[----:B------:R-:W-:Y:S04]  /*119e0*/  STL [R1+0x1f34], R12 ;  /* 0x001f340c01007387 */ /* 0x000fe80000100800 */
[----:B------:R-:W-:Y:S04]  /*119f0*/  STL [R1+0x1f38], R13 ;  /* 0x001f380d01007387 */ /* 0x000fe80000100800 */
[----:B------:R-:W-:Y:S04]  /*11a00*/  STL [R1+0x1f3c], R16 ;  /* 0x001f3c1001007387 */ /* 0x000fe80000100800 */
[----:B------:R-:W-:Y:S01]  /*11a10*/  STL [R1+0x1f40], R15 ;  /* 0x001f400f01007387 */ /* 0x000fe20000100800 */
[----:B---3--:R-:W-:-:S02]  /*11a20*/  SEL R3, R26, R9, !P0 ;  /* 0x000000091a037207 */ /* 0x008fc40004000000 */
[C---:B----4-:R-:W-:Y:S02]  /*11a30*/  SEL R0, R26.reuse, R8, !P0 ;  /* 0x000000081a007207 */ /* 0x050fe40004000000 */
[C---:B-----5:R-:W-:Y:S01]  /*11a40*/  SEL R29, R26.reuse, R7, !P0 ;  /* 0x000000071a1d7207 */ /* 0x060fe20004000000 */
[----:B------:R-:W-:Y:S01]  /*11a50*/  STL [R1+0x4], R3 ;  /* 0x0000040301007387 */ /* 0x000fe20000100800 */
[----:B------:R-:W-:-:S03]  /*11a60*/  SEL R28, R26, R6, !P0 ;  /* 0x000000061a1c7207 */ /* 0x000fc60004000000 */
[----:B------:R-:W-:Y:S01]  /*11a70*/  STL [R1+0x1f44], R29 ;  /* 0x001f441d01007387 */ /* 0x000fe20000100800 */
[----:B------:R-:W-:-:S03]  /*11a80*/  SEL R27, R26, R5, !P0 ;  /* 0x000000051a1b7207 */ /* 0x000fc60004000000 */
[----:B------:R0:W-:Y:S01]  /*11a90*/  STL [R1], R0 ;  /* 0x0000000001007387 */ /* 0x0001e20000100800 */
[----:B------:R-:W-:-:S03]  /*11aa0*/  SEL R4, R26, R4, !P0 ;  /* 0x000000041a047207 */ /* 0x000fc60004000000 */
[----:B------:R-:W-:Y:S01]  /*11ab0*/  STL [R1+0x1f48], R28 ;  /* 0x001f481c01007387 */ /* 0x000fe20000100800 */
[C---:B0-----:R-:W-:Y:S02]  /*11ac0*/  SEL R0, R26.reuse, R2, !P0 ;  /* 0x000000021a007207 */ /* 0x041fe40004000000 */
[C---:B------:R-:W-:Y:S01]  /*11ad0*/  SEL R3, R26.reuse, R22, !P0 ;  /* 0x000000161a037207 */ /* 0x040fe20004000000 */
[----:B------:R-:W-:Y:S01]  /*11ae0*/  STL [R1+0x1f4c], R27 ;  /* 0x001f4c1b01007387 */ /* 0x000fe20000100800 */
[----:B------:R-:W-:-:S03]  /*11af0*/  SEL R2, R26, R25, !P0 ;  /* 0x000000191a027207 */ /* 0x000fc60004000000 */
[----:B------:R-:W-:Y:S04]  /*11b00*/  STL [R1+0x30], R4 ;  /* 0x0000300401007387 */ /* 0x000fe80000100800 */
[----:B------:R0:W-:Y:S04]  /*11b10*/  STL [R1+0x48], R0 ;  /* 0x0000480001007387 */ /* 0x0001e80000100800 */
[----:B------:R1:W-:Y:S01]  /*11b20*/  STL [R1+0x50], R3 ;  /* 0x0000500301007387 */ /* 0x0003e20000100800 */
[----:B0-----:R-:W-:-:S03]  /*11b30*/  SEL R0, R26, R24, !P0 ;  /* 0x000000181a007207 */ /* 0x001fc60004000000 */
[----:B------:R0:W-:Y:S01]  /*11b40*/  STL [R1+0x60], R2 ;  /* 0x0000600201007387 */ /* 0x0001e20000100800 */
[----:B-1----:R-:W-:-:S03]  /*11b50*/  SEL R3, R26, R23, !P0 ;  /* 0x000000171a037207 */ /* 0x002fc60004000000 */
[----:B------:R1:W-:Y:S04]  /*11b60*/  STL [R1+0x6c], R0 ;  /* 0x00006c0001007387 */ /* 0x0003e80000100800 */
[----:B------:R2:W-:Y:S01]  /*11b70*/  STL [R1+0x74], R3 ;  /* 0x0000740301007387 */ /* 0x0005e20000100800 */
[C---:B0-----:R-:W-:Y:S02]  /*11b80*/  SEL R2, R26.reuse, R21, !P0 ;  /* 0x000000151a027207 */ /* 0x041fe40004000000 */
[----:B-1----:R-:W-:-:S03]  /*11b90*/  SEL R0, R26, R20, !P0 ;  /* 0x000000141a007207 */ /* 0x002fc60004000000 */
[----:B------:R0:W-:Y:S01]  /*11ba0*/  STL [R1+0x7c], R2 ;  /* 0x00007c0201007387 */ /* 0x0001e20000100800 */
[----:B--2---:R-:W-:-:S03]  /*11bb0*/  SEL R3, R26, R19, !P0 ;  /* 0x000000131a037207 */ /* 0x004fc60004000000 */
[----:B------:R1:W-:Y:S04]  /*11bc0*/  STL [R1+0x9c], R0 ;  /* 0x00009c0001007387 */ /* 0x0003e80000100800 */
[----:B------:R-:W-:Y:S04]  /*11bd0*/  STL [R1+0xb0], R3 ;  /* 0x0000b00301007387 */ /* 0x000fe80000100800 */
[----:B------:R-:W2:Y:S01]  /*11be0*/  LDL.LU R27, [R1+0x444] ;  /* 0x00044400011b7983 */ /* 0x000ea20000300800 */
[C---:B0-----:R-:W-:Y:S02]  /*11bf0*/  SEL R2, R26.reuse, R18, !P0 ;  /* 0x000000121a027207 */ /* 0x041fe40004000000 */
[----:B-1----:R-:W-:-:S03]  /*11c00*/  SEL R0, R26, R17, !P0 ;  /* 0x000000111a007207 */ /* 0x002fc60004000000 */
[----:B------:R-:W-:Y:S04]  /*11c10*/  STL [R1+0xc8], R2 ;  /* 0x0000c80201007387 */ /* 0x000fe80000100800 */
[----:B--2---:R0:W-:Y:S04]  /*11c20*/  STL [R1+0x1f98], R27 ;  /* 0x001f981b01007387 */ /* 0x0041e80000100800 */
[----:B------:R-:W-:Y:S04]  /*11c30*/  STL [R1+0xd0], R0 ;  /* 0x0000d00001007387 */ /* 0x000fe80000100800 */
[----:B0-----:R-:W2:Y:S04]  /*11c40*/  LDL.LU R27, [R1+0x448] ;  /* 0x00044800011b7983 */ /* 0x001ea80000300800 */
[----:B--2---:R0:W-:Y:S04]  /*11c50*/  STL [R1+0x1f9c], R27 ;  /* 0x001f9c1b01007387 */ /* 0x0041e80000100800 */
[----:B0-----:R-:W2:Y:S04]  /*11c60*/  LDL.LU R27, [R1+0x454] ;  /* 0x00045400011b7983 */ /* 0x001ea80000300800 */
[----:B--2---:R0:W-:Y:S04]  /*11c70*/  STL [R1+0x1fa0], R27 ;  /* 0x001fa01b01007387 */ /* 0x0041e80000100800 */
[----:B0-----:R-:W2:Y:S04]  /*11c80*/  LDL.LU R27, [R1+0x460] ;  /* 0x00046000011b7983 */ /* 0x001ea80000300800 */
[----:B------:R-:W3:Y:S04]  /*11c90*/  LDL.LU R28, [R1+0x43c] ;  /* 0x00043c00011c7983 */ /* 0x000ee80000300800 */
[----:B------:R-:W4:Y:S04]  /*11ca0*/  LDL.LU R29, [R1+0x438] ;  /* 0x00043800011d7983 */ /* 0x000f280000300800 */
[----:B------:R-:W5:Y:S04]  /*11cb0*/  LDL.LU R15, [R1+0x434] ;  /* 0x00043400010f7983 */ /* 0x000f680000300800 */
[----:B------:R-:W3:Y:S04]  /*11cc0*/  LDL.LU R16, [R1+0x430] ;  /* 0x0004300001107983 */ /* 0x000ee80000300800 */
        /* <DEDUP_REMOVED lines=22> */
[----:B------:R-:W3:Y:S01]  /*11e30*/  LDL.LU R17, [R1+0x3a0] ;  /* 0x0003a00001117983 */ /* 0x000ee20000300800 */
[----:B--2---:R-:W-:-:S05]  /*11e40*/  SEL R27, R26, R27, !P0 ;  /* 0x0000001b1a1b7207 */ /* 0x004fca0004000000 */
[----:B------:R0:W-:Y:S04]  /*11e50*/  STL [R1+0xe0], R27 ;  /* 0x0000e01b01007387 */ /* 0x0001e80000100800 */
[----:B0-----:R-:W2:Y:S02]  /*11e60*/  LDL.LU R27, [R1+0x1fa0] ;  /* 0x001fa000011b7983 */ /* 0x001ea40000300800 */
[----:B--2---:R-:W-:-:S05]  /*11e70*/  SEL R27, R26, R27, !P0 ;  /* 0x0000001b1a1b7207 */ /* 0x004fca0004000000 */
[----:B------:R0:W-:Y:S04]  /*11e80*/  STL [R1+0xf8], R27 ;  /* 0x0000f81b01007387 */ /* 0x0001e80000100800 */
[----:B0-----:R-:W2:Y:S02]  /*11e90*/  LDL.LU R27, [R1+0x1f9c] ;  /* 0x001f9c00011b7983 */ /* 0x001ea40000300800 */
[----:B--2---:R-:W-:-:S05]  /*11ea0*/  SEL R27, R26, R27, !P0 ;  /* 0x0000001b1a1b7207 */ /* 0x004fca0004000000 */
[----:B------:R0:W-:Y:S04]  /*11eb0*/  STL [R1+0x110], R27 ;  /* 0x0001101b01007387 */ /* 0x0001e80000100800 */
[----:B0-----:R-:W2:Y:S01]  /*11ec0*/  LDL.LU R27, [R1+0x1f98] ;  /* 0x001f9800011b7983 */ /* 0x001ea20000300800 */
[C---:B-----5:R-:W-:Y:S02]  /*11ed0*/  SEL R15, R26.reuse, R15, !P0 ;  /* 0x0000000f1a0f7207 */ /* 0x060fe40004000000 */
[C---:B---3--:R-:W-:Y:S02]  /*11ee0*/  SEL R11, R26.reuse, R11, !P0 ;  /* 0x0000000b1a0b7207 */ /* 0x048fe40004000000 */
[C---:B------:R-:W-:Y:S02]  /*11ef0*/  SEL R7, R26.reuse, R7, !P0 ;  /* 0x000000071a077207 */ /* 0x040fe40004000000 */
[----:B------:R-:W-:-:S02]  /*11f00*/  SEL R4, R26, R4, !P0 ;  /* 0x000000041a047207 */ /* 0x000fc40004000000 */
[----:B--2---:R-:W-:-:S05]  /*11f10*/  SEL R27, R26, R27, !P0 ;  /* 0x0000001b1a1b7207 */ /* 0x004fca0004000000 */
[----:B------:R0:W-:Y:S02]  /*11f20*/  STL [R1+0x11c], R27 ;  /* 0x00011c1b01007387 */ /* 0x0001e40000100800 */
[C---:B0-----:R-:W-:Y:S02]  /*11f30*/  SEL R27, R26.reuse, R28, !P0 ;  /* 0x0000001c1a1b7207 */ /* 0x041fe40004000000 */
[----:B----4-:R-:W-:-:S03]  /*11f40*/  SEL R28, R26, R29, !P0 ;  /* 0x0000001d1a1c7207 */ /* 0x010fc60004000000 */
[----:B------:R0:W-:Y:S04]  /*11f50*/  STL [R1+0x130], R27 ;  /* 0x0001301b01007387 */ /* 0x0001e80000100800 */
[----:B------:R-:W-:Y:S04]  /*11f60*/  STL [R1+0x140], R28 ;  /* 0x0001401c01007387 */ /* 0x000fe80000100800 */
[----:B------:R1:W-:Y:S01]  /*11f70*/  STL [R1+0x16c], R15 ;  /* 0x00016c0f01007387 */ /* 0x0003e20000100800 */
[C---:B0-----:R-:W-:Y:S02]  /*11f80*/  SEL R27, R26.reuse, R16, !P0 ;  /* 0x000000101a1b7207 */ /* 0x041fe40004000000 */
[----:B------:R-:W-:-:S02]  /*11f90*/  SEL R16, R26, R13, !P0 ;  /* 0x0000000d1a107207 */ /* 0x000fc40004000000 */
[C---:B------:R-:W-:Y:S01]  /*11fa0*/  SEL R13, R26.reuse, R14, !P0 ;  /* 0x0000000e1a0d7207 */ /* 0x040fe20004000000 */
[----:B------:R-:W-:Y:S01]  /*11fb0*/  STL [R1+0x170], R27 ;  /* 0x0001701b01007387 */ /* 0x000fe20000100800 */
[C---:B-1----:R-:W-:Y:S02]  /*11fc0*/  SEL R15, R26.reuse, R12, !P0 ;  /* 0x0000000c1a0f7207 */ /* 0x042fe40004000000 */
[C---:B------:R-:W-:Y:S01]  /*11fd0*/  SEL R12, R26.reuse, R3, !P0 ;  /* 0x000000031a0c7207 */ /* 0x040fe20004000000 */
[----:B------:R-:W-:Y:S01]  /*11fe0*/  STL [R1+0x174], R16 ;  /* 0x0001741001007387 */ /* 0x000fe20000100800 */
[----:B------:R-:W-:-:S03]  /*11ff0*/  SEL R3, R26, R10, !P0 ;  /* 0x0000000a1a037207 */ /* 0x000fc60004000000 */
[----:B------:R-:W-:Y:S01]  /*12000*/  STL [R1+0x178], R15 ;  /* 0x0001780f01007387 */ /* 0x000fe20000100800 */
[----:B------:R-:W-:-:S03]  /*12010*/  SEL R10, R26, R0, !P0 ;  /* 0x000000001a0a7207 */ /* 0x000fc60004000000 */
[----:B------:R-:W-:Y:S01]  /*12020*/  STL [R1+0x17c], R13 ;  /* 0x00017c0d01007387 */ /* 0x000fe20000100800 */
[----:B------:R-:W-:-:S03]  /*12030*/  SEL R0, R26, R9, !P0 ;  /* 0x000000091a007207 */ /* 0x000fc60004000000 */
[----:B------:R-:W-:Y:S04]  /*12040*/  STL [R1+0x188], R12 ;  /* 0x0001880c01007387 */ /* 0x000fe80000100800 */
[----:B------:R-:W-:Y:S04]  /*12050*/  STL [R1+0x18c], R11 ;  /* 0x00018c0b01007387 */ /* 0x000fe80000100800 */
[----:B------:R0:W-:Y:S04]  /*12060*/  STL [R1+0x1c0], R3 ;  /* 0x0001c00301007387 */ /* 0x0001e80000100800 */
[----:B------:R-:W-:Y:S01]  /*12070*/  STL [R1+0x1c4], R10 ;  /* 0x0001c40a01007387 */ /* 0x000fe20000100800 */
[----:B0-----:R-:W-:-:S03]  /*12080*/  SEL R3, R26, R8, !P0 ;  /* 0x000000081a037207 */ /* 0x001fc60004000000 */
[----:B------:R0:W-:Y:S04]  /*12090*/  STL [R1+0x1cc], R0 ;  /* 0x0001cc0001007387 */ /* 0x0001e80000100800 */
[----:B------:R1:W-:Y:S01]  /*120a0*/  STL [R1+0x1d0], R3 ;  /* 0x0001d00301007387 */ /* 0x0003e20000100800 */
[----:B0-----:R-:W-:-:S03]  /*120b0*/  SEL R0, R26, R6, !P0 ;  /* 0x000000061a007207 */ /* 0x001fc60004000000 */
[----:B------:R-:W-:Y:S01]  /*120c0*/  STL [R1+0x1d4], R7 ;  /* 0x0001d40701007387 */ /* 0x000fe20000100800 */
[----:B-1----:R-:W-:-:S03]  /*120d0*/  SEL R3, R26, R5, !P0 ;  /* 0x000000051a037207 */ /* 0x002fc60004000000 */
[----:B------:R0:W-:Y:S04]  /*120e0*/  STL [R1+0x1d8], R0 ;  /* 0x0001d80001007387 */ /* 0x0001e80000100800 */
[----:B------:R1:W-:Y:S01]  /*120f0*/  STL [R1+0x1dc], R3 ;  /* 0x0001dc0301007387 */ /* 0x0003e20000100800 */
[----:B0-----:R-:W-:-:S03]  /*12100*/  SEL R0, R26, R2, !P0 ;  /* 0x000000021a007207 */ /* 0x001fc60004000000 */
[----:B------:R-:W-:Y:S01]  /*12110*/  STL [R1+0x1e0], R4 ;  /* 0x0001e00401007387 */ /* 0x000fe20000100800 */
[----:B-1----:R-:W-:-:S03]  /*12120*/  SEL R3, R26, R22, !P0 ;  /* 0x000000161a037207 */ /* 0x002fc60004000000 */
[----:B------:R0:W-:Y:S01]  /*12130*/  STL [R1+0x1e4], R0 ;  /* 0x0001e40001007387 */ /* 0x0001e20000100800 */
[----:B------:R-:W-:-:S03]  /*12140*/  SEL R2, R26, R25, !P0 ;  /* 0x000000191a027207 */ /* 0x000fc60004000000 */
        /* <DEDUP_REMOVED lines=554> */
[C---:B---3--:R-:W-:Y:S02]  /*143f0*/  SEL R28, R26.reuse, R28, !P0 ;  /* 0x0000001c1a1c7207 */ /* 0x048fe40004000000 */
[C---:B----4-:R-:W-:Y:S02]  /*14400*/  SEL R29, R26.reuse, R29, !P0 ;  /* 0x0000001d1a1d7207 */ /* 0x050fe40004000000 */
[C---:B-----5:R-:W-:Y:S02]  /*14410*/  SEL R15, R26.reuse, R15, !P0 ;  /* 0x0000000f1a0f7207 */ /* 0x060fe40004000000 */
[----:B------:R-:W-:-:S02]  /*14420*/  SEL R16, R26, R16, !P0 ;  /* 0x000000101a107207 */ /* 0x000fc40004000000 */
[C---:B------:R-:W-:Y:S02]  /*14430*/  SEL R13, R26.reuse, R13, !P0 ;  /* 0x0000000d1a0d7207 */ /* 0x040fe40004000000 */
[C---:B------:R-:W-:Y:S02]  /*14440*/  SEL R12, R26.reuse, R12, !P0 ;  /* 0x0000000c1a0c7207 */ /* 0x040fe40004000000 */
[C---:B------:R-:W-:Y:S02]  /*14450*/  SEL R14, R26.reuse, R14, !P0 ;  /* 0x0000000e1a0e7207 */ /* 0x040fe40004000000 */
[C---:B------:R-:W-:Y:S02]  /*14460*/  SEL R11, R26.reuse, R11, !P0 ;  /* 0x0000000b1a0b7207 */ /* 0x040fe40004000000 */
[C---:B------:R-:W-:Y:S02]  /*14470*/  SEL R10, R26.reuse, R10, !P0 ;  /* 0x0000000a1a0a7207 */ /* 0x040fe40004000000 */
        /* <DEDUP_REMOVED lines=16> */
[----:B--2---:R-:W-:-:S05]  /*14580*/  SEL R27, R26, R27, !P0 ;  /* 0x0000001b1a1b7207 */ /* 0x004fca0004000000 */
[----:B------:R0:W-:Y:S04]  /*14590*/  STL [R1+0x134], R27 ;  /* 0x0001341b01007387 */ /* 0x0001e80000100800 */
[----:B0-----:R-:W2:Y:S04]  /*145a0*/  LDL.LU R27, [R1+0x1f4c] ;  /* 0x001f4c00011b7983 */ /* 0x001ea80000300800 */
[----:B------:R0:W-:Y:S04]  /*145b0*/  STL [R1+0x12c], R28 ;  /* 0x00012c1c01007387 */ /* 0x0001e80000100800 */
[----:B0-----:R-:W3:Y:S04]  /*145c0*/  LDL.LU R28, [R1+0x1f48] ;  /* 0x001f4800011c7983 */ /* 0x001ee80000300800 */
[----:B------:R0:W-:Y:S04]  /*145d0*/  STL [R1+0x128], R29 ;  /* 0x0001281d01007387 */ /* 0x0001e80000100800 */
[----:B0-----:R-:W4:Y:S04]  /*145e0*/  LDL.LU R29, [R1+0x1f44] ;  /* 0x001f4400011d7983 */ /* 0x001f280000300800 */
[----:B------:R0:W-:Y:S04]  /*145f0*/  STL [R1+0x124], R15 ;  /* 0x0001240f01007387 */ /* 0x0001e80000100800 */
[----:B0-----:R-:W5:Y:S04]  /*14600*/  LDL.LU R15, [R1+0x1f40] ;  /* 0x001f4000010f7983 */ /* 0x001f680000300800 */
[----:B------:R0:W-:Y:S04]  /*14610*/  STL [R1+0x120], R16 ;  /* 0x0001201001007387 */ /* 0x0001e80000100800 */
[----:B0-----:R-:W2:Y:S04]  /*14620*/  LDL.LU R16, [R1+0x1f3c] ;  /* 0x001f3c0001107983 */ /* 0x001ea80000300800 */
        /* <DEDUP_REMOVED lines=39> */
[----:B0-----:R-:W3:Y:S04]  /*148a0*/  LDL.LU R18, [R1+0x1eec] ;  /* 0x001eec0001127983 */ /* 0x001ee80000300800 */
[----:B------:R0:W-:Y:S04]  /*148b0*/  STL [R1+0xa8], R17 ;  /* 0x0000a81101007387 */ /* 0x0001e80000100800 */
[----:B0-----:R-:W3:Y:S01]  /*148c0*/  LDL.LU R17, [R1+0x1ee8] ;  /* 0x001ee80001117983 */ /* 0x001ee20000300800 */
[----:B------:R-:W-:-:S05]  /*148d0*/  SEL R3, R26, R3, !P0 ;  /* 0x000000031a037207 */ /* 0x000fca0004000000 */
[----:B------:R0:W-:Y:S02]  /*148e0*/  STL [R1+0xa4], R3 ;  /* 0x0000a40301007387 */ /* 0x0001e40000100800 */
[----:B0-----:R-:W-:-:S05]  /*148f0*/  SEL R3, R26, R0, !P0 ;  /* 0x000000001a037207 */ /* 0x001fca0004000000 */
[----:B------:R2:W-:Y:S02]  /*14900*/  STL [R1+0xa0], R3 ;  /* 0x0000a00301007387 */ /* 0x0005e40000100800 */
[C---:B--2---:R-:W-:Y:S02]  /*14910*/  SEL R3, R26.reuse, R19, !P0 ;  /* 0x000000131a037207 */ /* 0x044fe40004000000 */
[C---:B---3--:R-:W-:Y:S02]  /*14920*/  SEL R0, R26.reuse, R17, !P0 ;  /* 0x000000111a007207 */ /* 0x048fe40004000000 */
[----:B------:R-:W-:-:S03]  /*14930*/  SEL R17, R26, R18, !P0 ;  /* 0x000000121a117207 */ /* 0x000fc60004000000 */
[----:B------:R0:W-:Y:S04]  /*14940*/  STL [R1+0x98], R0 ;  /* 0x0000980001007387 */ /* 0x0001e80000100800 */
[----:B------:R1:W-:Y:S01]  /*14950*/  STL [R1+0x94], R17 ;  /* 0x0000941101007387 */ /* 0x0003e20000100800 */
[----:B0-----:R-:W-:-:S03]  /*14960*/  SEL R0, R26, R20, !P0 ;  /* 0x000000141a007207 */ /* 0x001fc60004000000 */
[----:B------:R-:W-:Y:S01]  /*14970*/  STL [R1+0x90], R3 ;  /* 0x0000900301007387 */ /* 0x000fe20000100800 */
[----:B-1----:R-:W-:-:S03]  /*14980*/  SEL R17, R26, R21, !P0 ;  /* 0x000000151a117207 */ /* 0x002fc60004000000 */
[----:B------:R0:W-:Y:S04]  /*14990*/  STL [R1+0x8c], R0 ;  /* 0x00008c0001007387 */ /* 0x0001e80000100800 */
[----:B------:R-:W-:Y:S01]  /*149a0*/  STL [R1+0x88], R17 ;  /* 0x0000881101007387 */ /* 0x000fe20000100800 */
[----:B0-----:R-:W-:-:S03]  /*149b0*/  SEL R0, R26, R24, !P0 ;  /* 0x000000181a007207 */ /* 0x001fc60004000000 */
[----:B------:R-:W2:Y:S01]  /*149c0*/  LDL.LU R24, [R1+0x41c] ;  /* 0x00041c0001187983 */ /* 0x000ea20000300800 */
[----:B------:R-:W-:-:S05]  /*149d0*/  SEL R3, R26, R23, !P0 ;  /* 0x000000171a037207 */ /* 0x000fca0004000000 */
[----:B------:R0:W-:Y:S04]  /*149e0*/  STL [R1+0x84], R3 ;  /* 0x0000840301007387 */ /* 0x0001e80000100800 */
[----:B------:R-:W3:Y:S01]  /*149f0*/  LDL.LU R23, [R1+0x600] ;  /* 0x0006000001177983 */ /* 0x000ee20000300800 */
[----:B0-----:R-:W-:-:S03]  /*14a00*/  SEL R3, R26, R25, !P0 ;  /* 0x000000191a037207 */ /* 0x001fc60004000000 */
[----:B------:R0:W-:Y:S04]  /*14a10*/  STL [R1+0x80], R0 ;  /* 0x0000800001007387 */ /* 0x0001e80000100800 */
[----:B0-----:R-:W4:Y:S04]  /*14a20*/  LDL.LU R0, [R1+0x5fc] ;  /* 0x0005fc0001007983 */ /* 0x001f280000300800 */
[----:B------:R0:W-:Y:S04]  /*14a30*/  STL [R1+0x78], R3 ;  /* 0x0000780301007387 */ /* 0x0001e80000100800 */
[----:B------:R-:W4:Y:S01]  /*14a40*/  LDL.LU R21, [R1+0x4] ;  /* 0x0000040001157983 */ /* 0x000f220000300800 */
[----:B------:R-:W-:-:S02]  /*14a50*/  SEL R17, R26, R22, !P0 ;  /* 0x000000161a117207 */ /* 0x000fc40004000000 */
[C---:B0-----:R-:W-:Y:S02]  /*14a60*/  SEL R3, R26.reuse, R2, !P0 ;  /* 0x000000021a037207 */ /* 0x041fe40004000000 */
[C---:B------:R-:W-:Y:S01]  /*14a70*/  SEL R2, R26.reuse, R4, !P0 ;  /* 0x000000041a027207 */ /* 0x040fe20004000000 */
[----:B------:R-:W-:Y:S01]  /*14a80*/  STL [R1+0x70], R17 ;  /* 0x0000701101007387 */ /* 0x000fe20000100800 */
[----:B------:R-:W-:-:S03]  /*14a90*/  SEL R4, R26, R5, !P0 ;  /* 0x000000051a047207 */ /* 0x000fc60004000000 */
[----:B------:R0:W-:Y:S04]  /*14aa0*/  STL [R1+0x68], R3 ;  /* 0x0000680301007387 */ /* 0x0001e80000100800 */
[----:B------:R-:W4:Y:S04]  /*14ab0*/  LDL.LU R19, [R1] ;  /* 0x0000000001137983 */ /* 0x000f280000300800 */
[----:B------:R1:W-:Y:S01]  /*14ac0*/  STL [R1+0x64], R2 ;  /* 0x0000640201007387 */ /* 0x0003e20000100800 */
[----:B0-----:R-:W-:-:S03]  /*14ad0*/  SEL R3, R26, R7, !P0 ;  /* 0x000000071a037207 */ /* 0x001fc60004000000 */
[----:B------:R0:W-:Y:S01]  /*14ae0*/  STL [R1+0x5c], R4 ;  /* 0x00005c0401007387 */ /* 0x0001e20000100800 */
[C---:B-1----:R-:W-:Y:S02]  /*14af0*/  SEL R2, R26.reuse, R6, !P0 ;  /* 0x000000061a027207 */ /* 0x042fe40004000000 */
[----:B0-----:R-:W-:-:S03]  /*14b00*/  SEL R4, R26, R8, !P0 ;  /* 0x000000081a047207 */ /* 0x001fc60004000000 */
[----:B------:R0:W-:Y:S04]  /*14b10*/  STL [R1+0x58], R2 ;  /* 0x0000580201007387 */ /* 0x0001e80000100800 */
[----:B------:R1:W-:Y:S01]  /*14b20*/  STL [R1+0x54], R3 ;  /* 0x0000540301007387 */ /* 0x0003e20000100800 */
[----:B0-----:R-:W-:-:S03]  /*14b30*/  SEL R2, R26, R9, !P0 ;  /* 0x000000091a027207 */ /* 0x001fc60004000000 */
[----:B------:R0:W-:Y:S01]  /*14b40*/  STL [R1+0x4c], R4 ;  /* 0x00004c0401007387 */ /* 0x0001e20000100800 */
[----:B-1----:R-:W-:-:S03]  /*14b50*/  SEL R3, R26, R10, !P0 ;  /* 0x0000000a1a037207 */ /* 0x002fc60004000000 */
[----:B------:R1:W-:Y:S01]  /*14b60*/  STL [R1+0x44], R2 ;  /* 0x0000440201007387 */ /* 0x0003e20000100800 */
[----:B0-----:R-:W-:-:S03]  /*14b70*/  SEL R4, R26, R11, !P0 ;  /* 0x0000000b1a047207 */ /* 0x001fc60004000000 */
[----:B------:R0:W-:Y:S01]  /*14b80*/  STL [R1+0x40], R3 ;  /* 0x0000400301007387 */ /* 0x0001e20000100800 */
[----:B-1----:R-:W-:-:S03]  /*14b90*/  SEL R2, R26, R14, !P0 ;  /* 0x0000000e1a027207 */ /* 0x002fc60004000000 */
[----:B------:R-:W-:Y:S04]  /*14ba0*/  STL [R1+0x3c], R4 ;  /* 0x00003c0401007387 */ /* 0x000fe80000100800 */
[----:B------:R-:W4:Y:S01]  /*14bb0*/  LDL.LU R17, [R1+0x30] ;  /* 0x0000300001117983 */ /* 0x000f220000300800 */
[----:B0-----:R-:W-:-:S03]  /*14bc0*/  SEL R3, R26, R12, !P0 ;  /* 0x0000000c1a037207 */ /* 0x001fc60004000000 */
[----:B------:R0:W-:Y:S04]  /*14bd0*/  STL [R1+0x38], R2 ;  /* 0x0000380201007387 */ /* 0x0001e80000100800 */
[----:B------:R5:W-:Y:S04]  /*14be0*/  STL [R1+0x34], R3 ;  /* 0x0000340301007387 */ /* 0x000be80000100800 */
[----:B------:R-:W4:Y:S01]  /*14bf0*/  LDL.LU R9, [R1+0x48] ;  /* 0x0000480001097983 */ /* 0x000f220000300800 */
[----:B0-----:R-:W-:-:S03]  /*14c00*/  SEL R2, R26, R13, !P0 ;  /* 0x0000000d1a027207 */ /* 0x001fc60004000000 */
[----:B------:R-:W4:Y:S04]  /*14c10*/  LDL.LU R18, [R1+0x50] ;  /* 0x0000500001127983 */ /* 0x000f280000300800 */
[----:B------:R0:W-:Y:S01]  /*14c20*/  STL [R1+0x2c], R2 ;  /* 0x00002c0201007387 */ /* 0x0001e20000100800 */
[----:B-----5:R-:W-:-:S03]  /*14c30*/  SEL R3, R26, R15, !P0 ;  /* 0x0000000f1a037207 */ /* 0x020fc60004000000 */
[----:B------:R-:W5:Y:S04]  /*14c40*/  LDL.LU R8, [R1+0x60] ;  /* 0x0000600001087983 */ /* 0x000f680000300800 */
[----:B------:R-:W5:Y:S01]  /*14c50*/  LDL.LU R20, [R1+0x6c] ;  /* 0x00006c0001147983 */ /* 0x000f620000300800 */
[----:B0-----:R-:W-:-:S05]  /*14c60*/  SEL R2, R26, R16, !P0 ;  /* 0x000000101a027207 */ /* 0x001fca0004000000 */
[----:B------:R2:W-:Y:S04]  /*14c70*/  STL [R1+0x28], R2 ;  /* 0x0000280201007387 */ /* 0x0005e80000100800 */
[----:B------:R-:W5:Y:S04]  /*14c80*/  LDL.LU R7, [R1+0x74] ;  /* 0x0000740001077983 */ /* 0x000f680000300800 */
[----:B------:R-:W-:Y:S04]  /*14c90*/  STL [R1+0x1eac], R3 ;  /* 0x001eac0301007387 */ /* 0x000fe80000100800 */
[----:B------:R-:W5:Y:S04]  /*14ca0*/  LDL.LU R6, [R1+0x7c] ;  /* 0x00007c0001067983 */ /* 0x000f680000300800 */
[----:B------:R-:W5:Y:S01]  /*14cb0*/  LDL.LU R5, [R1+0x9c] ;  /* 0x00009c0001057983 */ /* 0x000f620000300800 */
[----:B--2---:R-:W-:-:S05]  /*14cc0*/  LEA.HI.X.SX32 R2, R24, UR11, 0x1, P3 ;  /* 0x0000000b18027c11 */ /* 0x004fca00098f0eff */
[----:B------:R3:W-:Y:S04]  /*14cd0*/  STL [R1+0x1ea4], R2 ;  /* 0x001ea40201007387 */ /* 0x0007e80000100800 */
[----:B------:R-:W2:Y:S04]  /*14ce0*/  LDL.LU R4, [R1+0xb0] ;  /* 0x0000b00001047983 */ /* 0x000ea80000300800 */
[----:B------:R-:W2:Y:S01]  /*14cf0*/  LDL.LU R22, [R1+0xc8] ;  /* 0x0000c80001167983 */ /* 0x000ea20000300800 */
[----:B---3--:R-:W-:Y:S02]  /*14d00*/  IMAD R2, R23, UR7, RZ ;  /* 0x0000000717027c24 */ /* 0x008fe4000f8e02ff */
[----:B----4-:R-:W-:-:S05]  /*14d10*/  IMAD R0, R0, UR7, RZ ;  /* 0x0000000700007c24 */ /* 0x010fca000f8e02ff */
[----:B------:R0:W-:Y:S01]  /*14d20*/  STL [R1+0x1eb0], R0 ;  /* 0x001eb00001007387 */ /* 0x0001e20000100800 */
[----:B------:R-:W-:-:S03]  /*14d30*/  IMAD R3, R21, UR12, RZ ;  /* 0x0000000c15037c24 */ /* 0x000fc6000f8e02ff */
[----:B------:R-:W3:Y:S04]  /*14d40*/  LDL.LU R25, [R1+0xd0] ;  /* 0x0000d00001197983 */ /* 0x000ee80000300800 */
[----:B------:R-:W-:Y:S04]  /*14d50*/  STL [R1+0x24], R3 ;  /* 0x0000240301007387 */ /* 0x000fe80000100800 */
[----:B------:R-:W4:Y:S04]  /*14d60*/  LDL.LU R24, [R1+0xe0] ;  /* 0x0000e00001187983 */ /* 0x000f280000300800 */
[----:B------:R-:W4:Y:S01]  /*14d70*/  LDL.LU R23, [R1+0xf8] ;  /* 0x0000f80001177983 */ /* 0x000f220000300800 */
[----:B0-----:R-:W-:-:S05]  /*14d80*/  IMAD R0, R19, UR12, RZ ;  /* 0x0000000c13007c24 */ /* 0x001fca000f8e02ff */
[----:B------:R0:W-:Y:S04]  /*14d90*/  STL [R1+0x1c], R0 ;  /* 0x00001c0001007387 */ /* 0x0001e80000100800 */
[----:B------:R-:W-:Y:S04]  /*14da0*/  STL [R1+0x418], R2 ;  /* 0x0004180201007387 */ /* 0x000fe80000100800 */
[----:B------:R1:W-:Y:S01]  /*14db0*/  STL [R1+0x1eb4], R2 ;  /* 0x001eb40201007387 */ /* 0x0003e20000100800 */
[----:B0-----:R-:W-:-:S03]  /*14dc0*/  IMAD R0, R29, UR12, RZ ;  /* 0x0000000c1d007c24 */ /* 0x001fc6000f8e02ff */
[----:B------:R-:W4:Y:S01]  /*14dd0*/  LDL.LU R21, [R1+0x110] ;  /* 0x0001100001157983 */ /* 0x000f220000300800 */
[----:B-1----:R-:W-:-:S03]  /*14de0*/  IMAD R2, R28, UR12, RZ ;  /* 0x0000000c1c027c24 */ /* 0x002fc6000f8e02ff */
[----:B------:R0:W-:Y:S04]  /*14df0*/  STL [R1+0x18], R0 ;  /* 0x0000180001007387 */ /* 0x0001e80000100800 */
[----:B------:R-:W4:Y:S04]  /*14e00*/  LDL.LU R19, [R1+0x11c] ;  /* 0x00011c0001137983 */ /* 0x000f280000300800 */
[----:B------:R1:W-:Y:S01]  /*14e10*/  STL [R1+0x14], R2 ;  /* 0x0000140201007387 */ /* 0x0003e20000100800 */
[----:B0-----:R-:W-:-:S05]  /*14e20*/  IMAD R0, R27, UR12, RZ ;  /* 0x0000000c1b007c24 */ /* 0x001fca000f8e02ff */
[----:B------:R0:W-:Y:S01]  /*14e30*/  STL [R1+0x10], R0 ;  /* 0x0000100001007387 */ /* 0x0001e20000100800 */
[----:B-1----:R-:W-:-:S03]  /*14e40*/  IMAD R2, R17, UR12, RZ ;  /* 0x0000000c11027c24 */ /* 0x002fc6000f8e02ff */
[----:B------:R-:W4:Y:S04]  /*14e50*/  LDL.LU R17, [R1+0x130] ;  /* 0x0001300001117983 */ /* 0x000f280000300800 */
[----:B------:R1:W-:Y:S01]  /*14e60*/  STL [R1+0xc], R2 ;  /* 0x00000c0201007387 */ /* 0x0003e20000100800 */
[----:B0-----:R-:W-:Y:S02]  /*14e70*/  IMAD R0, R9, UR12, RZ ;  /* 0x0000000c09007c24 */ /* 0x001fe4000f8e02ff */
[----:B-1----:R-:W-:Y:S02]  /*14e80*/  IMAD R2, R18, UR12, RZ ;  /* 0x0000000c12027c24 */ /* 0x002fe4000f8e02ff */
[----:B------:R-:W4:Y:S04]  /*14e90*/  LDL.LU R18, [R1+0x140] ;  /* 0x0001400001127983 */ /* 0x000f280000300800 */
[----:B------:R0:W-:Y:S04]  /*14ea0*/  STL [R1+0x8], R0 ;  /* 0x0000080001007387 */ /* 0x0001e80000100800 */
[----:B------:R-:W-:Y:S01]  /*14eb0*/  STL [R1+0x4], R2 ;  /* 0x0000040201007387 */ /* 0x000fe20000100800 */
[----:B-----5:R-:W-:-:S03]  /*14ec0*/  IMAD R29, R20, UR12, RZ ;  /* 0x0000000c141d7c24 */ /* 0x020fc6000f8e02ff */
[----:B------:R-:W5:Y:S01]  /*14ed0*/  LDL.LU R20, [R1+0x16c] ;  /* 0x00016c0001147983 */ /* 0x000f620000300800 */
[----:B0-----:R-:W-:Y:S02]  /*14ee0*/  IMAD R0, R8, UR12, RZ ;  /* 0x0000000c08007c24 */ /* 0x001fe4000f8e02ff */
[----:B------:R-:W-:-:S03]  /*14ef0*/  IMAD R28, R7, UR12, RZ ;  /* 0x0000000c071c7c24 */ /* 0x000fc6000f8e02ff */
[----:B------:R-:W-:Y:S04]  /*14f00*/  STL [R1], R0 ;  /* 0x0000000001007387 */ /* 0x000fe80000100800 */
[----:B------:R-:W-:Y:S01]  /*14f10*/  STL [R1+0x1e94], R29 ;  /* 0x001e941d01007387 */ /* 0x000fe20000100800 */
[----:B------:R-:W-:-:S03]  /*14f20*/  IMAD R27, R6, UR12, RZ ;  /* 0x0000000c061b7c24 */ /* 0x000fc6000f8e02ff */
[----:B------:R-:W-:Y:S01]  /*14f30*/  STL [R1+0x1e90], R28 ;  /* 0x001e901c01007387 */ /* 0x000fe20000100800 */
[----:B------:R-:W-:-:S03]  /*14f40*/  IMAD R26, R5, UR12, RZ ;  /* 0x0000000c051a7c24 */ /* 0x000fc6000f8e02ff */
[----:B------:R-:W-:Y:S04]  /*14f50*/  STL [R1+0x1e8c], R27 ;  /* 0x001e8c1b01007387 */ /* 0x000fe80000100800 */
[----:B------:R-:W-:Y:S01]  /*14f60*/  STL [R1+0x1e88], R26 ;  /* 0x001e881a01007387 */ /* 0x000fe20000100800 */
[----:B--2---:R-:W-:-:S05]  /*14f70*/  IMAD R4, R4, UR12, RZ ;  /* 0x0000000c04047c24 */ /* 0x004fca000f8e02ff */
[----:B------:R-:W-:Y:S04]  /*14f80*/  STL [R1+0x1e84], R4 ;  /* 0x001e840401007387 */ /* 0x000fe80000100800 */
[----:B------:R-:W2:Y:S01]  /*14f90*/  LDL.LU R14, [R1+0x170] ;  /* 0x00017000010e7983 */ /* 0x000ea20000300800 */
[----:B------:R-:W-:-:S05]  /*14fa0*/  IMAD R5, R22, UR12, RZ ;  /* 0x0000000c16057c24 */ /* 0x000fca000f8e02ff */
[----:B------:R-:W-:Y:S04]  /*14fb0*/  STL [R1+0x1e80], R5 ;  /* 0x001e800501007387 */ /* 0x000fe80000100800 */
[----:B------:R-:W2:Y:S01]  /*14fc0*/  LDL.LU R15, [R1+0x174] ;  /* 0x00017400010f7983 */ /* 0x000ea20000300800 */
[----:B---3--:R-:W-:Y:S02]  /*14fd0*/  IMAD R6, R25, UR12, RZ ;  /* 0x0000000c19067c24 */ /* 0x008fe4000f8e02ff */
[----:B----4-:R-:W-:-:S03]  /*14fe0*/  IMAD R7, R24, UR12, RZ ;  /* 0x0000000c18077c24 */ /* 0x010fc6000f8e02ff */
[----:B------:R0:W-:Y:S01]  /*14ff0*/  STL [R1+0x1e98], R6 ;  /* 0x001e980601007387 */ /* 0x0001e20000100800 */
[----:B------:R-:W-:-:S03]  /*15000*/  IMAD R8, R23, UR12, RZ ;  /* 0x0000000c17087c24 */ /* 0x000fc6000f8e02ff */
[----:B------:R-:W-:Y:S04]  /*15010*/  STL [R1+0x1e9c], R7 ;  /* 0x001e9c0701007387 */ /* 0x000fe80000100800 */
[----:B------:R1:W-:Y:S04]  /*15020*/  STL [R1+0x1ea0], R8 ;  /* 0x001ea00801007387 */ /* 0x0003e80000100800 */
[----:B------:R-:W3:Y:S01]  /*15030*/  LDL.LU R16, [R1+0x178] ;  /* 0x0001780001107983 */ /* 0x000ee20000300800 */
[----:B------:R-:W-:-:S05]  /*15040*/  IMAD R9, R21, UR12, RZ ;  /* 0x0000000c15097c24 */ /* 0x000fca000f8e02ff */
[----:B------:R-:W-:Y:S01]  /*15050*/  STL [R1+0x1eb8], R9 ;  /* 0x001eb80901007387 */ /* 0x000fe20000100800 */
[----:B------:R-:W-:-:S05]  /*15060*/  IMAD R10, R19, UR12, RZ ;  /* 0x0000000c130a7c24 */ /* 0x000fca000f8e02ff */
[----:B------:R4:W-:Y:S01]  /*15070*/  STL [R1+0x1ebc], R10 ;  /* 0x001ebc0a01007387 */ /* 0x0009e20000100800 */
[----:B------:R-:W-:-:S03]  /*15080*/  IMAD R11, R17, UR12, RZ ;  /* 0x0000000c110b7c24 */ /* 0x000fc6000f8e02ff */
[----:B------:R-:W4:Y:S04]  /*15090*/  LDL.LU R17, [R1+0x17c] ;  /* 0x00017c0001117983 */ /* 0x000f280000300800 */
[----:B------:R-:W-:Y:S01]  /*150a0*/  STL [R1+0x1ec0], R11 ;  /* 0x001ec00b01007387 */ /* 0x000fe20000100800 */
[----:B------:R-:W-:-:S03]  /*150b0*/  IMAD R12, R18, UR12, RZ ;  /* 0x0000000c120c7c24 */ /* 0x000fc6000f8e02ff */
[----:B------:R-:W4:Y:S04]  /*150c0*/  LDL.LU R18, [R1+0x188] ;  /* 0x0001880001127983 */ /* 0x000f280000300800 */
[----:B------:R-:W4:Y:S04]  /*150d0*/  LDL.LU R19, [R1+0x18c] ;  /* 0x00018c0001137983 */ /* 0x000f280000300800 */
[----:B------:R-:W-:Y:S01]  /*150e0*/  STL [R1+0x1ec4], R12 ;  /* 0x001ec40c01007387 */ /* 0x000fe20000100800 */
[----:B-----5:R-:W-:-:S03]  /*150f0*/  IMAD R13, R20, UR12, RZ ;  /* 0x0000000c140d7c24 */ /* 0x020fc6000f8e02ff */
[----:B------:R-:W5:Y:S04]  /*15100*/  LDL.LU R20, [R1+0x1c0] ;  /* 0x0001c00001147983 */ /* 0x000f680000300800 */
[----:B------:R-:W5:Y:S04]  /*15110*/  LDL.LU R21, [R1+0x1c4] ;  /* 0x0001c40001157983 */ /* 0x000f680000300800 */
[----:B------:R-:W5:Y:S04]  /*15120*/  LDL.LU R22, [R1+0x1cc] ;  /* 0x0001cc0001167983 */ /* 0x000f680000300800 */
[----:B------:R-:W5:Y:S04]  /*15130*/  LDL.LU R23, [R1+0x1d0] ;  /* 0x0001d00001177983 */ /* 0x000f680000300800 */
[----:B------:R-:W5:Y:S04]  /*15140*/  LDL.LU R24, [R1+0x1d4] ;  /* 0x0001d40001187983 */ /* 0x000f680000300800 */
[----:B------:R-:W5:Y:S04]  /*15150*/  LDL.LU R25, [R1+0x1d8] ;  /* 0x0001d80001197983 */ /* 0x000f680000300800 */
[----:B0-----:R-:W5:Y:S04]  /*15160*/  LDL.LU R6, [R1+0x1dc] ;  /* 0x0001dc0001067983 */ /* 0x001f680000300800 */
[----:B------:R-:W5:Y:S04]  /*15170*/  LDL.LU R26, [R1+0x1e0] ;  /* 0x0001e000011a7983 */ /* 0x000f680000300800 */
[----:B------:R-:W5:Y:S04]  /*15180*/  LDL.LU R29, [R1+0x1e4] ;  /* 0x0001e400011d7983 */ /* 0x000f680000300800 */
[----:B------:R-:W-:Y:S01]  /*15190*/  STL [R1+0x1ec8], R13 ;  /* 0x001ec80d01007387 */ /* 0x000fe20000100800 */
[----:B--2---:R-:W-:-:S05]  /*151a0*/  IMAD R14, R14, UR12, RZ ;  /* 0x0000000c0e0e7c24 */ /* 0x004fca000f8e02ff */
[----:B------:R-:W-:Y:S04]  /*151b0*/  STL [R1+0x1ecc], R14 ;  /* 0x001ecc0e01007387 */ /* 0x000fe80000100800 */
[----:B-1----:R-:W2:Y:S04]  /*151c0*/  LDL.LU R8, [R1+0x1ec] ;  /* 0x0001ec0001087983 */ /* 0x002ea80000300800 */
[----:B------:R-:W2:Y:S04]  /*151d0*/  LDL.LU R7, [R1+0x1f4] ;  /* 0x0001f40001077983 */ /* 0x000ea80000300800 */
[----:B------:R-:W2:Y:S04]  /*151e0*/  LDL.LU R5, [R1+0x200] ;  /* 0x0002000001057983 */ /* 0x000ea80000300800 */
[----:B------:R-:W2:Y:S01]  /*151f0*/  LDL.LU R4, [R1+0x204] ;  /* 0x0002040001047983 */ /* 0x000ea20000300800 */
[----:B------:R-:W-:-:S03]  /*15200*/  IMAD R15, R15, UR12, RZ ;  /* 0x0000000c0f0f7c24 */ /* 0x000fc6000f8e02ff */
[----:B------:R-:W2:Y:S04]  /*15210*/  LDL.LU R27, [R1+0x20c] ;  /* 0x00020c00011b7983 */ /* 0x000ea80000300800 */
[----:B------:R-:W2:Y:S04]  /*15220*/  LDL.LU R28, [R1+0x220] ;  /* 0x00022000011c7983 */ /* 0x000ea80000300800 */
[----:B------:R-:W-:Y:S04]  /*15230*/  STL [R1+0x1ed0], R15 ;  /* 0x001ed00f01007387 */ /* 0x000fe80000100800 */
[----:B------:R-:W2:Y:S01]  /*15240*/  LDL.LU R2, [R1+0x224] ;  /* 0x0002240001027983 */ /* 0x000ea20000300800 */
[----:B---3--:R-:W-:-:S03]  /*15250*/  IMAD R16, R16, UR12, RZ ;  /* 0x0000000c10107c24 */ /* 0x008fc6000f8e02ff */
[----:B------:R-:W3:Y:S04]  /*15260*/  LDL.LU R0, [R1+0x234] ;  /* 0x0002340001007983 */ /* 0x000ee80000300800 */
[----:B------:R-:W-:Y:S04]  /*15270*/  STL [R1+0x1ed4], R16 ;  /* 0x001ed41001007387 */ /* 0x000fe80000100800 */
[----:B------:R-:W3:Y:S01]  /*15280*/  LDL.LU R3, [R1+0x238] ;  /* 0x0002380001037983 */ /* 0x000ee20000300800 */
[----:B----4-:R-:W-:-:S05]  /*15290*/  IMAD R17, R17, UR12, RZ ;  /* 0x0000000c11117c24 */ /* 0x010fca000f8e02ff */
[----:B------:R-:W-:Y:S01]  /*152a0*/  STL [R1+0x1ed8], R17 ;  /* 0x001ed81101007387 */ /* 0x000fe20000100800 */
[----:B------:R-:W-:Y:S02]  /*152b0*/  IMAD R18, R18, UR12, RZ ;  /* 0x0000000c12127c24 */ /* 0x000fe4000f8e02ff */
[----:B------:R-:W-:-:S03]  /*152c0*/  IMAD R19, R19, UR12, RZ ;  /* 0x0000000c13137c24 */ /* 0x000fc6000f8e02ff */
[----:B------:R-:W-:Y:S01]  /*152d0*/  STL [R1+0x1edc], R18 ;  /* 0x001edc1201007387 */ /* 0x000fe20000100800 */
[----:B-----5:R-:W-:-:S03]  /*152e0*/  IMAD R20, R20, UR12, RZ ;  /* 0x0000000c14147c24 */ /* 0x020fc6000f8e02ff */
[----:B------:R-:W-:Y:S04]  /*152f0*/  STL [R1+0x1ee0], R19 ;  /* 0x001ee01301007387 */ /* 0x000fe80000100800 */
[----:B------:R-:W-:Y:S01]  /*15300*/  STL [R1+0x1ee4], R20 ;  /* 0x001ee41401007387 */ /* 0x000fe20000100800 */
[----:B------:R-:W-:Y:S02]  /*15310*/  IMAD R6, R6, UR12, RZ ;  /* 0x0000000c06067c24 */ /* 0x000fe4000f8e02ff */
[----:B------:R-:W-:-:S03]  /*15320*/  IMAD R10, R26, UR12, RZ ;  /* 0x0000000c1a0a7c24 */ /* 0x000fc6000f8e02ff */
[----:B------:R0:W-:Y:S01]  /*15330*/  STL [R1+0x30], R6 ;  /* 0x0000300601007387 */ /* 0x0001e20000100800 */
[----:B------:R-:W-:-:S03]  /*15340*/  IMAD R9, R29, UR12, RZ ;  /* 0x0000000c1d097c24 */ /* 0x000fc6000f8e02ff */
[----:B0-----:R-:W4:Y:S04]  /*15350*/  LDL.LU R6, [R1+0x240] ;  /* 0x0002400001067983 */ /* 0x001f280000300800 */
[----:B------:R-:W-:Y:S04]  /*15360*/  STL [R1+0x48], R10 ;  /* 0x0000480a01007387 */ /* 0x000fe80000100800 */
[----:B------:R-:W5:Y:S04]  /*15370*/  LDL.LU R26, [R1+0x248] ;  /* 0x00024800011a7983 */ /* 0x000f680000300800 */
[----:B------:R2:W-:Y:S04]  /*15380*/  STL [R1+0x50], R9 ;  /* 0x0000500901007387 */ /* 0x0005e80000100800 */
[----:B------:R-:W5:Y:S01]  /*15390*/  LDL.LU R29, [R1+0x254] ;  /* 0x00025400011d7983 */ /* 0x000f620000300800 */
[----:B--2---:R-:W-:-:S02]  /*153a0*/  IMAD R9, R8, UR12, RZ ;  /* 0x0000000c08097c24 */ /* 0x004fc4000f8e02ff */
[----:B------:R-:W-:-:S03]  /*153b0*/  IMAD R8, R7, UR12, RZ ;  /* 0x0000000c07087c24 */ /* 0x000fc6000f8e02ff */
[----:B------:R-:W-:Y:S01]  /*153c0*/  STL [R1+0x60], R9 ;  /* 0x0000600901007387 */ /* 0x000fe20000100800 */
[----:B------:R-:W-:-:S03]  /*153d0*/  IMAD R7, R5, UR12, RZ ;  /* 0x0000000c05077c24 */ /* 0x000fc6000f8e02ff */
[----:B------:R-:W-:Y:S01]  /*153e0*/  STL [R1+0x6c], R8 ;  /* 0x00006c0801007387 */ /* 0x000fe20000100800 */
[----:B------:R-:W-:-:S03]  /*153f0*/  IMAD R4, R4, UR12, RZ ;  /* 0x0000000c04047c24 */ /* 0x000fc6000f8e02ff */
[----:B------:R-:W-:Y:S01]  /*15400*/  STL [R1+0x74], R7 ;  /* 0x0000740701007387 */ /* 0x000fe20000100800 */
[----:B------:R-:W-:-:S03]  /*15410*/  IMAD R5, R27, UR12, RZ ;  /* 0x0000000c1b057c24 */ /* 0x000fc6000f8e02ff */
[----:B------:R-:W2:Y:S04]  /*15420*/  LDL.LU R27, [R1+0x258] ;  /* 0x00025800011b7983 */ /* 0x000ea80000300800 */
[----:B------:R0:W-:Y:S04]  /*15430*/  STL [R1+0x7c], R4 ;  /* 0x00007c0401007387 */ /* 0x0001e80000100800 */
[----:B------:R1:W-:Y:S01]  /*15440*/  STL [R1+0x9c], R5 ;  /* 0x00009c0501007387 */ /* 0x0003e20000100800 */
[----:B0-----:R-:W-:-:S03]  /*15450*/  IMAD R4, R28, UR12, RZ ;  /* 0x0000000c1c047c24 */ /* 0x001fc6000f8e02ff */
[----:B------:R-:W2:Y:S01]  /*15460*/  LDL.LU R28, [R1+0x260] ;  /* 0x00026000011c7983 */ /* 0x000ea20000300800 */
[----:B-1----:R-:W-:-:S03]  /*15470*/  IMAD R5, R2, UR12, RZ ;  /* 0x0000000c02057c24 */ /* 0x002fc6000f8e02ff */
[----:B------:R3:W-:Y:S04]  /*15480*/  STL [R1+0xb0], R4 ;  /* 0x0000b00401007387 */ /* 0x0007e80000100800 */
[----:B------:R-:W2:Y:S04]  /*15490*/  LDL.LU R2, [R1+0x274] ;  /* 0x0002740001027983 */ /* 0x000ea80000300800 */
[----:B------:R0:W-:Y:S01]  /*154a0*/  STL [R1+0xc8], R5 ;  /* 0x0000c80501007387 */ /* 0x0001e20000100800 */
[----:B---3--:R-:W-:-:S03]  /*154b0*/  IMAD R4, R0, UR12, RZ ;  /* 0x0000000c00047c24 */ /* 0x008fc6000f8e02ff */
[----:B------:R-:W3:Y:S01]  /*154c0*/  LDL.LU R0, [R1+0x27c] ;  /* 0x00027c0001007983 */ /* 0x000ee20000300800 */
[----:B------:R-:W-:-:S03]  /*154d0*/  IMAD R3, R3, UR12, RZ ;  /* 0x0000000c03037c24 */ /* 0x000fc6000f8e02ff */
[----:B------:R1:W-:Y:S04]  /*154e0*/  STL [R1+0xd0], R4 ;  /* 0x0000d00401007387 */ /* 0x0003e80000100800 */
[----:B------:R-:W3:Y:S04]  /*154f0*/  LDL.LU R20, [R1+0x284] ;  /* 0x0002840001147983 */ /* 0x000ee80000300800 */
[----:B------:R-:W3:Y:S04]  /*15500*/  LDL.LU R19, [R1+0x28c] ;  /* 0x00028c0001137983 */ /* 0x000ee80000300800 */
[----:B------:R0:W-:Y:S04]  /*15510*/  STL [R1+0xe0], R3 ;  /* 0x0000e00301007387 */ /* 0x0001e80000100800 */
        /* <DEDUP_REMOVED lines=10> */
[----:B0-----:R-:W3:Y:S04]  /*155c0*/  LDL.LU R5, [R1+0x2f0] ;  /* 0x0002f00001057983 */ /* 0x001ee80000300800 */
[----:B-1----:R-:W3:Y:S04]  /*155d0*/  LDL.LU R4, [R1+0x2f4] ;  /* 0x0002f40001047983 */ /* 0x002ee80000300800 */
[----:B------:R-:W3:Y:S01]  /*155e0*/  LDL.LU R3, [R1+0x304] ;  /* 0x0003040001037983 */ /* 0x000ee20000300800 */
[----:B----4-:R-:W-:-:S05]  /*155f0*/  IMAD R8, R6, UR12, RZ ;  /* 0x0000000c06087c24 */ /* 0x010fca000f8e02ff */
[----:B------:R0:W-:Y:S01]  /*15600*/  STL [R1+0xf8], R8 ;  /* 0x0000f80801007387 */ /* 0x0001e20000100800 */
[----:B-----5:R-:W-:-:S03]  /*15610*/  IMAD R7, R26, UR12, RZ ;  /* 0x0000000c1a077c24 */ /* 0x020fc6000f8e02ff */
[----:B0-----:R-:W4:Y:S01]  /*15620*/  LDL.LU R8, [R1+0x308] ;  /* 0x0003080001087983 */ /* 0x001f220000300800 */
[----:B------:R-:W-:-:S03]  /*15630*/  IMAD R6, R29, UR12, RZ ;  /* 0x0000000c1d067c24 */ /* 0x000fc6000f8e02ff */
[----:B------:R0:W-:Y:S04]  /*15640*/  STL [R1+0x110], R7 ;  /* 0x0001100701007387 */ /* 0x0001e80000100800 */
[----:B0-----:R-:W5:Y:S04]  /*15650*/  LDL.LU R7, [R1+0x30c] ;  /* 0x00030c0001077983 */ /* 0x001f680000300800 */
[----:B------:R0:W-:Y:S04]  /*15660*/  STL [R1+0x11c], R6 ;  /* 0x00011c0601007387 */ /* 0x0001e80000100800 */
[----:B0-----:R-:W5:Y:S04]  /*15670*/  LDL.LU R6, [R1+0x324] ;  /* 0x0003240001067983 */ /* 0x001f680000300800 */
[----:B------:R-:W5:Y:S04]  /*15680*/  LDL.LU R26, [R1+0x32c] ;  /* 0x00032c00011a7983 */ /* 0x000f680000300800 */
[----:B------:R-:W5:Y:S01]  /*15690*/  LDL.LU R29, [R1+0x338] ;  /* 0x00033800011d7983 */ /* 0x000f620000300800 */
[----:B--2---:R-:W-:-:S05]  /*156a0*/  IMAD R27, R27, UR12, RZ ;  /* 0x0000000c1b1b7c24 */ /* 0x004fca000f8e02ff */
[----:B------:R0:W-:Y:S04]  /*156b0*/  STL [R1+0x130], R27 ;  /* 0x0001301b01007387 */ /* 0x0001e80000100800 */
[----:B0-----:R-:W2:Y:S01]  /*156c0*/  LDL.LU R27, [R1+0x33c] ;  /* 0x00033c00011b7983 */ /* 0x001ea20000300800 */
[----:B------:R-:W-:-:S05]  /*156d0*/  IMAD R28, R28, UR12, RZ ;  /* 0x0000000c1c1c7c24 */ /* 0x000fca000f8e02ff */
[----:B------:R0:W-:Y:S01]  /*156e0*/  STL [R1+0x140], R28 ;  /* 0x0001401c01007387 */ /* 0x0001e20000100800 */
[----:B------:R-:W-:-:S03]  /*156f0*/  IMAD R2, R2, UR12, RZ ;  /* 0x0000000c02027c24 */ /* 0x000fc6000f8e02ff */
[----:B0-----:R-:W2:Y:S01]  /*15700*/  LDL.LU R28, [R1+0x344] ;  /* 0x00034400011c7983 */ /* 0x001ea20000300800 */
[----:B---3--:R-:W-:-:S03]  /*15710*/  IMAD R0, R0, UR12, RZ ;  /* 0x0000000c00007c24 */ /* 0x008fc6000f8e02ff */
[----:B------:R0:W-:Y:S04]  /*15720*/  STL [R1+0x16c], R2 ;  /* 0x00016c0201007387 */ /* 0x0001e80000100800 */
[----:B0-----:R-:W3:Y:S01]  /*15730*/  LDL.LU R2, [R1+0x348] ;  /* 0x0003480001027983 */ /* 0x001ee20000300800 */
[----:B------:R-:W-:-:S03]  /*15740*/  IMAD R20, R20, UR12, RZ ;  /* 0x0000000c14147c24 */ /* 0x000fc6000f8e02ff */
[----:B------:R0:W-:Y:S01]  /*15750*/  STL [R1+0x170], R0 ;  /* 0x0001700001007387 */ /* 0x0001e20000100800 */
[----:B------:R-:W-:Y:S02]  /*15760*/  IMAD R19, R19, UR12, RZ ;  /* 0x0000000c13137c24 */ /* 0x000fe4000f8e02ff */
[----:B------:R-:W-:Y:S01]  /*15770*/  IMAD R18, R18, UR12, RZ ;  /* 0x0000000c12127c24 */ /* 0x000fe2000f8e02ff */
[----:B0-----:R-:W3:Y:S01]  /*15780*/  LDL.LU R0, [R1+0x358] ;  /* 0x0003580001007983 */ /* 0x001ee20000300800 */
[----:B------:R-:W-:Y:S02]  /*15790*/  IMAD R17, R17, UR12, RZ ;  /* 0x0000000c11117c24 */ /* 0x000fe4000f8e02ff */
[----:B------:R-:W-:Y:S01]  /*157a0*/  IMAD R16, R16, UR12, RZ ;  /* 0x0000000c10107c24 */ /* 0x000fe2000f8e02ff */
[----:B------:R-:W-:Y:S01]  /*157b0*/  STL [R1+0x174], R20 ;  /* 0x0001741401007387 */ /* 0x000fe20000100800 */
[----:B------:R-:W-:-:S03]  /*157c0*/  IMAD R15, R15, UR12, RZ ;  /* 0x0000000c0f0f7c24 */ /* 0x000fc6000f8e02ff */
        /* <DEDUP_REMOVED lines=18> */
[----:B------:R-:W-:Y:S04]  /*158f0*/  STL [R1+0x1d8], R10 ;  /* 0x0001d80a01007387 */ /* 0x000fe80000100800 */
[----:B------:R-:W-:Y:S04]  /*15900*/  STL [R1+0x1dc], R9 ;  /* 0x0001dc0901007387 */ /* 0x000fe80000100800 */
[----:B------:R0:W-:Y:S04]  /*15910*/  STL [R1+0x1e0], R5 ;  /* 0x0001e00501007387 */ /* 0x0001e80000100800 */
[----:B0-----:R-:W3:Y:S04]  /*15920*/  LDL.LU R5, [R1+0x35c] ;  /* 0x00035c0001057983 */ /* 0x001ee80000300800 */
[----:B------:R0:W-:Y:S04]  /*15930*/  STL [R1+0x1e4], R4 ;  /* 0x0001e40401007387 */ /* 0x0001e80000100800 */
[----:B0-----:R-:W3:Y:S04]  /*15940*/  LDL.LU R4, [R1+0x360] ;  /* 0x0003600001047983 */ /* 0x001ee80000300800 */
[----:B------:R0:W-:Y:S04]  /*15950*/  STL [R1+0x1ec], R3 ;  /* 0x0001ec0301007387 */ /* 0x0001e80000100800 */
[----:B0-----:R-:W3:Y:S01]  /*15960*/  LDL.LU R3, [R1+0x368] ;  /* 0x0003680001037983 */ /* 0x001ee20000300800 */
[----:B----4-:R-:W-:-:S02]  /*15970*/  IMAD R9, R8, UR12, RZ ;  /* 0x0000000c08097c24 */ /* 0x010fc4000f8e02ff */
[----:B-----5:R-:W-:-:S03]  /*15980*/  IMAD R7, R7, UR12, RZ ;  /* 0x0000000c07077c24 */ /* 0x020fc6000f8e02ff */
[----:B------:R-:W-:Y:S04]  /*15990*/  STL [R1+0x1f4], R9 ;  /* 0x0001f40901007387 */ /* 0x000fe80000100800 */
[----:B------:R0:W-:Y:S01]  /*159a0*/  STL [R1+0x200], R7 ;  /* 0x0002000701007387 */ /* 0x0001e20000100800 */
[----:B------:R-:W-:Y:S02]  /*159b0*/  IMAD R8, R6, UR12, RZ ;  /* 0x0000000c06087c24 */ /* 0x000fe4000f8e02ff */
[----:B------:R-:W-:-:S03]  /*159c0*/  IMAD R6, R26, UR12, RZ ;  /* 0x0000000c1a067c24 */ /* 0x000fc6000f8e02ff */
[----:B------:R-:W-:Y:S01]  /*159d0*/  STL [R1+0x204], R8 ;  /* 0x0002040801007387 */ /* 0x000fe20000100800 */
[----:B0-----:R-:W-:-:S03]  /*159e0*/  IMAD R7, R29, UR12, RZ ;  /* 0x0000000c1d077c24 */ /* 0x001fc6000f8e02ff */
[----:B------:R-:W4:Y:S04]  /*159f0*/  LDL.LU R29, [R1+0x36c] ;  /* 0x00036c00011d7983 */ /* 0x000f280000300800 */
[----:B------:R2:W-:Y:S04]  /*15a00*/  STL [R1+0x20c], R6 ;  /* 0x00020c0601007387 */ /* 0x0005e80000100800 */
[----:B------:R0:W-:Y:S01]  /*15a10*/  STL [R1+0x220], R7 ;  /* 0x0002200701007387 */ /* 0x0001e20000100800 */
[----:B--2---:R-:W-:-:S03]  /*15a20*/  IMAD R6, R27, UR12, RZ ;  /* 0x0000000c1b067c24 */ /* 0x004fc6000f8e02ff */
[----:B------:R-:W2:Y:S04]  /*15a30*/  LDL.LU R27, [R1+0x374] ;  /* 0x00037400011b7983 */ /* 0x000ea80000300800 */
[----:B------:R3:W-:Y:S01]  /*15a40*/  STL [R1+0x224], R6 ;  /* 0x0002240601007387 */ /* 0x0007e20000100800 */
[----:B0-----:R-:W-:-:S03]  /*15a50*/  IMAD R7, R28, UR12, RZ ;  /* 0x0000000c1c077c24 */ /* 0x001fc6000f8e02ff */
[----:B------:R-:W5:Y:S04]  /*15a60*/  LDL.LU R28, [R1+0x37c] ;  /* 0x00037c00011c7983 */ /* 0x000f680000300800 */
[----:B------:R-:W-:Y:S01]  /*15a70*/  STL [R1+0x234], R7 ;  /* 0x0002340701007387 */ /* 0x000fe20000100800 */
[----:B---3--:R-:W-:-:S03]  /*15a80*/  IMAD R6, R2, UR12, RZ ;  /* 0x0000000c02067c24 */ /* 0x008fc6000f8e02ff */
[----:B------:R-:W3:Y:S04]  /*15a90*/  LDL.LU R2, [R1+0x384] ;  /* 0x0003840001027983 */ /* 0x000ee80000300800 */
[----:B------:R0:W-:Y:S04]  /*15aa0*/  STL [R1+0x238], R6 ;  /* 0x0002380601007387 */ /* 0x0001e80000100800 */
[----:B------:R-:W3:Y:S01]  /*15ab0*/  LDL.LU R20, [R1+0x38c] ;  /* 0x00038c0001147983 */ /* 0x000ee20000300800 */
[----:B------:R-:W-:-:S03]  /*15ac0*/  IMAD R0, R0, UR12, RZ ;  /* 0x0000000c00007c24 */ /* 0x000fc6000f8e02ff */
        /* <DEDUP_REMOVED lines=13> */
[----:B------:R-:W3:Y:S04]  /*15ba0*/  LDL.LU R26, [R1+0x3d4] ;  /* 0x0003d400011a7983 */ /* 0x000ee80000300800 */
[----:B-1----:R-:W3:Y:S01]  /*15bb0*/  LDL.LU R0, [R1+0x3dc] ;  /* 0x0003dc0001007983 */ /* 0x002ee20000300800 */
[----:B------:R-:W-:-:S05]  /*15bc0*/  IMAD R5, R5, UR12, RZ ;  /* 0x0000000c05057c24 */ /* 0x000fca000f8e02ff */
[----:B------:R0:W-:Y:S04]  /*15bd0*/  STL [R1+0x248], R5 ;  /* 0x0002480501007387 */ /* 0x0001e80000100800 */
[----:B------:R-:W3:Y:S01]  /*15be0*/  LDL.LU R8, [R1+0x3e0] ;  /* 0x0003e00001087983 */ /* 0x000ee20000300800 */
[----:B------:R-:W-:-:S05]  /*15bf0*/  IMAD R4, R4, UR12, RZ ;  /* 0x0000000c04047c24 */ /* 0x000fca000f8e02ff */
[----:B------:R1:W-:Y:S04]  /*15c00*/  STL [R1+0x254], R4 ;  /* 0x0002540401007387 */ /* 0x0003e80000100800 */
[----:B------:R-:W3:Y:S01]  /*15c10*/  LDL.LU R7, [R1+0x414] ;  /* 0x0004140001077983 */ /* 0x000ee20000300800 */
[----:B------:R-:W-:-:S05]  /*15c20*/  IMAD R3, R3, UR12, RZ ;  /* 0x0000000c03037c24 */ /* 0x000fca000f8e02ff */
[----:B------:R1:W-:Y:S04]  /*15c30*/  STL [R1+0x258], R3 ;  /* 0x0002580301007387 */ /* 0x0003e80000100800 */
[----:B0-----:R-:W3:Y:S04]  /*15c40*/  LDL.LU R5, [R1+0x410] ;  /* 0x0004100001057983 */ /* 0x001ee80000300800 */
[----:B-1----:R-:W3:Y:S04]  /*15c50*/  LDL.LU R4, [R1+0x40c] ;  /* 0x00040c0001047983 */ /* 0x002ee80000300800 */
[----:B------:R-:W3:Y:S01]  /*15c60*/  LDL.LU R3, [R1+0x408] ;  /* 0x0004080001037983 */ /* 0x000ee20000300800 */
[----:B----4-:R-:W-:-:S05]  /*15c70*/  IMAD R29, R29, UR12, RZ ;  /* 0x0000000c1d1d7c24 */ /* 0x010fca000f8e02ff */
[----:B------:R0:W-:Y:S04]  /*15c80*/  STL [R1+0x260], R29 ;  /* 0x0002601d01007387 */ /* 0x0001e80000100800 */
[----:B0-----:R-:W4:Y:S01]  /*15c90*/  LDL.LU R29, [R1+0x404] ;  /* 0x00040400011d7983 */ /* 0x001f220000300800 */
[----:B--2---:R-:W-:-:S05]  /*15ca0*/  IMAD R27, R27, UR12, RZ ;  /* 0x0000000c1b1b7c24 */ /* 0x004fca000f8e02ff */
[----:B------:R0:W-:Y:S04]  /*15cb0*/  STL [R1+0x274], R27 ;  /* 0x0002741b01007387 */ /* 0x0001e80000100800 */
[----:B0-----:R-:W2:Y:S01]  /*15cc0*/  LDL.LU R27, [R1+0x400] ;  /* 0x00040000011b7983 */ /* 0x001ea20000300800 */
[----:B-----5:R-:W-:-:S05]  /*15cd0*/  IMAD R28, R28, UR12, RZ ;  /* 0x0000000c1c1c7c24 */ /* 0x020fca000f8e02ff */
[----:B------:R0:W-:Y:S01]  /*15ce0*/  STL [R1+0x27c], R28 ;  /* 0x00027c1c01007387 */ /* 0x0001e20000100800 */
[----:B---3--:R-:W-:-:S03]  /*15cf0*/  IMAD R2, R2, UR12, RZ ;  /* 0x0000000c02027c24 */ /* 0x008fc6000f8e02ff */
[----:B0-----:R-:W3:Y:S04]  /*15d00*/  LDL.LU R28, [R1+0x3fc] ;  /* 0x0003fc00011c7983 */ /* 0x001ee80000300800 */
[----:B------:R0:W-:Y:S01]  /*15d10*/  STL [R1+0x284], R2 ;  /* 0x0002840201007387 */ /* 0x0001e20000100800 */
[----:B------:R-:W-:-:S03]  /*15d20*/  IMAD R20, R20, UR12, RZ ;  /* 0x0000000c14147c24 */ /* 0x000fc6000f8e02ff */
[----:B0-----:R-:W5:Y:S04]  /*15d30*/  LDL.LU R2, [R1+0x3f8] ;  /* 0x0003f80001027983 */ /* 0x001f680000300800 */
[----:B------:R0:W-:Y:S02]  /*15d40*/  STL [R1+0x28c], R20 ;  /* 0x00028c1401007387 */ /* 0x0001e40000100800 */
[----:B0-----:R-:W-:Y:S02]  /*15d50*/  IMAD R20, R19, UR12, RZ ;  /* 0x0000000c13147c24 */ /* 0x001fe4000f8e02ff */
[----:B------:R-:W-:Y:S02]  /*15d60*/  IMAD R19, R18, UR12, RZ ;  /* 0x0000000c12137c24 */ /* 0x000fe4000f8e02ff */
[----:B------:R-:W-:-:S02]  /*15d70*/  IMAD R18, R17, UR12, RZ ;  /* 0x0000000c11127c24 */ /* 0x000fc4000f8e02ff */
[----:B------:R-:W-:Y:S01]  /*15d80*/  IMAD R17, R16, UR12, RZ ;  /* 0x0000000c10117c24 */ /* 0x000fe2000f8e02ff */
[----:B------:R-:W-:Y:S01]  /*15d90*/  STL [R1+0x294], R20 ;  /* 0x0002941401007387 */ /* 0x000fe20000100800 */
        /* <DEDUP_REMOVED lines=21> */
[----:B0-----:R-:W5:Y:S04]  /*15ef0*/  LDL.LU R6, [R1+0x3f4] ;  /* 0x0003f40001067983 */ /* 0x001f680000300800 */
[----:B------:R0:W-:Y:S04]  /*15f00*/  STL [R1+0x304], R9 ;  /* 0x0003040901007387 */ /* 0x0001e80000100800 */
[----:B------:R-:W5:Y:S04]  /*15f10*/  LDL.LU R26, [R1+0x3f0] ;  /* 0x0003f000011a7983 */ /* 0x000f680000300800 */
[----:B------:R1:W-:Y:S01]  /*15f20*/  STL [R1+0x308], R0 ;  /* 0x0003080001007387 */ /* 0x0003e20000100800 */
[----:B0-----:R-:W-:-:S02]  /*15f30*/  IMAD R9, R8, UR12, RZ ;  /* 0x0000000c08097c24 */ /* 0x001fc4000f8e02ff */
[----:B------:R-:W-:Y:S01]  /*15f40*/  IMAD R8, R7, UR12, RZ ;  /* 0x0000000c07087c24 */ /* 0x000fe2000f8e02ff */
[----:B-1----:R-:W5:Y:S01]  /*15f50*/  LDL.LU R0, [R1+0x3ec] ;  /* 0x0003ec0001007983 */ /* 0x002f620000300800 */
[----:B------:R-:W-:-:S03]  /*15f60*/  IMAD R7, R5, UR12, RZ ;  /* 0x0000000c05077c24 */ /* 0x000fc6000f8e02ff */
[----:B------:R-:W-:Y:S01]  /*15f70*/  STL [R1+0x30c], R9 ;  /* 0x00030c0901007387 */ /* 0x000fe20000100800 */
[----:B------:R-:W-:-:S03]  /*15f80*/  IMAD R5, R3, UR12, RZ ;  /* 0x0000000c03057c24 */ /* 0x000fc6000f8e02ff */
[----:B------:R-:W-:Y:S04]  /*15f90*/  STL [R1+0x324], R8 ;  /* 0x0003240801007387 */ /* 0x000fe80000100800 */
[----:B------:R-:W-:Y:S04]  /*15fa0*/  STL [R1+0x32c], R7 ;  /* 0x00032c0701007387 */ /* 0x000fe80000100800 */
[----:B------:R-:W5:Y:S01]  /*15fb0*/  LDL.LU R3, [R1+0x3e8] ;  /* 0x0003e80001037983 */ /* 0x000f620000300800 */
[----:B------:R-:W-:-:S05]  /*15fc0*/  IMAD R4, R4, UR12, RZ ;  /* 0x0000000c04047c24 */ /* 0x000fca000f8e02ff */
[----:B------:R4:W-:Y:S04]  /*15fd0*/  STL [R1+0x338], R4 ;  /* 0x0003380401007387 */ /* 0x0009e80000100800 */
[----:B------:R2:W-:Y:S01]  /*15fe0*/  STL [R1+0x33c], R5 ;  /* 0x00033c0501007387 */ /* 0x0005e20000100800 */
[----:B----4-:R-:W-:-:S03]  /*15ff0*/  IMAD R4, R29, UR12, RZ ;  /* 0x0000000c1d047c24 */ /* 0x010fc6000f8e02ff */
[----:B------:R-:W4:Y:S04]  /*16000*/  LDL.LU R29, [R1+0x3e4] ;  /* 0x0003e400011d7983 */ /* 0x000f280000300800 */
[----:B------:R3:W-:Y:S01]  /*16010*/  STL [R1+0x344], R4 ;  /* 0x0003440401007387 */ /* 0x0007e20000100800 */
[----:B--2---:R-:W-:-:S03]  /*16020*/  IMAD R5, R27, UR12, RZ ;  /* 0x0000000c1b057c24 */ /* 0x004fc6000f8e02ff */
[----:B------:R-:W2:Y:S04]  /*16030*/  LDL.LU R27, [R1+0x3d8] ;  /* 0x0003d800011b7983 */ /* 0x000ea80000300800 */
[----:B------:R0:W-:Y:S01]  /*16040*/  STL [R1+0x348], R5 ;  /* 0x0003480501007387 */ /* 0x0001e20000100800 */
[----:B---3--:R-:W-:-:S03]  /*16050*/  IMAD R4, R28, UR12, RZ ;  /* 0x0000000c1c047c24 */ /* 0x008fc6000f8e02ff */
[----:B------:R-:W3:Y:S04]  /*16060*/  LDL.LU R28, [R1+0x3cc] ;  /* 0x0003cc00011c7983 */ /* 0x000ee80000300800 */
[----:B------:R1:W-:Y:S04]  /*16070*/  STL [R1+0x358], R4 ;  /* 0x0003580401007387 */ /* 0x0003e80000100800 */
[----:B------:R-:W3:Y:S01]  /*16080*/  LDL.LU R20, [R1+0x3bc] ;  /* 0x0003bc0001147983 */ /* 0x000ee20000300800 */
[----:B-----5:R-:W-:-:S03]  /*16090*/  IMAD R2, R2, UR12, RZ ;  /* 0x0000000c02027c24 */ /* 0x020fc6000f8e02ff */
[----:B------:R-:W5:Y:S04]  /*160a0*/  LDL.LU R19, [R1+0x3ac] ;  /* 0x0003ac0001137983 */ /* 0x000f680000300800 */
[----:B------:R0:W-:Y:S04]  /*160b0*/  STL [R1+0x35c], R2 ;  /* 0x00035c0201007387 */ /* 0x0001e80000100800 */
        /* <DEDUP_REMOVED lines=10> */
[----:B0-----:R-:W5:Y:S04]  /*16160*/  LDL.LU R5, [R1+0x340] ;  /* 0x0003400001057983 */ /* 0x001f680000300800 */
[----:B-1----:R-:W5:Y:S04]  /*16170*/  LDL.LU R4, [R1+0x334] ;  /* 0x0003340001047983 */ /* 0x002f680000300800 */
[----:B------:R-:W5:Y:S01]  /*16180*/  LDL.LU R2, [R1+0x330] ;  /* 0x0003300001027983 */ /* 0x000f620000300800 */
[----:B------:R-:W-:-:S05]  /*16190*/  IMAD R7, R6, UR12, RZ ;  /* 0x0000000c06077c24 */ /* 0x000fca000f8e02ff */
[----:B------:R0:W-:Y:S01]  /*161a0*/  STL [R1+0x360], R7 ;  /* 0x0003600701007387 */ /* 0x0001e20000100800 */
[----:B------:R-:W-:-:S03]  /*161b0*/  IMAD R6, R26, UR12, RZ ;  /* 0x0000000c1a067c24 */ /* 0x000fc6000f8e02ff */
[----:B------:R-:W5:Y:S04]  /*161c0*/  LDL.LU R8, [R1+0x328] ;  /* 0x0003280001087983 */ /* 0x000f680000300800 */
[----:B------:R1:W-:Y:S04]  /*161d0*/  STL [R1+0x368], R6 ;  /* 0x0003680601007387 */ /* 0x0003e80000100800 */
[----:B0-----:R-:W5:Y:S01]  /*161e0*/  LDL.LU R7, [R1+0x320] ;  /* 0x0003200001077983 */ /* 0x001f620000300800 */
[----:B------:R-:W-:-:S05]  /*161f0*/  IMAD R0, R0, UR12, RZ ;  /* 0x0000000c00007c24 */ /* 0x000fca000f8e02ff */
[----:B------:R0:W-:Y:S04]  /*16200*/  STL [R1+0x36c], R0 ;  /* 0x00036c0001007387 */ /* 0x0001e80000100800 */
[----:B-1----:R-:W5:Y:S04]  /*16210*/  LDL.LU R6, [R1+0x31c] ;  /* 0x00031c0001067983 */ /* 0x002f680000300800 */
[----:B------:R-:W5:Y:S01]  /*16220*/  LDL.LU R26, [R1+0x318] ;  /* 0x00031800011a7983 */ /* 0x000f620000300800 */
[----:B------:R-:W-:-:S03]  /*16230*/  IMAD R3, R3, UR12, RZ ;  /* 0x0000000c03037c24 */ /* 0x000fc6000f8e02ff */
[----:B0-----:R-:W5:Y:S04]  /*16240*/  LDL.LU R0, [R1+0x314] ;  /* 0x0003140001007983 */ /* 0x001f680000300800 */
[----:B------:R0:W-:Y:S04]  /*16250*/  STL [R1+0x374], R3 ;  /* 0x0003740301007387 */ /* 0x0001e80000100800 */
[----:B0-----:R-:W5:Y:S01]  /*16260*/  LDL.LU R3, [R1+0x310] ;  /* 0x0003100001037983 */ /* 0x001f620000300800 */
[----:B----4-:R-:W-:-:S05]  /*16270*/  IMAD R29, R29, UR12, RZ ;  /* 0x0000000c1d1d7c24 */ /* 0x010fca000f8e02ff */
[----:B------:R0:W-:Y:S04]  /*16280*/  STL [R1+0x37c], R29 ;  /* 0x00037c1d01007387 */ /* 0x0001e80000100800 */
[----:B0-----:R-:W4:Y:S01]  /*16290*/  LDL.LU R29, [R1+0x300] ;  /* 0x00030000011d7983 */ /* 0x001f220000300800 */
[----:B--2---:R-:W-:-:S05]  /*162a0*/  IMAD R27, R27, UR12, RZ ;  /* 0x0000000c1b1b7c24 */ /* 0x004fca000f8e02ff */
[----:B------:R0:W-:Y:S04]  /*162b0*/  STL [R1+0x384], R27 ;  /* 0x0003841b01007387 */ /* 0x0001e80000100800 */
[----:B0-----:R-:W2:Y:S01]  /*162c0*/  LDL.LU R27, [R1+0x2fc] ;  /* 0x0002fc00011b7983 */ /* 0x001ea20000300800 */
[----:B---3--:R-:W-:-:S05]  /*162d0*/  IMAD R28, R28, UR12, RZ ;  /* 0x0000000c1c1c7c24 */ /* 0x008fca000f8e02ff */
[----:B------:R0:W-:Y:S01]  /*162e0*/  STL [R1+0x38c], R28 ;  /* 0x00038c1c01007387 */ /* 0x0001e20000100800 */
[----:B------:R-:W-:-:S03]  /*162f0*/  IMAD R20, R20, UR12, RZ ;  /* 0x0000000c14147c24 */ /* 0x000fc6000f8e02ff */
[----:B0-----:R-:W3:Y:S01]  /*16300*/  LDL.LU R28, [R1+0x2f8] ;  /* 0x0002f800011c7983 */ /* 0x001ee20000300800 */
[----:B-----5:R-:W-:Y:S02]  /*16310*/  IMAD R19, R19, UR12, RZ ;  /* 0x0000000c13137c24 */ /* 0x020fe4000f8e02ff */
        /* <DEDUP_REMOVED lines=25> */
[----:B------:R0:W-:Y:S04]  /*164b0*/  STL [R1+0x340], R5 ;  /* 0x0003400501007387 */ /* 0x0001e80000100800 */
[----:B0-----:R-:W5:Y:S04]  /*164c0*/  LDL.LU R5, [R1+0x2ec] ;  /* 0x0002ec0001057983 */ /* 0x001f680000300800 */
[----:B------:R0:W-:Y:S04]  /*164d0*/  STL [R1+0x334], R4 ;  /* 0x0003340401007387 */ /* 0x0001e80000100800 */
[----:B0-----:R-:W5:Y:S01]  /*164e0*/  LDL.LU R4, [R1+0x2e4] ;  /* 0x0002e40001047983 */ /* 0x001f620000300800 */
[----:B------:R-:W-:-:S03]  /*164f0*/  IMAD R10, R8, UR12, RZ ;  /* 0x0000000c080a7c24 */ /* 0x000fc6000f8e02ff */
[----:B------:R0:W-:Y:S01]  /*16500*/  STL [R1+0x330], R2 ;  /* 0x0003300201007387 */ /* 0x0001e20000100800 */
[----:B------:R-:W-:-:S03]  /*16510*/  IMAD R9, R7, UR12, RZ ;  /* 0x0000000c07097c24 */ /* 0x000fc6000f8e02ff */
[----:B0-----:R-:W5:Y:S04]  /*16520*/  LDL.LU R2, [R1+0x2dc] ;  /* 0x0002dc0001027983 */ /* 0x001f680000300800 */
[----:B------:R-:W-:Y:S01]  /*16530*/  STL [R1+0x328], R10 ;  /* 0x0003280a01007387 */ /* 0x000fe20000100800 */
[----:B------:R-:W-:-:S03]  /*16540*/  IMAD R8, R6, UR12, RZ ;  /* 0x0000000c06087c24 */ /* 0x000fc6000f8e02ff */
[----:B------:R-:W-:Y:S01]  /*16550*/  STL [R1+0x320], R9 ;  /* 0x0003200901007387 */ /* 0x000fe20000100800 */
[----:B------:R-:W-:-:S03]  /*16560*/  IMAD R7, R26, UR12, RZ ;  /* 0x0000000c1a077c24 */ /* 0x000fc6000f8e02ff */
[----:B------:R-:W-:Y:S01]  /*16570*/  STL [R1+0x31c], R8 ;  /* 0x00031c0801007387 */ /* 0x000fe20000100800 */
[----:B------:R-:W-:-:S03]  /*16580*/  IMAD R6, R0, UR12, RZ ;  /* 0x0000000c00067c24 */ /* 0x000fc6000f8e02ff */
[----:B------:R-:W5:Y:S04]  /*16590*/  LDL.LU R0, [R1+0x2d4] ;  /* 0x0002d40001007983 */ /* 0x000f680000300800 */
[----:B------:R0:W-:Y:S04]  /*165a0*/  STL [R1+0x318], R7 ;  /* 0x0003180701007387 */ /* 0x0001e80000100800 */
[----:B------:R4:W-:Y:S01]  /*165b0*/  STL [R1+0x314], R6 ;  /* 0x0003140601007387 */ /* 0x0009e20000100800 */
[----:B0-----:R-:W-:-:S03]  /*165c0*/  IMAD R7, R3, UR12, RZ ;  /* 0x0000000c03077c24 */ /* 0x001fc6000f8e02ff */
[----:B------:R-:W5:Y:S04]  /*165d0*/  LDL.LU R3, [R1+0x2cc] ;  /* 0x0002cc0001037983 */ /* 0x000f680000300800 */
[----:B------:R2:W-:Y:S01]  /*165e0*/  STL [R1+0x310], R7 ;  /* 0x0003100701007387 */ /* 0x0005e20000100800 */
[----:B----4-:R-:W-:-:S03]  /*165f0*/  IMAD R6, R29, UR12, RZ ;  /* 0x0000000c1d067c24 */ /* 0x010fc6000f8e02ff */
[----:B------:R-:W4:Y:S04]  /*16600*/  LDL.LU R29, [R1+0x2c8] ;  /* 0x0002c800011d7983 */ /* 0x000f280000300800 */
[----:B------:R3:W-:Y:S01]  /*16610*/  STL [R1+0x300], R6 ;  /* 0x0003000601007387 */ /* 0x0007e20000100800 */
[----:B--2---:R-:W-:-:S03]  /*16620*/  IMAD R7, R27, UR12, RZ ;  /* 0x0000000c1b077c24 */ /* 0x004fc6000f8e02ff */
[----:B------:R-:W2:Y:S04]  /*16630*/  LDL.LU R27, [R1+0x2c4] ;  /* 0x0002c400011b7983 */ /* 0x000ea80000300800 */
[----:B------:R-:W-:Y:S04]  /*16640*/  STL [R1+0x2fc], R7 ;  /* 0x0002fc0701007387 */ /* 0x000fe80000100800 */
[----:B------:R-:W2:Y:S04]  /*16650*/  LDL.LU R20, [R1+0x2c0] ;  /* 0x0002c00001147983 */ /* 0x000ea80000300800 */
[----:B------:R-:W2:Y:S01]  /*16660*/  LDL.LU R19, [R1+0x2bc] ;  /* 0x0002bc0001137983 */ /* 0x000ea20000300800 */
[----:B---3--:R-:W-:-:S05]  /*16670*/  IMAD R6, R28, UR12, RZ ;  /* 0x0000000c1c067c24 */ /* 0x008fca000f8e02ff */
        /* <DEDUP_REMOVED lines=13> */
[----:B------:R-:W3:Y:S01]  /*16750*/  LDL.LU R28, [R1+0x25c] ;  /* 0x00025c00011c7983 */ /* 0x000ee20000300800 */
[----:B-----5:R-:W-:-:S05]  /*16760*/  IMAD R5, R5, UR12, RZ ;  /* 0x0000000c05057c24 */ /* 0x020fca000f8e02ff */
[----:B------:R0:W-:Y:S04]  /*16770*/  STL [R1+0x2ec], R5 ;  /* 0x0002ec0501007387 */ /* 0x0001e80000100800 */
[----:B------:R-:W5:Y:S01]  /*16780*/  LDL.LU R8, [R1+0x250] ;  /* 0x0002500001087983 */ /* 0x000f620000300800 */
[----:B------:R-:W-:-:S05]  /*16790*/  IMAD R4, R4, UR12, RZ ;  /* 0x0000000c04047c24 */ /* 0x000fca000f8e02ff */
[----:B------:R1:W-:Y:S04]  /*167a0*/  STL [R1+0x2e4], R4 ;  /* 0x0002e40401007387 */ /* 0x0003e80000100800 */
[----:B------:R-:W5:Y:S01]  /*167b0*/  LDL.LU R7, [R1+0x24c] ;  /* 0x00024c0001077983 */ /* 0x000f620000300800 */
[----:B------:R-:W-:-:S05]  /*167c0*/  IMAD R2, R2, UR12, RZ ;  /* 0x0000000c02027c24 */ /* 0x000fca000f8e02ff */
[----:B------:R1:W-:Y:S04]  /*167d0*/  STL [R1+0x2dc], R2 ;  /* 0x0002dc0201007387 */ /* 0x0003e80000100800 */
[----:B0-----:R-:W5:Y:S04]  /*167e0*/  LDL.LU R5, [R1+0x244] ;  /* 0x0002440001057983 */ /* 0x001f680000300800 */
[----:B-1----:R-:W5:Y:S04]  /*167f0*/  LDL.LU R4, [R1+0x23c] ;  /* 0x00023c0001047983 */ /* 0x002f680000300800 */
[----:B------:R-:W5:Y:S01]  /*16800*/  LDL.LU R2, [R1+0x230] ;  /* 0x0002300001027983 */ /* 0x000f620000300800 */
[----:B------:R-:W-:-:S05]  /*16810*/  IMAD R0, R0, UR12, RZ ;  /* 0x0000000c00007c24 */ /* 0x000fca000f8e02ff */
[----:B------:R0:W-:Y:S04]  /*16820*/  STL [R1+0x2d4], R0 ;  /* 0x0002d40001007387 */ /* 0x0001e80000100800 */
[----:B0-----:R-:W5:Y:S01]  /*16830*/  LDL.LU R0, [R1+0x22c] ;  /* 0x00022c0001007983 */ /* 0x001f620000300800 */
[----:B------:R-:W-:-:S05]  /*16840*/  IMAD R3, R3, UR12, RZ ;  /* 0x0000000c03037c24 */ /* 0x000fca000f8e02ff */
[----:B------:R0:W-:Y:S04]  /*16850*/  STL [R1+0x2cc], R3 ;  /* 0x0002cc0301007387 */ /* 0x0001e80000100800 */
[----:B0-----:R-:W5:Y:S01]  /*16860*/  LDL.LU R3, [R1+0x228] ;  /* 0x0002280001037983 */ /* 0x001f620000300800 */
[----:B----4-:R-:W-:-:S05]  /*16870*/  IMAD R29, R29, UR12, RZ ;  /* 0x0000000c1d1d7c24 */ /* 0x010fca000f8e02ff */
[----:B------:R0:W-:Y:S04]  /*16880*/  STL [R1+0x2c8], R29 ;  /* 0x0002c81d01007387 */ /* 0x0001e80000100800 */
[----:B0-----:R-:W4:Y:S01]  /*16890*/  LDL.LU R29, [R1+0x21c] ;  /* 0x00021c00011d7983 */ /* 0x001f220000300800 */
[----:B--2---:R-:W-:-:S05]  /*168a0*/  IMAD R27, R27, UR12, RZ ;  /* 0x0000000c1b1b7c24 */ /* 0x004fca000f8e02ff */
[----:B------:R0:W-:Y:S01]  /*168b0*/  STL [R1+0x2c4], R27 ;  /* 0x0002c41b01007387 */ /* 0x0001e20000100800 */
[----:B------:R-:W-:Y:S02]  /*168c0*/  IMAD R20, R20, UR12, RZ ;  /* 0x0000000c14147c24 */ /* 0x000fe4000f8e02ff */
[----:B------:R-:W-:Y:S01]  /*168d0*/  IMAD R19, R19, UR12, RZ ;  /* 0x0000000c13137c24 */ /* 0x000fe2000f8e02ff */
[----:B0-----:R-:W2:Y:S04]  /*168e0*/  LDL.LU R27, [R1+0x218] ;  /* 0x00021800011b7983 */ /* 0x001ea80000300800 */
[----:B------:R-:W-:Y:S01]  /*168f0*/  STL [R1+0x2c0], R20 ;  /* 0x0002c01401007387 */ /* 0x000fe20000100800 */
[----:B---3--:R-:W-:-:S03]  /*16900*/  IMAD R18, R18, UR12, RZ ;  /* 0x0000000c12127c24 */ /* 0x008fc6000f8e02ff */
        /* <DEDUP_REMOVED lines=18> */
[----:B------:R0:W-:Y:S01]  /*16a30*/  STL [R1+0x270], R10 ;  /* 0x0002700a01007387 */ /* 0x0001e20000100800 */
[----:B------:R-:W-:-:S03]  /*16a40*/  IMAD R6, R6, UR12, RZ ;  /* 0x0000000c06067c24 */ /* 0x000fc6000f8e02ff */
[----:B------:R1:W-:Y:S01]  /*16a50*/  STL [R1+0x26c], R9 ;  /* 0x00026c0901007387 */ /* 0x0003e20000100800 */
[----:B0-----:R-:W-:-:S03]  /*16a60*/  IMAD R10, R26, UR12, RZ ;  /* 0x0000000c1a0a7c24 */ /* 0x001fc6000f8e02ff */
[----:B------:R0:W-:Y:S01]  /*16a70*/  STL [R1+0x268], R6 ;  /* 0x0002680601007387 */ /* 0x0001e20000100800 */
[----:B-1----:R-:W-:-:S03]  /*16a80*/  IMAD R9, R28, UR12, RZ ;  /* 0x0000000c1c097c24 */ /* 0x002fc6000f8e02ff */
[----:B0-----:R-:W3:Y:S04]  /*16a90*/  LDL.LU R6, [R1+0x214] ;  /* 0x0002140001067983 */ /* 0x001ee80000300800 */
[----:B------:R-:W-:Y:S04]  /*16aa0*/  STL [R1+0x264], R10 ;  /* 0x0002640a01007387 */ /* 0x000fe80000100800 */
[----:B------:R-:W3:Y:S04]  /*16ab0*/  LDL.LU R26, [R1+0x210] ;  /* 0x00021000011a7983 */ /* 0x000ee80000300800 */
[----:B------:R5:W-:Y:S04]  /*16ac0*/  STL [R1+0x25c], R9 ;  /* 0x00025c0901007387 */ /* 0x000be80000100800 */
[----:B------:R-:W3:Y:S01]  /*16ad0*/  LDL.LU R28, [R1+0x208] ;  /* 0x00020800011c7983 */ /* 0x000ee20000300800 */
[----:B-----5:R-:W-:-:S02]  /*16ae0*/  IMAD R9, R8, UR12, RZ ;  /* 0x0000000c08097c24 */ /* 0x020fc4000f8e02ff */
[----:B------:R-:W-:-:S03]  /*16af0*/  IMAD R8, R7, UR12, RZ ;  /* 0x0000000c07087c24 */ /* 0x000fc6000f8e02ff */
[----:B------:R-:W-:Y:S04]  /*16b00*/  STL [R1+0x250], R9 ;  /* 0x0002500901007387 */ /* 0x000fe80000100800 */
[----:B------:R-:W-:Y:S01]  /*16b10*/  STL [R1+0x24c], R8 ;  /* 0x00024c0801007387 */ /* 0x000fe20000100800 */
[----:B------:R-:W-:Y:S02]  /*16b20*/  IMAD R7, R5, UR12, RZ ;  /* 0x0000000c05077c24 */ /* 0x000fe4000f8e02ff */
        /* <DEDUP_REMOVED lines=9> */
[----:B-1----:R-:W-:-:S03]  /*16bc0*/  IMAD R4, R3, UR12, RZ ;  /* 0x0000000c03047c24 */ /* 0x002fc6000f8e02ff */
[----:B------:R-:W5:Y:S04]  /*16bd0*/  LDL.LU R3, [R1+0x1f0] ;  /* 0x0001f00001037983 */ /* 0x000f680000300800 */
[----:B------:R2:W-:Y:S01]  /*16be0*/  STL [R1+0x228], R4 ;  /* 0x0002280401007387 */ /* 0x0005e20000100800 */
[----:B----4-:R-:W-:-:S03]  /*16bf0*/  IMAD R5, R29, UR12, RZ ;  /* 0x0000000c1d057c24 */ /* 0x010fc6000f8e02ff */
[----:B------:R-:W4:Y:S04]  /*16c00*/  LDL.LU R29, [R1+0x1e8] ;  /* 0x0001e800011d7983 */ /* 0x000f280000300800 */
[----:B------:R0:W-:Y:S04]  /*16c10*/  STL [R1+0x21c], R5 ;  /* 0x00021c0501007387 */ /* 0x0001e80000100800 */
[----:B------:R-:W4:Y:S04]  /*16c20*/  LDL.LU R20, [R1+0x1c8] ;  /* 0x0001c80001147983 */ /* 0x000f280000300800 */
[----:B------:R-:W4:Y:S01]  /*16c30*/  LDL.LU R19, [R1+0x1bc] ;  /* 0x0001bc0001137983 */ /* 0x000f220000300800 */
[----:B--2---:R-:W-:-:S05]  /*16c40*/  IMAD R4, R27, UR12, RZ ;  /* 0x0000000c1b047c24 */ /* 0x004fca000f8e02ff */
[----:B------:R1:W-:Y:S04]  /*16c50*/  STL [R1+0x218], R4 ;  /* 0x0002180401007387 */ /* 0x0003e80000100800 */
[----:B------:R-:W2:Y:S04]  /*16c60*/  LDL.LU R18, [R1+0x1b8] ;  /* 0x0001b80001127983 */ /* 0x000ea80000300800 */
        /* <DEDUP_REMOVED lines=9> */
[----:B0-----:R-:W2:Y:S04]  /*16d00*/  LDL.LU R5, [R1+0x190] ;  /* 0x0001900001057983 */ /* 0x001ea80000300800 */
[----:B-1----:R-:W2:Y:S04]  /*16d10*/  LDL.LU R4, [R1+0x184] ;  /* 0x0001840001047983 */ /* 0x002ea80000300800 */
[----:B------:R-:W2:Y:S01]  /*16d20*/  LDL.LU R27, [R1+0x180] ;  /* 0x00018000011b7983 */ /* 0x000ea20000300800 */
[----:B---3--:R-:W-:-:S05]  /*16d30*/  IMAD R8, R6, UR12, RZ ;  /* 0x0000000c06087c24 */ /* 0x008fca000f8e02ff */
[----:B------:R0:W-:Y:S01]  /*16d40*/  STL [R1+0x214], R8 ;  /* 0x0002140801007387 */ /* 0x0001e20000100800 */
[----:B------:R-:W-:-:S03]  /*16d50*/  IMAD R7, R26, UR12, RZ ;  /* 0x0000000c1a077c24 */ /* 0x000fc6000f8e02ff */
[----:B0-----:R-:W3:Y:S01]  /*16d60*/  LDL.LU R8, [R1+0x168] ;  /* 0x0001680001087983 */ /* 0x001ee20000300800 */
[----:B------:R-:W-:-:S03]  /*16d70*/  IMAD R6, R28, UR12, RZ ;  /* 0x0000000c1c067c24 */ /* 0x000fc6000f8e02ff */
[----:B------:R0:W-:Y:S04]  /*16d80*/  STL [R1+0x210], R7 ;  /* 0x0002100701007387 */ /* 0x0001e80000100800 */
[----:B0-----:R-:W3:Y:S04]  /*16d90*/  LDL.LU R7, [R1+0x164] ;  /* 0x0001640001077983 */ /* 0x001ee80000300800 */
[----:B------:R0:W-:Y:S04]  /*16da0*/  STL [R1+0x208], R6 ;  /* 0x0002080601007387 */ /* 0x0001e80000100800 */
[----:B0-----:R-:W3:Y:S01]  /*16db0*/  LDL.LU R6, [R1+0x160] ;  /* 0x0001600001067983 */ /* 0x001ee20000300800 */
[----:B-----5:R-:W-:-:S03]  /*16dc0*/  IMAD R2, R2, UR12, RZ ;  /* 0x0000000c02027c24 */ /* 0x020fc6000f8e02ff */
[----:B------:R-:W5:Y:S04]  /*16dd0*/  LDL.LU R26, [R1+0x15c] ;  /* 0x00015c00011a7983 */ /* 0x000f680000300800 */
[----:B------:R-:W5:Y:S04]  /*16de0*/  LDL.LU R28, [R1+0x158] ;  /* 0x00015800011c7983 */ /* 0x000f680000300800 */
[----:B------:R0:W-:Y:S01]  /*16df0*/  STL [R1+0x1fc], R2 ;  /* 0x0001fc0201007387 */ /* 0x0001e20000100800 */
[----:B------:R-:W-:-:S03]  /*16e00*/  IMAD R0, R0, UR12, RZ ;  /* 0x0000000c00007c24 */ /* 0x000fc6000f8e02ff */
[----:B0-----:R-:W5:Y:S04]  /*16e10*/  LDL.LU R2, [R1+0x154] ;  /* 0x0001540001027983 */ /* 0x001f680000300800 */
[----:B------:R0:W-:Y:S01]  /*16e20*/  STL [R1+0x1f8], R0 ;  /* 0x0001f80001007387 */ /* 0x0001e20000100800 */
[----:B------:R-:W-:-:S03]  /*16e30*/  IMAD R3, R3, UR12, RZ ;  /* 0x0000000c03037c24 */ /* 0x000fc6000f8e02ff */
[----:B0-----:R-:W5:Y:S04]  /*16e40*/  LDL.LU R0, [R1+0x150] ;  /* 0x0001500001007983 */ /* 0x001f680000300800 */
[----:B------:R0:W-:Y:S04]  /*16e50*/  STL [R1+0x1f0], R3 ;  /* 0x0001f00301007387 */ /* 0x0001e80000100800 */
[----:B0-----:R-:W5:Y:S01]  /*16e60*/  LDL.LU R3, [R1+0x14c] ;  /* 0x00014c0001037983 */ /* 0x001f620000300800 */
[----:B----4-:R-:W-:-:S05]  /*16e70*/  IMAD R29, R29, UR12, RZ ;  /* 0x0000000c1d1d7c24 */ /* 0x010fca000f8e02ff */
[----:B------:R0:W-:Y:S01]  /*16e80*/  STL [R1+0x1e8], R29 ;  /* 0x0001e81d01007387 */ /* 0x0001e20000100800 */
[----:B------:R-:W-:Y:S02]  /*16e90*/  IMAD R20, R20, UR12, RZ ;  /* 0x0000000c14147c24 */ /* 0x000fe4000f8e02ff */
[----:B------:R-:W-:Y:S01]  /*16ea0*/  IMAD R19, R19, UR12, RZ ;  /* 0x0000000c13137c24 */ /* 0x000fe2000f8e02ff */
[----:B0-----:R-:W4:Y:S04]  /*16eb0*/  LDL.LU R29, [R1+0x148] ;  /* 0x00014800011d7983 */ /* 0x001f280000300800 */
[----:B------:R-:W-:Y:S04]  /*16ec0*/  STL [R1+0x1c8], R20 ;  /* 0x0001c81401007387 */ /* 0x000fe80000100800 */
[----:B------:R-:W-:Y:S01]  /*16ed0*/  STL [R1+0x1bc], R19 ;  /* 0x0001bc1301007387 */ /* 0x000fe20000100800 */
        /* <DEDUP_REMOVED lines=24> */
[----:B-1----:R-:W2:Y:S04]  /*17060*/  LDL.LU R5, [R1+0x144] ;  /* 0x0001440001057983 */ /* 0x002ea80000300800 */
[----:B------:R0:W-:Y:S04]  /*17070*/  STL [R1+0x184], R4 ;  /* 0x0001840401007387 */ /* 0x0001e80000100800 */
[----:B0-----:R-:W2:Y:S01]  /*17080*/  LDL.LU R4, [R1+0x13c] ;  /* 0x00013c0001047983 */ /* 0x001ea20000300800 */
[----:B---3--:R-:W-:-:S03]  /*17090*/  IMAD R10, R8, UR12, RZ ;  /* 0x0000000c080a7c24 */ /* 0x008fc6000f8e02ff */
[----:B------:R0:W-:Y:S04]  /*170a0*/  STL [R1+0x180], R9 ;  /* 0x0001800901007387 */ /* 0x0001e80000100800 */
[----:B------:R-:W3:Y:S04]  /*170b0*/  LDL.LU R27, [R1+0x138] ;  /* 0x00013800011b7983 */ /* 0x000ee80000300800 */
[----:B------:R-:W-:Y:S01]  /*170c0*/  STL [R1+0x168], R10 ;  /* 0x0001680a01007387 */ /* 0x000fe20000100800 */
[----:B0-----:R-:W-:-:S05]  /*170d0*/  IMAD R9, R7, UR12, RZ ;  /* 0x0000000c07097c24 */ /* 0x001fca000f8e02ff */
[----:B------:R-:W-:Y:S01]  /*170e0*/  STL [R1+0x164], R9 ;  /* 0x0001640901007387 */ /* 0x000fe20000100800 */
[----:B------:R-:W-:Y:S02]  /*170f0*/  IMAD R8, R6, UR12, RZ ;  /* 0x0000000c06087c24 */ /* 0x000fe4000f8e02ff */
[----:B-----5:R-:W-:-:S03]  /*17100*/  IMAD R7, R26, UR12, RZ ;  /* 0x0000000c1a077c24 */ /* 0x020fc6000f8e02ff */
        /* <DEDUP_REMOVED lines=11> */
[----:B0-----:R-:W-:-:S03]  /*171c0*/  IMAD R7, R3, UR12, RZ ;  /* 0x0000000c03077c24 */ /* 0x001fc6000f8e02ff */
[----:B------:R-:W5:Y:S04]  /*171d0*/  LDL.LU R3, [R1+0x124] ;  /* 0x0001240001037983 */ /* 0x000f680000300800 */
[----:B------:R-:W-:Y:S04]  /*171e0*/  STL [R1+0x14c], R7 ;  /* 0x00014c0701007387 */ /* 0x000fe80000100800 */
[----:B------:R-:W5:Y:S04]  /*171f0*/  LDL.LU R20, [R1+0x120] ;  /* 0x0001200001147983 */ /* 0x000f680000300800 */
[----:B------:R-:W5:Y:S01]  /*17200*/  LDL.LU R19, [R1+0x118] ;  /* 0x0001180001137983 */ /* 0x000f620000300800 */
[----:B----4-:R-:W-:-:S05]  /*17210*/  IMAD R6, R29, UR12, RZ ;  /* 0x0000000c1d067c24 */ /* 0x010fca000f8e02ff */
[----:B------:R0:W-:Y:S04]  /*17220*/  STL [R1+0x148], R6 ;  /* 0x0001480601007387 */ /* 0x0001e80000100800 */
[----:B------:R-:W4:Y:S04]  /*17230*/  LDL.LU R18, [R1+0x114] ;  /* 0x0001140001127983 */ /* 0x000f280000300800 */
        /* <DEDUP_REMOVED lines=9> */
[----:B0-----:R-:W4:Y:S04]  /*172d0*/  LDL.LU R6, [R1+0xe4] ;  /* 0x0000e40001067983 */ /* 0x001f280000300800 */
[----:B------:R-:W4:Y:S04]  /*172e0*/  LDL.LU R28, [R1+0xdc] ;  /* 0x0000dc00011c7983 */ /* 0x000f280000300800 */
[----:B------:R-:W4:Y:S01]  /*172f0*/  LDL.LU R29, [R1+0xd8] ;  /* 0x0000d800011d7983 */ /* 0x000f220000300800 */
[----:B--2---:R-:W-:-:S05]  /*17300*/  IMAD R7, R5, UR12, RZ ;  /* 0x0000000c05077c24 */ /* 0x004fca000f8e02ff */
[----:B------:R0:W-:Y:S04]  /*17310*/  STL [R1+0x144], R7 ;  /* 0x0001440701007387 */ /* 0x0001e80000100800 */
[----:B------:R-:W2:Y:S01]  /*17320*/  LDL.LU R8, [R1+0xd4] ;  /* 0x0000d40001087983 */ /* 0x000ea20000300800 */
[----:B------:R-:W-:-:S05]  /*17330*/  IMAD R5, R4, UR12, RZ ;  /* 0x0000000c04057c24 */ /* 0x000fca000f8e02ff */
[----:B------:R1:W-:Y:S01]  /*17340*/  STL [R1+0x13c], R5 ;  /* 0x00013c0501007387 */ /* 0x0003e20000100800 */
[----:B---3--:R-:W-:-:S03]  /*17350*/  IMAD R4, R27, UR12, RZ ;  /* 0x0000000c1b047c24 */ /* 0x008fc6000f8e02ff */
[----:B0-----:R-:W3:Y:S04]  /*17360*/  LDL.LU R7, [R1+0xcc] ;  /* 0x0000cc0001077983 */ /* 0x001ee80000300800 */
[----:B------:R0:W-:Y:S04]  /*17370*/  STL [R1+0x138], R4 ;  /* 0x0001380401007387 */ /* 0x0001e80000100800 */
[----:B-1----:R-:W3:Y:S04]  /*17380*/  LDL.LU R5, [R1+0xbc] ;  /* 0x0000bc0001057983 */ /* 0x002ee80000300800 */
[----:B0-----:R-:W3:Y:S04]  /*17390*/  LDL.LU R4, [R1+0xb8] ;  /* 0x0000b80001047983 */ /* 0x001ee80000300800 */
[----:B------:R-:W3:Y:S01]  /*173a0*/  LDL.LU R27, [R1+0xb4] ;  /* 0x0000b400011b7983 */ /* 0x000ee20000300800 */
[----:B-----5:R-:W-:-:S05]  /*173b0*/  IMAD R26, R26, UR12, RZ ;  /* 0x0000000c1a1a7c24 */ /* 0x020fca000f8e02ff */
[----:B------:R0:W-:Y:S04]  /*173c0*/  STL [R1+0x134], R26 ;  /* 0x0001341a01007387 */ /* 0x0001e80000100800 */
[----:B0-----:R-:W5:Y:S01]  /*173d0*/  LDL.LU R26, [R1+0xac] ;  /* 0x0000ac00011a7983 */ /* 0x001f620000300800 */
[----:B------:R-:W-:-:S05]  /*173e0*/  IMAD R2, R2, UR12, RZ ;  /* 0x0000000c02027c24 */ /* 0x000fca000f8e02ff */
        /* <DEDUP_REMOVED lines=8> */
[----:B------:R-:W-:Y:S02]  /*17470*/  IMAD R20, R20, UR12, RZ ;  /* 0x0000000c14147c24 */ /* 0x000fe4000f8e02ff */
[----:B------:R-:W-:-:S03]  /*17480*/  IMAD R19, R19, UR12, RZ ;  /* 0x0000000c13137c24 */ /* 0x000fc6000f8e02ff */
[----:B------:R-:W-:Y:S01]  /*17490*/  STL [R1+0x120], R20 ;  /* 0x0001201401007387 */ /* 0x000fe20000100800 */
[----:B----4-:R-:W-:-:S03]  /*174a0*/  IMAD R18, R18, UR12, RZ ;  /* 0x0000000c12127c24 */ /* 0x010fc6000f8e02ff */
        /* <DEDUP_REMOVED lines=24> */
[----:B0-----:R-:W4:Y:S04]  /*17630*/  LDL.LU R6, [R1+0x98] ;  /* 0x0000980001067983 */ /* 0x001f280000300800 */
[----:B------:R-:W-:Y:S04]  /*17640*/  STL [R1+0xdc], R10 ;  /* 0x0000dc0a01007387 */ /* 0x000fe80000100800 */
[----:B------:R-:W4:Y:S04]  /*17650*/  LDL.LU R28, [R1+0x94] ;  /* 0x00009400011c7983 */ /* 0x000f280000300800 */
[----:B------:R2:W-:Y:S04]  /*17660*/  STL [R1+0xd8], R9 ;  /* 0x0000d80901007387 */ /* 0x0005e80000100800 */
[----:B------:R-:W4:Y:S01]  /*17670*/  LDL.LU R29, [R1+0x90] ;  /* 0x00009000011d7983 */ /* 0x000f220000300800 */
[----:B--2---:R-:W-:-:S05]  /*17680*/  IMAD R9, R8, UR12, RZ ;  /* 0x0000000c08097c24 */ /* 0x004fca000f8e02ff */
[----:B------:R-:W-:Y:S01]  /*17690*/  STL [R1+0xd4], R9 ;  /* 0x0000d40901007387 */ /* 0x000fe20000100800 */
[----:B---3--:R-:W-:Y:S02]  /*176a0*/  IMAD R8, R7, UR12, RZ ;  /* 0x0000000c07087c24 */ /* 0x008fe4000f8e02ff */
        /* <DEDUP_REMOVED lines=8> */
[----:B-----5:R-:W-:-:S03]  /*17730*/  IMAD R4, R26, UR12, RZ ;  /* 0x0000000c1a047c24 */ /* 0x020fc6000f8e02ff */
[----:B------:R-:W3:Y:S04]  /*17740*/  LDL.LU R26, [R1+0x88] ;  /* 0x00008800011a7983 */ /* 0x000ee80000300800 */
[----:B------:R1:W-:Y:S01]  /*17750*/  STL [R1+0xac], R4 ;  /* 0x0000ac0401007387 */ /* 0x0003e20000100800 */
[----:B0-----:R-:W-:-:S03]  /*17760*/  IMAD R5, R2, UR12, RZ ;  /* 0x0000000c02057c24 */ /* 0x001fc6000f8e02ff */
[----:B-1----:R-:W5:Y:S04]  /*17770*/  LDL.LU R4, [R1+0x84] ;  /* 0x0000840001047983 */ /* 0x002f680000300800 */
[----:B------:R0:W-:Y:S01]  /*17780*/  STL [R1+0xa8], R5 ;  /* 0x0000a80501007387 */ /* 0x0001e20000100800 */
[----:B------:R-:W-:-:S03]  /*17790*/  IMAD R2, R0, UR12, RZ ;  /* 0x0000000c00027c24 */ /* 0x000fc6000f8e02ff */
[----:B0-----:R-:W5:Y:S04]  /*177a0*/  LDL.LU R5, [R1+0x80] ;  /* 0x0000800001057983 */ /* 0x001f680000300800 */
[----:B------:R0:W-:Y:S04]  /*177b0*/  STL [R1+0xa4], R2 ;  /* 0x0000a40201007387 */ /* 0x0001e80000100800 */
[----:B------:R-:W5:Y:S04]  /*177c0*/  LDL.LU R20, [R1+0x78] ;  /* 0x0000780001147983 */ /* 0x000f680000300800 */
[----:B------:R-:W5:Y:S01]  /*177d0*/  LDL.LU R19, [R1+0x70] ;  /* 0x0000700001137983 */ /* 0x000f620000300800 */
[----:B------:R-:W-:-:S05]  /*177e0*/  IMAD R0, R3, UR12, RZ ;  /* 0x0000000c03007c24 */ /* 0x000fca000f8e02ff */
        /* <DEDUP_REMOVED lines=14> */
[----:B----4-:R-:W-:-:S05]  /*178d0*/  IMAD R8, R6, UR12, RZ ;  /* 0x0000000c06087c24 */ /* 0x010fca000f8e02ff */
[----:B------:R0:W-:Y:S01]  /*178e0*/  STL [R1+0x98], R8 ;  /* 0x0000980801007387 */ /* 0x0001e20000100800 */
[----:B------:R-:W-:-:S03]  /*178f0*/  IMAD R7, R28, UR12, RZ ;  /* 0x0000000c1c077c24 */ /* 0x000fc6000f8e02ff */
[----:B0-----:R-:W4:Y:S01]  /*17900*/  LDL.LU R8, [R1+0x24] ;  /* 0x0000240001087983 */ /* 0x001f220000300800 */
[----:B------:R-:W-:-:S03]  /*17910*/  IMAD R6, R29, UR12, RZ ;  /* 0x0000000c1d067c24 */ /* 0x000fc6000f8e02ff */
[----:B------:R0:W-:Y:S04]  /*17920*/  STL [R1+0x94], R7 ;  /* 0x0000940701007387 */ /* 0x0001e80000100800 */
[----:B0-----:R-:W4:Y:S04]  /*17930*/  LDL.LU R7, [R1+0x1c] ;  /* 0x00001c0001077983 */ /* 0x001f280000300800 */
[----:B------:R0:W-:Y:S04]  /*17940*/  STL [R1+0x90], R6 ;  /* 0x0000900601007387 */ /* 0x0001e80000100800 */
[----:B0-----:R-:W4:Y:S04]  /*17950*/  LDL.LU R6, [R1+0x18] ;  /* 0x0000180001067983 */ /* 0x001f280000300800 */
[----:B------:R-:W4:Y:S04]  /*17960*/  LDL.LU R29, [R1+0x14] ;  /* 0x00001400011d7983 */ /* 0x000f280000300800 */
[----:B------:R-:W4:Y:S01]  /*17970*/  LDL.LU R28, [R1+0x10] ;  /* 0x00001000011c7983 */ /* 0x000f220000300800 */
[----:B--2---:R-:W-:-:S05]  /*17980*/  IMAD R27, R27, UR12, RZ ;  /* 0x0000000c1b1b7c24 */ /* 0x004fca000f8e02ff */
[----:B------:R0:W-:Y:S04]  /*17990*/  STL [R1+0x8c], R27 ;  /* 0x00008c1b01007387 */ /* 0x0001e80000100800 */
[----:B0-----:R-:W2:Y:S01]  /*179a0*/  LDL.LU R27, [R1+0xc] ;  /* 0x00000c00011b7983 */ /* 0x001ea20000300800 */
[----:B---3--:R-:W-:-:S05]  /*179b0*/  IMAD R26, R26, UR12, RZ ;  /* 0x0000000c1a1a7c24 */ /* 0x008fca000f8e02ff */
[----:B------:R0:W-:Y:S01]  /*179c0*/  STL [R1+0x88], R26 ;  /* 0x0000881a01007387 */ /* 0x0001e20000100800 */
[----:B-----5:R-:W-:-:S03]  /*179d0*/  IMAD R4, R4, UR12, RZ ;  /* 0x0000000c04047c24 */ /* 0x020fc6000f8e02ff */
[----:B0-----:R-:W3:Y:S04]  /*179e0*/  LDL.LU R26, [R1+0x8] ;  /* 0x00000800011a7983 */ /* 0x001ee80000300800 */
[----:B------:R0:W-:Y:S01]  /*179f0*/  STL [R1+0x84], R4 ;  /* 0x0000840401007387 */ /* 0x0001e20000100800 */
[----:B------:R-:W-:-:S03]  /*17a00*/  IMAD R5, R5, UR12, RZ ;  /* 0x0000000c05057c24 */ /* 0x000fc6000f8e02ff */
[----:B0-----:R-:W5:Y:S04]  /*17a10*/  LDL.LU R4, [R1+0x4] ;  /* 0x0000040001047983 */ /* 0x001f680000300800 */
[----:B------:R0:W-:Y:S01]  /*17a20*/  STL [R1+0x80], R5 ;  /* 0x0000800501007387 */ /* 0x0001e20000100800 */
[----:B------:R-:W-:Y:S02]  /*17a30*/  IMAD R20, R20, UR12, RZ ;  /* 0x0000000c14147c24 */ /* 0x000fe4000f8e02ff */
[----:B------:R-:W-:Y:S01]  /*17a40*/  IMAD R19, R19, UR12, RZ ;  /* 0x0000000c13137c24 */ /* 0x000fe2000f8e02ff */
[----:B0-----:R-:W2:Y:S04]  /*17a50*/  LDL.LU R5, [R1] ;  /* 0x0000000001057983 */ /* 0x001ea80000300800 */
[----:B------:R0:W-:Y:S01]  /*17a60*/  STL [R1+0x78], R20 ;  /* 0x0000781401007387 */ /* 0x0001e20000100800 */
[----:B------:R-:W-:-:S02]  /*17a70*/  IMAD R18, R18, UR12, RZ ;  /* 0x0000000c12127c24 */ /* 0x000fc4000f8e02ff */
[----:B------:R-:W-:Y:S01]  /*17a80*/  IMAD R17, R17, UR12, RZ ;  /* 0x0000000c11117c24 */ /* 0x000fe2000f8e02ff */
[----:B0-----:R-:W2:Y:S01]  /*17a90*/  LDL.LU R20, [R1+0x1ee4] ;  /* 0x001ee40001147983 */ /* 0x001ea20000300800 */
[----:B------:R-:W-:-:S03]  /*17aa0*/  IMAD R16, R16, UR12, RZ ;  /* 0x0000000c10107c24 */ /* 0x000fc6000f8e02ff */
[----:B------:R0:W-:Y:S01]  /*17ab0*/  STL [R1+0x70], R19 ;  /* 0x0000701301007387 */ /* 0x0001e20000100800 */
[----:B------:R-:W-:Y:S02]  /*17ac0*/  IMAD R15, R15, UR12, RZ ;  /* 0x0000000c0f0f7c24 */ /* 0x000fe4000f8e02ff */
[----:B------:R-:W-:Y:S01]  /*17ad0*/  IMAD R14, R14, UR12, RZ ;  /* 0x0000000c0e0e7c24 */ /* 0x000fe2000f8e02ff */
[----:B0-----:R-:W2:Y:S04]  /*17ae0*/  LDL.LU R19, [R1+0x1ee0] ;  /* 0x001ee00001137983 */ /* 0x001ea80000300800 */
[----:B------:R0:W-:Y:S01]  /*17af0*/  STL [R1+0x68], R18 ;  /* 0x0000681201007387 */ /* 0x0001e20000100800 */
[----:B------:R-:W-:Y:S02]  /*17b00*/  IMAD R13, R13, UR12, RZ ;  /* 0x0000000c0d0d7c24 */ /* 0x000fe4000f8e02ff */
[----:B------:R-:W-:Y:S01]  /*17b10*/  IMAD R12, R12, UR12, RZ ;  /* 0x0000000c0c0c7c24 */ /* 0x000fe2000f8e02ff */
[----:B0-----:R-:W2:Y:S04]  /*17b20*/  LDL.LU R18, [R1+0x1edc] ;  /* 0x001edc0001127983 */ /* 0x001ea80000300800 */
[----:B------:R0:W-:Y:S01]  /*17b30*/  STL [R1+0x64], R17 ;  /* 0x0000641101007387 */ /* 0x0001e20000100800 */
[----:B------:R-:W-:-:S03]  /*17b40*/  IMAD R11, R11, UR12, RZ ;  /* 0x0000000c0b0b7c24 */ /* 0x000fc6000f8e02ff */
        /* <DEDUP_REMOVED lines=27> */
[----:B0-----:R-:W2:Y:S02]  /*17d00*/  LDL.LU R3, [R1+0x1eac] ;  /* 0x001eac0001037983 */ /* 0x001ea40000300800 */
[----:B--2---:R-:W-:-:S05]  /*17d10*/  IMAD R3, R3, UR12, RZ ;  /* 0x0000000c03037c24 */ /* 0x004fca000f8e02ff */
[----:B------:R0:W-:Y:S04]  /*17d20*/  STL [R1+0x20], R3 ;  /* 0x0000200301007387 */ /* 0x0001e80000100800 */
[----:B0-----:R-:W4:Y:S01]  /*17d30*/  LDL.LU R3, [R1+0x1ea8] ;  /* 0x001ea80001037983 */ /* 0x001f220000300800 */
[----:B------:R-:W-:-:S05]  /*17d40*/  IADD3 R2, P1, PT, R2, UR8, RZ ;  /* 0x0000000802027c10 */ /* 0x000fca000ff3e0ff */
[----:B------:R0:W-:Y:S02]  /*17d50*/  STL [R1+0xfbc], R2 ;  /* 0x000fbc0201007387 */ /* 0x0001e40000100800 */
[----:B0-----:R-:W-:-:S05]  /*17d60*/  IADD3 R2, P0, PT, R0, UR8, RZ ;  /* 0x0000000800027c10 */ /* 0x001fca000ff1e0ff */
[----:B------:R4:W-:Y:S02]  /*17d70*/  STL [R1+0xfc0], R2 ;  /* 0x000fc00201007387 */ /* 0x0009e40000100800 */
[----:B----4-:R-:W-:-:S05]  /*17d80*/  IADD3 R2, P6, PT, R8, R3, RZ ;  /* 0x0000000308027210 */ /* 0x010fca0007fde0ff */
[----:B------:R0:W-:Y:S02]  /*17d90*/  STL [R1+0x1c68], R2 ;  /* 0x001c680201007387 */ /* 0x0001e40000100800 */
[----:B0-----:R-:W-:-:S05]  /*17da0*/  IADD3 R2, P5, PT, R7, R3, RZ ;  /* 0x0000000307027210 */ /* 0x001fca0007fbe0ff */
[----:B------:R0:W-:Y:S02]  /*17db0*/  STL [R1+0x1c6c], R2 ;  /* 0x001c6c0201007387 */ /* 0x0001e40000100800 */
[----:B0-----:R-:W-:-:S05]  /*17dc0*/  IADD3 R2, P2, PT, R6, R3, RZ ;  /* 0x0000000306027210 */ /* 0x001fca0007f5e0ff */
[----:B------:R0:W-:Y:S02]  /*17dd0*/  STL [R1+0x1c70], R2 ;  /* 0x001c700201007387 */ /* 0x0001e40000100800 */
[----:B0-----:R-:W-:-:S05]  /*17de0*/  IADD3 R2, P4, PT, R29, R3, RZ ;  /* 0x000000031d027210 */ /* 0x001fca0007f9e0ff */
[----:B------:R0:W-:Y:S02]  /*17df0*/  STL [R1+0x1c74], R2 ;  /* 0x001c740201007387 */ /* 0x0001e40000100800 */
[----:B0-----:R-:W-:-:S05]  /*17e00*/  IADD3 R2, P3, PT, R28, R3, RZ ;  /* 0x000000031c027210 */ /* 0x001fca0007f7e0ff */
[----:B------:R0:W-:Y:S04]  /*17e10*/  STL [R1+0x1c78], R2 ;  /* 0x001c780201007387 */ /* 0x0001e80000100800 */
[----:B0-----:R-:W2:Y:S02]  /*17e20*/  LDL.LU R2, [R1+0x1ea4] ;  /* 0x001ea40001027983 */ /* 0x001ea40000300800 */
[-C--:B--2---:R-:W-:Y:S02]  /*17e30*/  LEA.HI.X.SX32 R8, R8, R2.reuse, 0x1, P6 ;  /* 0x0000000208087211 */ /* 0x084fe400030f0eff */
[----:B------:R-:W-:-:S03]  /*17e40*/  LEA.HI.X.SX32 R7, R7, R2, 0x1, P5 ;  /* 0x0000000207077211 */ /* 0x000fc600028f0eff */
[----:B------:R0:W-:Y:S02]  /*17e50*/  STL [R1+0x1c60], R8 ;  /* 0x001c600801007387 */ /* 0x0001e40000100800 */
[----:B0-----:R-:W-:-:S05]  /*17e60*/  IADD3 R8, P6, PT, R27, R3, RZ ;  /* 0x000000031b087210 */ /* 0x001fca0007fde0ff */
[----:B------:R0:W-:Y:S01]  /*17e70*/  STL [R1+0x1c64], R8 ;  /* 0x001c640801007387 */ /* 0x0001e20000100800 */
[----:B------:R-:W-:-:S03]  /*17e80*/  LEA.HI.X.SX32 R6, R6, R2, 0x1, P2 ;  /* 0x0000000206067211 */ /* 0x000fc600010f0eff */
[----:B0-----:R-:W2:Y:S04]  /*17e90*/  LDL.LU R8, [R1+0x1ea0] ;  /* 0x001ea00001087983 */ /* 0x001ea80000300800 */
[----:B------:R3:W-:Y:S02]  /*17ea0*/  STL [R1+0x1c58], R7 ;  /* 0x001c580701007387 */ /* 0x0007e40000100800 */
[----:B---3--:R-:W-:-:S05]  /*17eb0*/  IADD3 R7, P5, PT, R26, R3, RZ ;  /* 0x000000031a077210 */ /* 0x008fca0007fbe0ff */
[----:B------:R0:W-:Y:S01]  /*17ec0*/  STL [R1+0x1c5c], R7 ;  /* 0x001c5c0701007387 */ /* 0x0001e20000100800 */
[----:B------:R-:W-:-:S03]  /*17ed0*/  LEA.HI.X.SX32 R29, R29, R2, 0x1, P4 ;  /* 0x000000021d1d7211 */ /* 0x000fc600020f0eff */
[----:B0-----:R-:W3:Y:S04]  /*17ee0*/  LDL.LU R7, [R1+0x1e9c] ;  /* 0x001e9c0001077983 */ /* 0x001ee80000300800 */
[----:B------:R5:W-:Y:S02]  /*17ef0*/  STL [R1+0x1c50], R6 ;  /* 0x001c500601007387 */ /* 0x000be40000100800 */
[----:B-----5:R-:W-:-:S05]  /*17f00*/  IADD3 R6, P2, PT, R4, R3, RZ ;  /* 0x0000000304067210 */ /* 0x020fca0007f5e0ff */
[----:B------:R0:W-:Y:S04]  /*17f10*/  STL [R1+0x1c54], R6 ;  /* 0x001c540601007387 */ /* 0x0001e80000100800 */
[----:B0-----:R-:W4:Y:S04]  /*17f20*/  LDL.LU R6, [R1+0x1e98] ;  /* 0x001e980001067983 */ /* 0x001f280000300800 */
[----:B------:R0:W-:Y:S02]  /*17f30*/  STL [R1+0x1c48], R29 ;  /* 0x001c481d01007387 */ /* 0x0001e40000100800 */
[----:B0-----:R-:W-:-:S05]  /*17f40*/  IADD3 R29, P4, PT, R5, R3, RZ ;  /* 0x00000003051d7210 */ /* 0x001fca0007f9e0ff */
[----:B------:R0:W-:Y:S04]  /*17f50*/  STL [R1+0x1c4c], R29 ;  /* 0x001c4c1d01007387 */ /* 0x0001e80000100800 */
[----:B0-----:R-:W5:Y:S01]  /*17f60*/  LDL.LU R29, [R1+0x1e94] ;  /* 0x001e9400011d7983 */ /* 0x001f620000300800 */
[----:B------:R-:W-:-:S05]  /*17f70*/  LEA.HI.X.SX32 R28, R28, R2, 0x1, P3 ;  /* 0x000000021c1c7211 */ /* 0x000fca00018f0eff */
[----:B------:R5:W-:Y:S02]  /*17f80*/  STL [R1+0x1c40], R28 ;  /* 0x001c401c01007387 */ /* 0x000be40000100800 */
[----:B-----5:R-:W-:-:S05]  /*17f90*/  IADD3 R28, P3, PT, R29, R3, RZ ;  /* 0x000000031d1c7210 */ /* 0x020fca0007f7e0ff */
        /* <DEDUP_REMOVED lines=22> */
[-C--:B------:R-:W-:Y:S02]  /*18100*/  LEA.HI.X.SX32 R29, R29, R2.reuse, 0x1, P3 ;  /* 0x000000021d1d7211 */ /* 0x080fe400018f0eff */
[----:B------:R-:W-:-:S03]  /*18110*/  LEA.HI.X.SX32 R28, R28, R2, 0x1, P6 ;  /* 0x000000021c1c7211 */ /* 0x000fc600030f0eff */
[----:B------:R5:W-:Y:S01]  /*18120*/  STL [R1+0x1c18], R29 ;  /* 0x001c181d01007387 */ /* 0x000be20000100800 */
[----:B------:R-:W-:Y:S02]  /*18130*/  LEA.HI.X.SX32 R26, R26, R2, 0x1, P2 ;  /* 0x000000021a1a7211 */ /* 0x000fe400010f0eff */
[----:B-----5:R-:W-:-:S05]  /*18140*/  IADD3 R29, P3, PT, R5, R3, RZ ;  /* 0x00000003051d7210 */ /* 0x020fca0007f7e0ff */
[----:B------:R4:W-:Y:S04]  /*18150*/  STL [R1+0x1c1c], R29 ;  /* 0x001c1c1d01007387 */ /* 0x0009e80000100800 */
[----:B------:R0:W-:Y:S01]  /*18160*/  STL [R1+0x1c10], R28 ;  /* 0x001c101c01007387 */ /* 0x0001e20000100800 */
[-C--:B----4-:R-:W-:Y:S02]  /*18170*/  IADD3 R29, P6, PT, R6, R3.reuse, RZ ;  /* 0x00000003061d7210 */ /* 0x090fe40007fde0ff */
[----:B0-----:R-:W-:Y:S02]  /*18180*/  LEA.HI.X.SX32 R28, R27, R2, 0x1, P5 ;  /* 0x000000021b1c7211 */ /* 0x001fe400028f0eff */
[-C--:B---3--:R-:W-:Y:S01]  /*18190*/  IADD3 R27, P5, PT, R7, R3.reuse, RZ ;  /* 0x00000003071b7210 */ /* 0x088fe20007fbe0ff */
[----:B------:R-:W-:Y:S04]  /*181a0*/  STL [R1+0x1c14], R29 ;  /* 0x001c141d01007387 */ /* 0x000fe80000100800 */
[----:B------:R2:W-:Y:S04]  /*181b0*/  STL [R1+0x1c08], R28 ;  /* 0x001c081c01007387 */ /* 0x0005e80000100800 */
[----:B------:R0:W-:Y:S04]  /*181c0*/  STL [R1+0x1c0c], R27 ;  /* 0x001c0c1b01007387 */ /* 0x0001e80000100800 */
[----:B------:R1:W-:Y:S01]  /*181d0*/  STL [R1+0x1c00], R26 ;  /* 0x001c001a01007387 */ /* 0x0003e20000100800 */
[----:B--2---:R-:W-:-:S02]  /*181e0*/  IADD3 R28, P2, PT, R8, R3, RZ ;  /* 0x00000003081c7210 */ /* 0x004fc40007f5e0ff */
[-C--:B0-----:R-:W-:Y:S02]  /*181f0*/  LEA.HI.X.SX32 R27, R4, R2.reuse, 0x1, P4 ;  /* 0x00000002041b7211 */ /* 0x081fe400020f0eff */
[----:B------:R-:W-:Y:S02]  /*18200*/  LEA.HI.X.SX32 R4, R5, R2, 0x1, P3 ;  /* 0x0000000205047211 */ /* 0x000fe400018f0eff */
[-C--:B-1----:R-:W-:Y:S01]  /*18210*/  IADD3 R26, P4, PT, R9, R3.reuse, RZ ;  /* 0x00000003091a7210 */ /* 0x082fe20007f9e0ff */
[----:B------:R-:W-:Y:S01]  /*18220*/  STL [R1+0x1c04], R28 ;  /* 0x001c041c01007387 */ /* 0x000fe20000100800 */
[----:B------:R-:W-:-:S03]  /*18230*/  IADD3 R5, P3, PT, R10, R3, RZ ;  /* 0x000000030a057210 */ /* 0x000fc60007f7e0ff */
[----:B------:R-:W-:Y:S01]  /*18240*/  STL [R1+0x1bf8], R27 ;  /* 0x001bf81b01007387 */ /* 0x000fe20000100800 */
[----:B------:R-:W-:-:S03]  /*18250*/  LEA.HI.X.SX32 R6, R6, R2, 0x1, P6 ;  /* 0x0000000206067211 */ /* 0x000fc600030f0eff */
[----:B------:R-:W-:Y:S04]  /*18260*/  STL [R1+0x1bfc], R26 ;  /* 0x001bfc1a01007387 */ /* 0x000fe80000100800 */
[----:B------:R0:W-:Y:S04]  /*18270*/  STL [R1+0x1bf0], R4 ;  /* 0x001bf00401007387 */ /* 0x0001e80000100800 */
[----:B------:R1:W-:Y:S01]  /*18280*/  STL [R1+0x1bf4], R5 ;  /* 0x001bf40501007387 */ /* 0x0003e20000100800 */
[----:B0-----:R-:W-:-:S03]  /*18290*/  IADD3 R4, P6, PT, R11, R3, RZ ;  /* 0x000000030b047210 */ /* 0x001fc60007fde0ff */
[----:B------:R0:W-:Y:S01]  /*182a0*/  STL [R1+0x1be8], R6 ;  /* 0x001be80601007387 */ /* 0x0001e20000100800 */
[----:B-1----:R-:W-:-:S03]  /*182b0*/  LEA.HI.X.SX32 R5, R7, R2, 0x1, P5 ;  /* 0x0000000207057211 */ /* 0x002fc600028f0eff */
[----:B------:R1:W-:Y:S04]  /*182c0*/  STL [R1+0x1bec], R4 ;  /* 0x001bec0401007387 */ /* 0x0003e80000100800 */
[----:B------:R2:W-:Y:S01]  /*182d0*/  STL [R1+0x1be0], R5 ;  /* 0x001be00501007387 */ /* 0x0005e20000100800 */
[----:B0-----:R-:W-:Y:S02]  /*182e0*/  IADD3 R6, P5, PT, R12, R3, RZ ;  /* 0x000000030c067210 */ /* 0x001fe40007fbe0ff */
[----:B-1----:R-:W-:-:S03]  /*182f0*/  LEA.HI.X.SX32 R4, R8, R2, 0x1, P2 ;  /* 0x0000000208047211 */ /* 0x002fc600010f0eff */
[----:B------:R0:W-:Y:S01]  /*18300*/  STL [R1+0x1be4], R6 ;  /* 0x001be40601007387 */ /* 0x0001e20000100800 */
[----:B--2---:R-:W-:-:S03]  /*18310*/  IADD3 R5, P2, PT, R13, R3, RZ ;  /* 0x000000030d057210 */ /* 0x004fc60007f5e0ff */
[----:B------:R1:W-:Y:S04]  /*18320*/  STL [R1+0x1bd8], R4 ;  /* 0x001bd80401007387 */ /* 0x0003e80000100800 */
[----:B------:R2:W-:Y:S01]  /*18330*/  STL [R1+0x1bdc], R5 ;  /* 0x001bdc0501007387 */ /* 0x0005e20000100800 */
[----:B0-----:R-:W-:Y:S02]  /*18340*/  LEA.HI.X.SX32 R6, R9, R2, 0x1, P4 ;  /* 0x0000000209067211 */ /* 0x001fe400020f0eff */
[----:B-1----:R-:W-:-:S03]  /*18350*/  IADD3 R4, P4, PT, R14, R3, RZ ;  /* 0x000000030e047210 */ /* 0x002fc60007f9e0ff */
[----:B------:R0:W-:Y:S01]  /*18360*/  STL [R1+0x1bd0], R6 ;  /* 0x001bd00601007387 */ /* 0x0001e20000100800 */
[----:B--2---:R-:W-:-:S03]  /*18370*/  LEA.HI.X.SX32 R5, R10, R2, 0x1, P3 ;  /* 0x000000020a057211 */ /* 0x004fc600018f0eff */
[----:B------:R1:W-:Y:S04]  /*18380*/  STL [R1+0x1bd4], R4 ;  /* 0x001bd40401007387 */ /* 0x0003e80000100800 */
[----:B------:R2:W-:Y:S01]  /*18390*/  STL [R1+0x1bc8], R5 ;  /* 0x001bc80501007387 */ /* 0x0005e20000100800 */
[-C--:B0-----:R-:W-:Y:S02]  /*183a0*/  IADD3 R6, P3, PT, R15, R3.reuse, RZ ;  /* 0x000000030f067210 */ /* 0x081fe40007f7e0ff */
[----:B-1----:R-:W-:Y:S01]  /*183b0*/  LEA.HI.X.SX32 R4, R11, R2, 0x1, P6 ;  /* 0x000000020b047211 */ /* 0x002fe200030f0eff */
[----:B--2---:R-:W2:Y:S01]  /*183c0*/  LDL.LU R5, [R1+0x30] ;  /* 0x0000300001057983 */ /* 0x004ea20000300800 */
[----:B------:R-:W-:-:S03]  /*183d0*/  IADD3 R7, P6, PT, R16, R3, RZ ;  /* 0x0000000310077210 */ /* 0x000fc60007fde0ff */
[----:B------:R0:W-:Y:S04]  /*183e0*/  STL [R1+0x1bcc], R6 ;  /* 0x001bcc0601007387 */ /* 0x0001e80000100800 */
[----:B------:R1:W-:Y:S01]  /*183f0*/  STL [R1+0x1bc0], R4 ;  /* 0x001bc00401007387 */ /* 0x0003e20000100800 */
[----:B0-----:R-:W-:-:S03]  /*18400*/  LEA.HI.X.SX32 R6, R12, R2, 0x1, P5 ;  /* 0x000000020c067211 */ /* 0x001fc600028f0eff */
[----:B-1----:R-:W3:Y:S04]  /*18410*/  LDL.LU R4, [R1+0x48] ;  /* 0x0000480001047983 */ /* 0x002ee80000300800 */
[----:B------:R0:W-:Y:S04]  /*18420*/  STL [R1+0x1bc4], R7 ;  /* 0x001bc40701007387 */ /* 0x0001e80000100800 */
[----:B------:R1:W-:Y:S04]  /*18430*/  STL [R1+0x1bb8], R6 ;  /* 0x001bb80601007387 */ /* 0x0003e80000100800 */
[----:B------:R-:W4:Y:S01]  /*18440*/  LDL.LU R26, [R1+0x50] ;  /* 0x00005000011a7983 */ /* 0x000f220000300800 */
[----:B0-----:R-:W-:-:S02]  /*18450*/  IADD3 R7, P5, PT, R17, R3, RZ ;  /* 0x0000000311077210 */ /* 0x001fc40007fbe0ff */
[----:B-1----:R-:W-:-:S03]  /*18460*/  LEA.HI.X.SX32 R6, R13, R2, 0x1, P2 ;  /* 0x000000020d067211 */ /* 0x002fc600010f0eff */
[----:B------:R0:W-:Y:S04]  /*18470*/  STL [R1+0x1bbc], R7 ;  /* 0x001bbc0701007387 */ /* 0x0001e80000100800 */
[----:B------:R1:W-:Y:S04]  /*18480*/  STL [R1+0x1bb0], R6 ;  /* 0x001bb00601007387 */ /* 0x0003e80000100800 */
[----:B------:R-:W5:Y:S01]  /*18490*/  LDL.LU R27, [R1+0x60] ;  /* 0x00006000011b7983 */ /* 0x000f620000300800 */
[----:B0-----:R-:W-:Y:S02]  /*184a0*/  IADD3 R7, P2, PT, R18, R3, RZ ;  /* 0x0000000312077210 */ /* 0x001fe40007f5e0ff */
        /* <DEDUP_REMOVED lines=9> */
[----:B------:R-:W-:Y:S01]  /*18540*/  IMAD R21, R21, UR12, RZ ;  /* 0x0000000c15157c24 */ /* 0x000fe2000f8e02ff */
[----:B0-----:R-:W-:-:S02]  /*18550*/  IADD3 R7, P3, PT, R20, R3, RZ ;  /* 0x0000000314077210 */ /* 0x001fc40007f7e0ff */
[----:B-1----:R-:W-:-:S03]  /*18560*/  LEA.HI.X.SX32 R6, R16, R2, 0x1, P6 ;  /* 0x0000000210067211 */ /* 0x002fc600030f0eff */
[----:B------:R0:W-:Y:S01]  /*18570*/  STL [R1+0x1ba4], R7 ;  /* 0x001ba40701007387 */ /* 0x0001e20000100800 */
[----:B------:R-:W-:-:S03]  /*18580*/  IMAD R22, R22, UR12, RZ ;  /* 0x0000000c16167c24 */ /* 0x000fc6000f8e02ff */
[----:B------:R1:W-:Y:S04]  /*18590*/  STL [R1+0x1b98], R6 ;  /* 0x001b980601007387 */ /* 0x0003e80000100800 */
[----:B------:R-:W5:Y:S01]  /*185a0*/  LDL.LU R12, [R1+0x7c] ;  /* 0x00007c00010c7983 */ /* 0x000f620000300800 */
[----:B0-----:R-:W-:Y:S02]  /*185b0*/  IADD3 R7, P6, PT, R21, R3, RZ ;  /* 0x0000000315077210 */ /* 0x001fe40007fde0ff */
        /* <DEDUP_REMOVED lines=24> */
[----:B------:R-:W-:Y:S04]  /*18740*/  STL [R1+0x1b7c], R7 ;  /* 0x001b7c0701007387 */ /* 0x000fe80000100800 */
[----:B------:R0:W-:Y:S04]  /*18750*/  STL [R1+0x1b70], R6 ;  /* 0x001b700601007387 */ /* 0x0001e80000100800 */
[----:B------:R-:W5:Y:S01]  /*18760*/  LDL.LU R8, [R1+0xe0] ;  /* 0x0000e00001087983 */ /* 0x000f620000300800 */
[----:B0-----:R-:W-:Y:S02]  /*18770*/  LEA.HI.X.SX32 R6, R22, R2, 0x1, P5 ;  /* 0x0000000216067211 */ /* 0x001fe400028f0eff */
[----:B--2---:R-:W-:-:S05]  /*18780*/  IADD3 R7, P6, PT, R5, R3, RZ ;  /* 0x0000000305077210 */ /* 0x004fca0007fde0ff */
[----:B------:R3:W-:Y:S04]  /*18790*/  STL [R1+0x1b74], R7 ;  /* 0x001b740701007387 */ /* 0x0007e80000100800 */
[----:B------:R0:W-:Y:S04]  /*187a0*/  STL [R1+0x1b68], R6 ;  /* 0x001b680601007387 */ /* 0x0001e80000100800 */
[----:B------:R-:W2:Y:S01]  /*187b0*/  LDL.LU R14, [R1+0xf8] ;  /* 0x0000f800010e7983 */ /* 0x000ea20000300800 */
[----:B---3--:R-:W-:Y:S02]  /*187c0*/  IADD3 R7, P5, PT, R4, R3, RZ ;  /* 0x0000000304077210 */ /* 0x008fe40007fbe0ff */
[----:B0-----:R-:W-:-:S03]  /*187d0*/  LEA.HI.X.SX32 R6, R23, R2, 0x1, P2 ;  /* 0x0000000217067211 */ /* 0x001fc600010f0eff */
[----:B------:R0:W-:Y:S04]  /*187e0*/  STL [R1+0x1b6c], R7 ;  /* 0x001b6c0701007387 */ /* 0x0001e80000100800 */
[----:B------:R1:W-:Y:S01]  /*187f0*/  STL [R1+0x1b60], R6 ;  /* 0x001b600601007387 */ /* 0x0003e20000100800 */
[----:B----4-:R-:W-:-:S03]  /*18800*/  IADD3 R15, P2, PT, R26, R3, RZ ;  /* 0x000000031a0f7210 */ /* 0x010fc60007f5e0ff */
[----:B0-----:R-:W3:Y:S01]  /*18810*/  LDL.LU R7, [R1+0x110] ;  /* 0x0001100001077983 */ /* 0x001ee20000300800 */
[----:B-1----:R-:W-:-:S03]  /*18820*/  LEA.HI.X.SX32 R6, R24, R2, 0x1, P4 ;  /* 0x0000000218067211 */ /* 0x002fc600020f0eff */
[----:B------:R0:W-:Y:S04]  /*18830*/  STL [R1+0x1b64], R15 ;  /* 0x001b640f01007387 */ /* 0x0001e80000100800 */
[----:B------:R1:W-:Y:S01]  /*18840*/  STL [R1+0x1b58], R6 ;  /* 0x001b580601007387 */ /* 0x0003e20000100800 */
[-C--:B-----5:R-:W-:Y:S02]  /*18850*/  IADD3 R16, P4, PT, R27, R3.reuse, RZ ;  /* 0x000000031b107210 */ /* 0x0a0fe40007f9e0ff */
[----:B0-----:R-:W-:Y:S01]  /*18860*/  LEA.HI.X.SX32 R15, R25, R2, 0x1, P3 ;  /* 0x00000002190f7211 */ /* 0x001fe200018f0eff */
[----:B-1----:R-:W4:Y:S04]  /*18870*/  LDL.LU R6, [R1+0x11c] ;  /* 0x00011c0001067983 */ /* 0x002f280000300800 */
[----:B------:R0:W-:Y:S04]  /*18880*/  STL [R1+0x1b5c], R16 ;  /* 0x001b5c1001007387 */ /* 0x0001e80000100800 */
[----:B------:R1:W-:Y:S01]  /*18890*/  STL [R1+0x1494], R15 ;  /* 0x0014940f01007387 */ /* 0x0003e20000100800 */
[----:B0-----:R-:W-:-:S02]  /*188a0*/  IADD3 R16, P3, PT, R28, R3, RZ ;  /* 0x000000031c107210 */ /* 0x001fc40007f7e0ff */
[----:B-1----:R-:W-:Y:S02]  /*188b0*/  LEA.HI.X.SX32 R15, R5, R2, 0x1, P6 ;  /* 0x00000002050f7211 */ /* 0x002fe400030f0eff */
[----:B------:R-:W5:Y:S04]  /*188c0*/  LDL.LU R5, [R1+0x130] ;  /* 0x0001300001057983 */ /* 0x000f680000300800 */
[----:B------:R0:W-:Y:S04]  /*188d0*/  STL [R1+0x14ac], R16 ;  /* 0x0014ac1001007387 */ /* 0x0001e80000100800 */
[----:B------:R1:W-:Y:S01]  /*188e0*/  STL [R1+0x1498], R15 ;  /* 0x0014980f01007387 */ /* 0x0003e20000100800 */
[----:B0-----:R-:W-:-:S02]  /*188f0*/  IADD3 R16, P6, PT, R13, R3, RZ ;  /* 0x000000030d107210 */ /* 0x001fc40007fde0ff */
[-C--:B-1----:R-:W-:Y:S02]  /*18900*/  LEA.HI.X.SX32 R15, R4, R2.reuse, 0x1, P5 ;  /* 0x00000002040f7211 */ /* 0x082fe400028f0eff */
[----:B------:R-:W5:Y:S04]  /*18910*/  LDL.LU R4, [R1+0x140] ;  /* 0x0001400001047983 */ /* 0x000f680000300800 */
[----:B------:R-:W-:Y:S04]  /*18920*/  STL [R1+0x14b4], R16 ;  /* 0x0014b41001007387 */ /* 0x000fe80000100800 */
[----:B------:R0:W-:Y:S02]  /*18930*/  STL [R1+0x149c], R15 ;  /* 0x00149c0f01007387 */ /* 0x0001e40000100800 */
[----:B0-----:R-:W-:-:S02]  /*18940*/  LEA.HI.X.SX32 R15, R26, R2, 0x1, P2 ;  /* 0x000000021a0f7211 */ /* 0x001fc400010f0eff */
[----:B------:R-:W5:Y:S01]  /*18950*/  LDL.LU R26, [R1+0x16c] ;  /* 0x00016c00011a7983 */ /* 0x000f620000300800 */
[----:B------:R-:W-:-:S05]  /*18960*/  IADD3 R16, P5, PT, R12, R3, RZ ;  /* 0x000000030c107210 */ /* 0x000fca0007fbe0ff */
[----:B------:R0:W-:Y:S04]  /*18970*/  STL [R1+0x14bc], R16 ;  /* 0x0014bc1001007387 */ /* 0x0001e80000100800 */
[----:B------:R1:W-:Y:S01]  /*18980*/  STL [R1+0x14a0], R15 ;  /* 0x0014a00f01007387 */ /* 0x0003e20000100800 */
[-C--:B0-----:R-:W-:Y:S02]  /*18990*/  IADD3 R16, P2, PT, R11, R3.reuse, RZ ;  /* 0x000000030b107210 */ /* 0x081fe40007f5e0ff */
[----:B-1----:R-:W-:Y:S02]  /*189a0*/  LEA.HI.X.SX32 R15, R27, R2, 0x1, P4 ;  /* 0x000000021b0f7211 */ /* 0x002fe400020f0eff */
[----:B------:R-:W5:Y:S04]  /*189b0*/  LDL.LU R27, [R1+0x170] ;  /* 0x00017000011b7983 */ /* 0x000f680000300800 */
        /* <DEDUP_REMOVED lines=24> */
[----:B--2---:R-:W-:-:S05]  /*18b40*/  IADD3 R16, P2, PT, R14, R3, RZ ;  /* 0x000000030e107210 */ /* 0x004fca0007f5e0ff */
[----:B------:R-:W-:Y:S04]  /*18b50*/  STL [R1+0x14ec], R16 ;  /* 0x0014ec1001007387 */ /* 0x000fe80000100800 */
[----:B------:R0:W-:Y:S02]  /*18b60*/  STL [R1+0x14c8], R15 ;  /* 0x0014c80f01007387 */ /* 0x0001e40000100800 */
[----:B0-----:R-:W-:Y:S02]  /*18b70*/  LEA.HI.X.SX32 R15, R10, R2, 0x1, P3 ;  /* 0x000000020a0f7211 */ /* 0x001fe400018f0eff */
[-C--:B---3--:R-:W-:Y:S01]  /*18b80*/  IADD3 R16, P4, PT, R7, R3.reuse, RZ ;  /* 0x0000000307107210 */ /* 0x088fe20007f9e0ff */
[----:B------:R-:W2:Y:S04]  /*18b90*/  LDL.LU R10, [R1+0x1c0] ;  /* 0x0001c000010a7983 */ /* 0x000ea80000300800 */
[----:B------:R4:W-:Y:S04]  /*18ba0*/  STL [R1+0x14f4], R16 ;  /* 0x0014f41001007387 */ /* 0x0009e80000100800 */
[----:B------:R0:W-:Y:S01]  /*18bb0*/  STL [R1+0x14d0], R15 ;  /* 0x0014d00f01007387 */ /* 0x0001e20000100800 */
[----:B----4-:R-:W-:-:S02]  /*18bc0*/  IADD3 R16, P3, PT, R6, R3, RZ ;  /* 0x0000000306107210 */ /* 0x010fc40007f7e0ff */
[----:B0-----:R-:W-:Y:S02]  /*18bd0*/  LEA.HI.X.SX32 R15, R9, R2, 0x1, P6 ;  /* 0x00000002090f7211 */ /* 0x001fe400030f0eff */
[----:B------:R-:W3:Y:S04]  /*18be0*/  LDL.LU R9, [R1+0x1c4] ;  /* 0x0001c40001097983 */ /* 0x000ee80000300800 */
[----:B------:R5:W-:Y:S04]  /*18bf0*/  STL [R1+0x14fc], R16 ;  /* 0x0014fc1001007387 */ /* 0x000be80000100800 */
[----:B------:R0:W-:Y:S01]  /*18c00*/  STL [R1+0x14d8], R15 ;  /* 0x0014d80f01007387 */ /* 0x0001e20000100800 */
[----:B-----5:R-:W-:-:S02]  /*18c10*/  IADD3 R16, P6, PT, R5, R3, RZ ;  /* 0x0000000305107210 */ /* 0x020fc40007fde0ff */
[----:B0-----:R-:W-:Y:S02]  /*18c20*/  LEA.HI.X.SX32 R15, R8, R2, 0x1, P5 ;  /* 0x00000002080f7211 */ /* 0x001fe400028f0eff */
[----:B------:R-:W4:Y:S04]  /*18c30*/  LDL.LU R8, [R1+0x1cc] ;  /* 0x0001cc0001087983 */ /* 0x000f280000300800 */
        /* <DEDUP_REMOVED lines=47> */
[-C--:B0-----:R-:W-:Y:S02]  /*18f30*/  LEA.HI.X.SX32 R15, R12, R2.reuse, 0x1, P5 ;  /* 0x000000020c0f7211 */ /* 0x081fe400028f0eff */
[----:B---3--:R-:W-:Y:S01]  /*18f40*/  IADD3 R16, P6, PT, R9, R3, RZ ;  /* 0x0000000309107210 */ /* 0x008fe20007fde0ff */
[----:B------:R-:W2:Y:S04]  /*18f50*/  LDL.LU R12, [R1+0x204] ;  /* 0x00020400010c7983 */ /* 0x000ea80000300800 */
[----:B------:R-:W-:Y:S04]  /*18f60*/  STL [R1+0x1554], R16 ;  /* 0x0015541001007387 */ /* 0x000fe80000100800 */
[----:B------:R0:W-:Y:S02]  /*18f70*/  STL [R1+0x1530], R15 ;  /* 0x0015300f01007387 */ /* 0x0001e40000100800 */
[----:B0-----:R-:W-:-:S02]  /*18f80*/  LEA.HI.X.SX32 R15, R11, R2, 0x1, P2 ;  /* 0x000000020b0f7211 */ /* 0x001fc400010f0eff */
[-C--:B----4-:R-:W-:Y:S01]  /*18f90*/  IADD3 R16, P5, PT, R8, R3.reuse, RZ ;  /* 0x0000000308107210 */ /* 0x090fe20007fbe0ff */
        /* <DEDUP_REMOVED lines=59> */
[----:B------:R-:W3:Y:S01]  /*19350*/  LDL.LU R28, [R1+0x284] ;  /* 0x00028400011c7983 */ /* 0x000ee20000300800 */
[----:B----4-:R-:W-:-:S05]  /*19360*/  IADD3 R16, P4, PT, R29, R3, RZ ;  /* 0x000000031d107210 */ /* 0x010fca0007f9e0ff */
[----:B------:R-:W-:Y:S04]  /*19370*/  STL [R1+0x15bc], R16 ;  /* 0x0015bc1001007387 */ /* 0x000fe80000100800 */
[----:B------:R0:W-:Y:S02]  /*19380*/  STL [R1+0x1598], R15 ;  /* 0x0015980f01007387 */ /* 0x0001e40000100800 */
[----:B0-----:R-:W-:Y:S02]  /*19390*/  LEA.HI.X.SX32 R15, R13, R2, 0x1, P6 ;  /* 0x000000020d0f7211 */ /* 0x001fe400030f0eff */
[-C--:B-----5:R-:W-:Y:S01]  /*193a0*/  IADD3 R16, P3, PT, R10, R3.reuse, RZ ;  /* 0x000000030a107210 */ /* 0x0a0fe20007f7e0ff */
        /* <DEDUP_REMOVED lines=59> */
[----:B------:R-:W4:Y:S01]  /*19760*/  LDL.LU R26, [R1+0x2f4] ;  /* 0x0002f400011a7983 */ /* 0x000f220000300800 */
[----:B-----5:R-:W-:-:S05]  /*19770*/  IADD3 R16, P5, PT, R12, R3, RZ ;  /* 0x000000030c107210 */ /* 0x020fca0007fbe0ff */
[----:B------:R-:W-:Y:S04]  /*19780*/  STL [R1+0x1624], R16 ;  /* 0x0016241001007387 */ /* 0x000fe80000100800 */
[----:B------:R0:W-:Y:S02]  /*19790*/  STL [R1+0x1600], R15 ;  /* 0x0016000f01007387 */ /* 0x0001e40000100800 */
[----:B0-----:R-:W-:Y:S02]  /*197a0*/  LEA.HI.X.SX32 R15, R27, R2, 0x1, P4 ;  /* 0x000000021b0f7211 */ /* 0x001fe400020f0eff */
[-C--:B------:R-:W-:Y:S01]  /*197b0*/  IADD3 R16, P2, PT, R11, R3.reuse, RZ ;  /* 0x000000030b107210 */ /* 0x080fe20007f5e0ff */
        /* <DEDUP_REMOVED lines=49> */
[----:B----4-:R-:W-:Y:S01]  /*19ad0*/  IADD3 R16, P2, PT, R26, R3, RZ ;  /* 0x000000031a107210 */ /* 0x010fe20007f5e0ff */
[----:B------:R-:W3:Y:S04]  /*19ae0*/  LDL.LU R7, [R1+0x35c] ;  /* 0x00035c0001077983 */ /* 0x000ee80000300800 */
[----:B------:R-:W-:Y:S04]  /*19af0*/  STL [R1+0x167c], R16 ;  /* 0x00167c1001007387 */ /* 0x000fe80000100800 */
[----:B------:R0:W-:Y:S02]  /*19b00*/  STL [R1+0x1658], R15 ;  /* 0x0016580f01007387 */ /* 0x0001e40000100800 */
[----:B0-----:R-:W-:-:S02]  /*19b10*/  LEA.HI.X.SX32 R15, R6, R2, 0x1, P3 ;  /* 0x00000002060f7211 */ /* 0x001fc400018f0eff */
[----:B------:R-:W4:Y:S01]  /*19b20*/  LDL.LU R6, [R1+0x360] ;  /* 0x0003600001067983 */ /* 0x000f220000300800 */
[----:B-----5:R-:W-:-:S05]  /*19b30*/  IADD3 R16, P4, PT, R27, R3, RZ ;  /* 0x000000031b107210 */ /* 0x020fca0007f9e0ff */
[----:B------:R-:W-:Y:S04]  /*19b40*/  STL [R1+0x1684], R16 ;  /* 0x0016841001007387 */ /* 0x000fe80000100800 */
[----:B------:R0:W-:Y:S02]  /*19b50*/  STL [R1+0x1660], R15 ;  /* 0x0016600f01007387 */ /* 0x0001e40000100800 */
[----:B0-----:R-:W-:Y:S02]  /*19b60*/  LEA.HI.X.SX32 R15, R5, R2, 0x1, P6 ;  /* 0x00000002050f7211 */ /* 0x001fe400030f0eff */
[----:B------:R-:W5:Y:S01]  /*19b70*/  LDL.LU R5, [R1+0x368] ;  /* 0x0003680001057983 */ /* 0x000f620000300800 */
[----:B------:R-:W-:-:S05]  /*19b80*/  IADD3 R16, P3, PT, R28, R3, RZ ;  /* 0x000000031c107210 */ /* 0x000fca0007f7e0ff */
[----:B------:R-:W-:Y:S04]  /*19b90*/  STL [R1+0x168c], R16 ;  /* 0x00168c1001007387 */ /* 0x000fe80000100800 */
[----:B------:R0:W-:Y:S02]  /*19ba0*/  STL [R1+0x1668], R15 ;  /* 0x0016680f01007387 */ /* 0x0001e40000100800 */
[-C--:B0-----:R-:W-:Y:S02]  /*19bb0*/  LEA.HI.X.SX32 R15, R4, R2.reuse, 0x1, P5 ;  /* 0x00000002040f7211 */ /* 0x081fe400028f0eff */
[----:B------:R-:W-:Y:S01]  /*19bc0*/  IADD3 R16, P6, PT, R13, R3, RZ ;  /* 0x000000030d107210 */ /* 0x000fe20007fde0ff */
        /* <DEDUP_REMOVED lines=109> */
[----:B-----5:R-:W-:Y:S01]  /*1a2a0*/  IADD3 R16, P2, PT, R14, R3, RZ ;  /* 0x000000030e107210 */ /* 0x020fe20007f5e0ff */
[----:B------:R-:W4:Y:S04]  /*1a2b0*/  LDL.LU R29, [R1+0x31c] ;  /* 0x00031c00011d7983 */ /* 0x000f280000300800 */
[----:B------:R-:W-:Y:S04]  /*1a2c0*/  STL [R1+0x1744], R16 ;  /* 0x0017441001007387 */ /* 0x000fe80000100800 */
[----:B------:R0:W-:Y:S02]  /*1a2d0*/  STL [R1+0x1720], R15 ;  /* 0x0017200f01007387 */ /* 0x0001e40000100800 */
[----:B0-----:R-:W-:-:S02]  /*1a2e0*/  LEA.HI.X.SX32 R15, R10, R2, 0x1, P3 ;  /* 0x000000020a0f7211 */ /* 0x001fc400018f0eff */
        /* <DEDUP_REMOVED lines=311> */
[----:B------:R-:W-:Y:S02]  /*1b660*/  IADD3 R16, P6, PT, R5, R3, RZ ;  /* 0x0000000305107210 */ /* 0x000fe40007fde0ff */
[----:B------:R-:W-:-:S03]  /*1b670*/  LEA.HI.X.SX32 R14, R14, R2, 0x1, P2 ;  /* 0x000000020e0e7211 */ /* 0x000fc600010f0eff */
[----:B------:R-:W-:Y:S04]  /*1b680*/  STL [R1+0x193c], R16 ;  /* 0x00193c1001007387 */ /* 0x000fe80000100800 */
[----:B------:R0:W-:Y:S04]  /*1b690*/  STL [R1+0x1918], R15 ;  /* 0x0019180f01007387 */ /* 0x0001e80000100800 */
[----:B0-----:R-:W5:Y:S01]  /*1b6a0*/  LDL.LU R15, [R1+0x158] ;  /* 0x00015800010f7983 */ /* 0x001f620000300800 */
        /* <DEDUP_REMOVED lines=25> */
[----:B------:R-:W-:Y:S02]  /*1b840*/  LEA.HI.X.SX32 R13, R13, R2, 0x1, P6 ;  /* 0x000000020d0d7211 */ /* 0x000fe400030f0eff */
        /* <DEDUP_REMOVED lines=12> */
[----:B------:R0:W-:Y:S01]  /*1b910*/  STL [R1+0x1958], R14 ;  /* 0x0019580e01007387 */ /* 0x0001e20000100800 */
[----:B------:R-:W-:-:S03]  /*1b920*/  LEA.HI.X.SX32 R12, R12, R2, 0x1, P5 ;  /* 0x000000020c0c7211 */ /* 0x000fc600028f0eff */
[----:B0-----:R-:W4:Y:S01]  /*1b930*/  LDL.LU R14, [R1+0x134] ;  /* 0x00013400010e7983 */ /* 0x001f220000300800 */
[----:B-----5:R-:W-:-:S05]  /*1b940*/  IADD3 R16, P3, PT, R10, R3, RZ ;  /* 0x000000030a107210 */ /* 0x020fca0007f7e0ff */
[----:B------:R-:W-:Y:S04]  /*1b950*/  STL [R1+0x1984], R16 ;  /* 0x0019841001007387 */ /* 0x000fe80000100800 */
[----:B------:R0:W-:Y:S01]  /*1b960*/  STL [R1+0x1960], R13 ;  /* 0x0019600d01007387 */ /* 0x0001e20000100800 */
[----:B------:R-:W-:-:S03]  /*1b970*/  LEA.HI.X.SX32 R11, R11, R2, 0x1, P2 ;  /* 0x000000020b0b7211 */ /* 0x000fc600010f0eff */
[----:B0-----:R-:W5:Y:S01]  /*1b980*/  LDL.LU R13, [R1+0x12c] ;  /* 0x00012c00010d7983 */ /* 0x001f620000300800 */
[----:B------:R-:W-:-:S05]  /*1b990*/  IADD3 R16, P6, PT, R9, R3, RZ ;  /* 0x0000000309107210 */ /* 0x000fca0007fde0ff */
[----:B------:R-:W-:Y:S04]  /*1b9a0*/  STL [R1+0x198c], R16 ;  /* 0x00198c1001007387 */ /* 0x000fe80000100800 */
[----:B------:R0:W-:Y:S04]  /*1b9b0*/  STL [R1+0x1968], R12 ;  /* 0x0019680c01007387 */ /* 0x0001e80000100800 */
[----:B0-----:R-:W5:Y:S01]  /*1b9c0*/  LDL.LU R12, [R1+0x128] ;  /* 0x00012800010c7983 */ /* 0x001f620000300800 */
[----:B------:R-:W-:-:S05]  /*1b9d0*/  IADD3 R16, P5, PT, R8, R3, RZ ;  /* 0x0000000308107210 */ /* 0x000fca0007fbe0ff */
[----:B------:R-:W-:Y:S04]  /*1b9e0*/  STL [R1+0x1994], R16 ;  /* 0x0019941001007387 */ /* 0x000fe80000100800 */
[----:B------:R0:W-:Y:S04]  /*1b9f0*/  STL [R1+0x1970], R11 ;  /* 0x0019700b01007387 */ /* 0x0001e80000100800 */
[----:B0-----:R-:W5:Y:S01]  /*1ba00*/  LDL.LU R11, [R1+0x124] ;  /* 0x00012400010b7983 */ /* 0x001f620000300800 */
[----:B------:R-:W-:Y:S02]  /*1ba10*/  IADD3 R16, P2, PT, R15, R3, RZ ;  /* 0x000000030f107210 */ /* 0x000fe40007f5e0ff */
[----:B------:R-:W-:-:S03]  /*1ba20*/  LEA.HI.X.SX32 R17, R29, R2, 0x1, P4 ;  /* 0x000000021d117211 */ /* 0x000fc600020f0eff */
[----:B------:R-:W-:Y:S04]  /*1ba30*/  STL [R1+0x199c], R16 ;  /* 0x00199c1001007387 */ /* 0x000fe80000100800 */
[----:B------:R0:W-:Y:S04]  /*1ba40*/  STL [R1+0x1978], R17 ;  /* 0x0019781101007387 */ /* 0x0001e80000100800 */
[----:B------:R-:W5:Y:S01]  /*1ba50*/  LDL.LU R29, [R1+0x120] ;  /* 0x00012000011d7983 */ /* 0x000f620000300800 */
[----:B0-----:R-:W-:Y:S02]  /*1ba60*/  LEA.HI.X.SX32 R17, R10, R2, 0x1, P3 ;  /* 0x000000020a117211 */ /* 0x001fe400018f0eff */
[----:B------:R-:W-:-:S05]  /*1ba70*/  IADD3 R16, P4, PT, R7, R3, RZ ;  /* 0x0000000307107210 */ /* 0x000fca0007f9e0ff */
[----:B------:R0:W-:Y:S04]  /*1ba80*/  STL [R1+0x19a4], R16 ;  /* 0x0019a41001007387 */ /* 0x0001e80000100800 */
[----:B------:R-:W5:Y:S04]  /*1ba90*/  LDL.LU R10, [R1+0x118] ;  /* 0x00011800010a7983 */ /* 0x000f680000300800 */
[----:B------:R1:W-:Y:S01]  /*1baa0*/  STL [R1+0x1980], R17 ;  /* 0x0019801101007387 */ /* 0x0003e20000100800 */
[----:B0-----:R-:W-:Y:S02]  /*1bab0*/  IADD3 R16, P3, PT, R6, R3, RZ ;  /* 0x0000000306107210 */ /* 0x001fe40007f7e0ff */
[----:B-1----:R-:W-:-:S03]  /*1bac0*/  LEA.HI.X.SX32 R17, R9, R2, 0x1, P6 ;  /* 0x0000000209117211 */ /* 0x002fc600030f0eff */
[----:B------:R0:W-:Y:S04]  /*1bad0*/  STL [R1+0x19ac], R16 ;  /* 0x0019ac1001007387 */ /* 0x0001e80000100800 */
[----:B------:R-:W5:Y:S04]  /*1bae0*/  LDL.LU R9, [R1+0x114] ;  /* 0x0001140001097983 */ /* 0x000f680000300800 */
[----:B------:R1:W-:Y:S01]  /*1baf0*/  STL [R1+0x1988], R17 ;  /* 0x0019881101007387 */ /* 0x0003e20000100800 */
[----:B0-----:R-:W-:Y:S02]  /*1bb00*/  IADD3 R16, P6, PT, R5, R3, RZ ;  /* 0x0000000305107210 */ /* 0x001fe40007fde0ff */
[----:B-1----:R-:W-:-:S03]  /*1bb10*/  LEA.HI.X.SX32 R17, R8, R2, 0x1, P5 ;  /* 0x0000000208117211 */ /* 0x002fc600028f0eff */
[----:B------:R-:W-:Y:S04]  /*1bb20*/  STL [R1+0x19b4], R16 ;  /* 0x0019b41001007387 */ /* 0x000fe80000100800 */
[----:B------:R-:W5:Y:S04]  /*1bb30*/  LDL.LU R8, [R1+0x10c] ;  /* 0x00010c0001087983 */ /* 0x000f680000300800 */
[----:B------:R0:W-:Y:S02]  /*1bb40*/  STL [R1+0x1990], R17 ;  /* 0x0019901101007387 */ /* 0x0001e40000100800 */
[----:B0-----:R-:W-:-:S02]  /*1bb50*/  LEA.HI.X.SX32 R17, R15, R2, 0x1, P2 ;  /* 0x000000020f117211 */ /* 0x001fc400010f0eff */
[----:B------:R-:W-:Y:S02]  /*1bb60*/  IADD3 R16, P5, PT, R4, R3, RZ ;  /* 0x0000000304107210 */ /* 0x000fe40007fbe0ff */
[----:B------:R-:W-:-:S03]  /*1bb70*/  LEA.HI.X.SX32 R15, R7, R2, 0x1, P4 ;  /* 0x00000002070f7211 */ /* 0x000fc600020f0eff */
[----:B------:R0:W-:Y:S04]  /*1bb80*/  STL [R1+0x19bc], R16 ;  /* 0x0019bc1001007387 */ /* 0x0001e80000100800 */
[----:B------:R-:W-:Y:S04]  /*1bb90*/  STL [R1+0x1998], R17 ;  /* 0x0019981101007387 */ /* 0x000fe80000100800 */
[----:B------:R-:W5:Y:S01]  /*1bba0*/  LDL.LU R7, [R1+0x108] ;  /* 0x0001080001077983 */ /* 0x000f620000300800 */
[----:B0-----:R-:W-:-:S05]  /*1bbb0*/  IADD3 R16, P2, PT, R26, R3, RZ ;  /* 0x000000031a107210 */ /* 0x001fca0007f5e0ff */
[----:B------:R-:W-:Y:S04]  /*1bbc0*/  STL [R1+0x19c4], R16 ;  /* 0x0019c41001007387 */ /* 0x000fe80000100800 */
[----:B------:R0:W-:Y:S02]  /*1bbd0*/  STL [R1+0x19a0], R15 ;  /* 0x0019a00f01007387 */ /* 0x0001e40000100800 */
[----:B0-----:R-:W-:Y:S02]  /*1bbe0*/  LEA.HI.X.SX32 R15, R6, R2, 0x1, P3 ;  /* 0x00000002060f7211 */ /* 0x001fe400018f0eff */
        /* <DEDUP_REMOVED lines=15> */
[-C--:B0-----:R-:W-:Y:S02]  /*1bce0*/  LEA.HI.X.SX32 R15, R26, R2.reuse, 0x1, P2 ;  /* 0x000000021a0f7211 */ /* 0x081fe400010f0eff */
[----:B------:R-:W4:Y:S04]  /*1bcf0*/  LDL.LU R26, [R1+0xf4] ;  /* 0x0000f400011a7983 */ /* 0x000f280000300800 */
[----:B------:R-:W-:Y:S04]  /*1bd00*/  STL [R1+0x19e4], R16 ;  /* 0x0019e41001007387 */ /* 0x000fe80000100800 */
[----:B------:R0:W-:Y:S02]  /*1bd10*/  STL [R1+0x19c0], R15 ;  /* 0x0019c00f01007387 */ /* 0x0001e40000100800 */
[----:B0-----:R-:W-:-:S02]  /*1bd20*/  LEA.HI.X.SX32 R15, R27, R2, 0x1, P4 ;  /* 0x000000021b0f7211 */ /* 0x001fc400020f0eff */
[----:B------:R-:W5:Y:S01]  /*1bd30*/  LDL.LU R27, [R1+0xf0] ;  /* 0x0000f000011b7983 */ /* 0x000f620000300800 */
[----:B------:R-:W-:-:S05]  /*1bd40*/  IADD3 R16, P2, PT, R12, R3, RZ ;  /* 0x000000030c107210 */ /* 0x000fca0007f5e0ff */
[----:B------:R0:W-:Y:S04]  /*1bd50*/  STL [R1+0x19ec], R16 ;  /* 0x0019ec1001007387 */ /* 0x0001e80000100800 */
[----:B------:R1:W-:Y:S01]  /*1bd60*/  STL [R1+0x19c8], R15 ;  /* 0x0019c80f01007387 */ /* 0x0003e20000100800 */
[----:B0-----:R-:W-:Y:S02]  /*1bd70*/  LEA.HI.X.SX32 R16, R28, R2, 0x1, P3 ;  /* 0x000000021c107211 */ /* 0x001fe400018f0eff */
[----:B------:R-:W-:-:S05]  /*1bd80*/  IADD3 R17, P4, PT, R11, R3, RZ ;  /* 0x000000030b117210 */ /* 0x000fca0007f9e0ff */
[----:B------:R-:W-:Y:S04]  /*1bd90*/  STL [R1+0x19f4], R17 ;  /* 0x0019f41101007387 */ /* 0x000fe80000100800 */
[----:B------:R-:W5:Y:S01]  /*1bda0*/  LDL.LU R28, [R1+0xec] ;  /* 0x0000ec00011c7983 */ /* 0x000f620000300800 */
[----:B-1----:R-:W-:-:S03]  /*1bdb0*/  IADD3 R15, P3, PT, R29, R3, RZ ;  /* 0x000000031d0f7210 */ /* 0x002fc60007f7e0ff */
[----:B------:R0:W-:Y:S04]  /*1bdc0*/  STL [R1+0x19d0], R16 ;  /* 0x0019d01001007387 */ /* 0x0001e80000100800 */
[----:B------:R1:W-:Y:S01]  /*1bdd0*/  STL [R1+0x19fc], R15 ;  /* 0x0019fc0f01007387 */ /* 0x0003e20000100800 */
[----:B0-----:R-:W-:-:S03]  /*1bde0*/  LEA.HI.X.SX32 R16, R14, R2, 0x1, P6 ;  /* 0x000000020e107211 */ /* 0x001fc600030f0eff */
[----:B-1----:R-:W5:Y:S01]  /*1bdf0*/  LDL.LU R15, [R1+0xe8] ;  /* 0x0000e800010f7983 */ /* 0x002f620000300800 */
[----:B------:R-:W-:-:S03]  /*1be00*/  IADD3 R14, P6, PT, R10, R3, RZ ;  /* 0x000000030a0e7210 */ /* 0x000fc60007fde0ff */
[----:B------:R0:W-:Y:S04]  /*1be10*/  STL [R1+0x19d8], R16 ;  /* 0x0019d81001007387 */ /* 0x0001e80000100800 */
[----:B------:R1:W-:Y:S01]  /*1be20*/  STL [R1+0x1a04], R14 ;  /* 0x001a040e01007387 */ /* 0x0003e20000100800 */
[----:B0-----:R-:W-:-:S03]  /*1be30*/  LEA.HI.X.SX32 R16, R13, R2, 0x1, P5 ;  /* 0x000000020d107211 */ /* 0x001fc600028f0eff */
[----:B-1----:R-:W5:Y:S01]  /*1be40*/  LDL.LU R14, [R1+0xe4] ;  /* 0x0000e400010e7983 */ /* 0x002f620000300800 */
[----:B------:R-:W-:-:S03]  /*1be50*/  IADD3 R13, P5, PT, R9, R3, RZ ;  /* 0x00000003090d7210 */ /* 0x000fc60007fbe0ff */
[----:B------:R0:W-:Y:S04]  /*1be60*/  STL [R1+0x19e0], R16 ;  /* 0x0019e01001007387 */ /* 0x0001e80000100800 */
[----:B------:R1:W-:Y:S01]  /*1be70*/  STL [R1+0x1a0c], R13 ;  /* 0x001a0c0d01007387 */ /* 0x0003e20000100800 */
[-C--:B------:R-:W-:Y:S02]  /*1be80*/  LEA.HI.X.SX32 R11, R11, R2.reuse, 0x1, P4 ;  /* 0x000000020b0b7211 */ /* 0x080fe400020f0eff */
[----:B0-----:R-:W-:Y:S01]  /*1be90*/  LEA.HI.X.SX32 R16, R12, R2, 0x1, P2 ;  /* 0x000000020c107211 */ /* 0x001fe200010f0eff */
[----:B-1----:R-:W5:Y:S04]  /*1bea0*/  LDL.LU R13, [R1+0xdc] ;  /* 0x0000dc00010d7983 */ /* 0x002f680000300800 */
[----:B------:R-:W-:Y:S01]  /*1beb0*/  STL [R1+0x19e8], R16 ;  /* 0x0019e81001007387 */ /* 0x000fe20000100800 */
[----:B------:R-:W-:-:S05]  /*1bec0*/  IADD3 R12, P2, PT, R8, R3, RZ ;  /* 0x00000003080c7210 */ /* 0x000fca0007f5e0ff */
[----:B------:R0:W-:Y:S04]  /*1bed0*/  STL [R1+0x1a14], R12 ;  /* 0x001a140c01007387 */ /* 0x0001e80000100800 */
[----:B0-----:R-:W5:Y:S04]  /*1bee0*/  LDL.LU R12, [R1+0xd8] ;  /* 0x0000d800010c7983 */ /* 0x001f680000300800 */
[----:B------:R0:W-:Y:S01]  /*1bef0*/  STL [R1+0x19f0], R11 ;  /* 0x0019f00b01007387 */ /* 0x0001e20000100800 */
[----:B------:R-:W-:Y:S02]  /*1bf00*/  LEA.HI.X.SX32 R10, R10, R2, 0x1, P6 ;  /* 0x000000020a0a7211 */ /* 0x000fe400030f0eff */
[----:B------:R-:W-:-:S02]  /*1bf10*/  IADD3 R16, P4, PT, R7, R3, RZ ;  /* 0x0000000307107210 */ /* 0x000fc40007f9e0ff */
[-C--:B0-----:R-:W-:Y:S02]  /*1bf20*/  LEA.HI.X.SX32 R11, R29, R2.reuse, 0x1, P3 ;  /* 0x000000021d0b7211 */ /* 0x081fe400018f0eff */
[----:B------:R-:W5:Y:S04]  /*1bf30*/  LDL.LU R29, [R1+0xd4] ;  /* 0x0000d400011d7983 */ /* 0x000f680000300800 */
        /* <DEDUP_REMOVED lines=8> */
[----:B--2---:R-:W-:-:S05]  /*1bfc0*/  IADD3 R16, P6, PT, R5, R3, RZ ;  /* 0x0000000305107210 */ /* 0x004fca0007fde0ff */
[----:B------:R0:W-:Y:S04]  /*1bfd0*/  STL [R1+0x1a2c], R16 ;  /* 0x001a2c1001007387 */ /* 0x0001e80000100800 */
[----:B------:R1:W-:Y:S01]  /*1bfe0*/  STL [R1+0x1a08], R9 ;  /* 0x001a080901007387 */ /* 0x0003e20000100800 */
[----:B0-----:R-:W-:-:S03]  /*1bff0*/  LEA.HI.X.SX32 R16, R8, R2, 0x1, P2 ;  /* 0x0000000208107211 */ /* 0x001fc600010f0eff */
[----:B-1----:R-:W2:Y:S01]  /*1c000*/  LDL.LU R9, [R1+0xb8] ;  /* 0x0000b80001097983 */ /* 0x002ea20000300800 */
[----:B---3--:R-:W-:-:S05]  /*1c010*/  IADD3 R17, P5, PT, R4, R3, RZ ;  /* 0x0000000304117210 */ /* 0x008fca0007fbe0ff */
[----:B------:R4:W-:Y:S04]  /*1c020*/  STL [R1+0x1a34], R17 ;  /* 0x001a341101007387 */ /* 0x0009e80000100800 */
[----:B------:R-:W3:Y:S04]  /*1c030*/  LDL.LU R8, [R1+0xb4] ;  /* 0x0000b40001087983 */ /* 0x000ee80000300800 */
[----:B------:R0:W-:Y:S01]  /*1c040*/  STL [R1+0x1a10], R16 ;  /* 0x001a101001007387 */ /* 0x0001e20000100800 */
[----:B----4-:R-:W-:Y:S02]  /*1c050*/  IADD3 R17, P2, PT, R26, R3, RZ ;  /* 0x000000031a117210 */ /* 0x010fe40007f5e0ff */
[----:B0-----:R-:W-:-:S03]  /*1c060*/  LEA.HI.X.SX32 R16, R7, R2, 0x1, P4 ;  /* 0x0000000207107211 */ /* 0x001fc600020f0eff */
[----:B------:R5:W-:Y:S04]  /*1c070*/  STL [R1+0x1a3c], R17 ;  /* 0x001a3c1101007387 */ /* 0x000be80000100800 */
[----:B------:R-:W4:Y:S04]  /*1c080*/  LDL.LU R7, [R1+0xac] ;  /* 0x0000ac0001077983 */ /* 0x000f280000300800 */
[----:B------:R0:W-:Y:S01]  /*1c090*/  STL [R1+0x1a18], R16 ;  /* 0x001a181001007387 */ /* 0x0001e20000100800 */
[----:B-----5:R-:W-:Y:S02]  /*1c0a0*/  IADD3 R17, P4, PT, R27, R3, RZ ;  /* 0x000000031b117210 */ /* 0x020fe40007f9e0ff */
[----:B0-----:R-:W-:-:S03]  /*1c0b0*/  LEA.HI.X.SX32 R16, R6, R2, 0x1, P3 ;  /* 0x0000000206107211 */ /* 0x001fc600018f0eff */
[----:B------:R-:W-:Y:S04]  /*1c0c0*/  STL [R1+0x1a44], R17 ;  /* 0x001a441101007387 */ /* 0x000fe80000100800 */
[----:B------:R-:W5:Y:S04]  /*1c0d0*/  LDL.LU R6, [R1+0xa8] ;  /* 0x0000a80001067983 */ /* 0x000f680000300800 */
        /* <DEDUP_REMOVED lines=9> */
[----:B------:R0:W-:Y:S04]  /*1c170*/  STL [R1+0x1a54], R17 ;  /* 0x001a541101007387 */ /* 0x0001e80000100800 */
[----:B------:R1:W-:Y:S01]  /*1c180*/  STL [R1+0x1a30], R16 ;  /* 0x001a301001007387 */ /* 0x0003e20000100800 */
[-C--:B0-----:R-:W-:Y:S02]  /*1c190*/  IADD3 R17, P5, PT, R14, R3.reuse, RZ ;  /* 0x000000030e117210 */ /* 0x081fe40007fbe0ff */
[----:B-1----:R-:W-:Y:S02]  /*1c1a0*/  LEA.HI.X.SX32 R16, R26, R2, 0x1, P2 ;  /* 0x000000021a107211 */ /* 0x002fe400010f0eff */
[----:B------:R-:W5:Y:S04]  /*1c1b0*/  LDL.LU R26, [R1+0x98] ;  /* 0x00009800011a7983 */ /* 0x000f680000300800 */
[----:B------:R-:W-:Y:S04]  /*1c1c0*/  STL [R1+0x1a5c], R17 ;  /* 0x001a5c1101007387 */ /* 0x000fe80000100800 */
[----:B------:R0:W-:Y:S01]  /*1c1d0*/  STL [R1+0x1a38], R16 ;  /* 0x001a381001007387 */ /* 0x0001e20000100800 */
[----:B------:R-:W-:-:S02]  /*1c1e0*/  IADD3 R18, P2, PT, R13, R3, RZ ;  /* 0x000000030d127210 */ /* 0x000fc40007f5e0ff */
[----:B0-----:R-:W-:-:S03]  /*1c1f0*/  LEA.HI.X.SX32 R16, R27, R2, 0x1, P4 ;  /* 0x000000021b107211 */ /* 0x001fc600020f0eff */
[----:B------:R-:W-:Y:S04]  /*1c200*/  STL [R1+0x1a64], R18 ;  /* 0x001a641201007387 */ /* 0x000fe80000100800 */
[----:B------:R-:W5:Y:S04]  /*1c210*/  LDL.LU R27, [R1+0x94] ;  /* 0x00009400011b7983 */ /* 0x000f680000300800 */
[----:B------:R0:W-:Y:S01]  /*1c220*/  STL [R1+0x1a40], R16 ;  /* 0x001a401001007387 */ /* 0x0001e20000100800 */
[----:B------:R-:W-:Y:S02]  /*1c230*/  IADD3 R17, P4, PT, R12, R3, RZ ;  /* 0x000000030c117210 */ /* 0x000fe40007f9e0ff */
[----:B0-----:R-:W-:-:S03]  /*1c240*/  LEA.HI.X.SX32 R16, R28, R2, 0x1, P3 ;  /* 0x000000021c107211 */ /* 0x001fc600018f0eff */
[----:B------:R0:W-:Y:S04]  /*1c250*/  STL [R1+0x1a6c], R17 ;  /* 0x001a6c1101007387 */ /* 0x0001e80000100800 */
[----:B------:R-:W5:Y:S04]  /*1c260*/  LDL.LU R28, [R1+0x90] ;  /* 0x00009000011c7983 */ /* 0x000f680000300800 */
[----:B------:R1:W-:Y:S01]  /*1c270*/  STL [R1+0x1a48], R16 ;  /* 0x001a481001007387 */ /* 0x0003e20000100800 */
[----:B0-----:R-:W-:Y:S02]  /*1c280*/  IADD3 R17, P3, PT, R29, R3, RZ ;  /* 0x000000031d117210 */ /* 0x001fe40007f7e0ff */
[----:B-1----:R-:W-:-:S03]  /*1c290*/  LEA.HI.X.SX32 R16, R15, R2, 0x1, P6 ;  /* 0x000000020f107211 */ /* 0x002fc600030f0eff */
[----:B------:R-:W-:Y:S01]  /*1c2a0*/  STL [R1+0x1a74], R17 ;  /* 0x001a741101007387 */ /* 0x000fe20000100800 */
[----:B------:R-:W-:-:S03]  /*1c2b0*/  LEA.HI.X.SX32 R14, R14, R2, 0x1, P5 ;  /* 0x000000020e0e7211 */ /* 0x000fc600028f0eff */
[----:B------:R-:W-:Y:S04]  /*1c2c0*/  STL [R1+0x1a50], R16 ;  /* 0x001a501001007387 */ /* 0x000fe80000100800 */
[----:B------:R-:W5:Y:S01]  /*1c2d0*/  LDL.LU R19, [R1+0x8c] ;  /* 0x00008c0001137983 */ /* 0x000f620000300800 */
[----:B------:R-:W-:-:S05]  /*1c2e0*/  IADD3 R15, P6, PT, R11, R3, RZ ;  /* 0x000000030b0f7210 */ /* 0x000fca0007fde0ff */
[----:B------:R-:W-:Y:S04]  /*1c2f0*/  STL [R1+0x1a7c], R15 ;  /* 0x001a7c0f01007387 */ /* 0x000fe80000100800 */
[----:B------:R0:W-:Y:S02]  /*1c300*/  STL [R1+0x1a58], R14 ;  /* 0x001a580e01007387 */ /* 0x0001e40000100800 */
[----:B0-----:R-:W-:Y:S02]  /*1c310*/  LEA.HI.X.SX32 R14, R13, R2, 0x1, P2 ;  /* 0x000000020d0e7211 */ /* 0x001fe400010f0eff */
[----:B------:R-:W-:-:S05]  /*1c320*/  IADD3 R15, P5, PT, R10, R3, RZ ;  /* 0x000000030a0f7210 */ /* 0x000fca0007fbe0ff */
[----:B------:R-:W-:Y:S04]  /*1c330*/  STL [R1+0x1a84], R15 ;  /* 0x001a840f01007387 */ /* 0x000fe80000100800 */
[----:B------:R-:W5:Y:S04]  /*1c340*/  LDL.LU R18, [R1+0x88] ;  /* 0x0000880001127983 */ /* 0x000f680000300800 */
[----:B------:R0:W-:Y:S02]  /*1c350*/  STL [R1+0x1a60], R14 ;  /* 0x001a600e01007387 */ /* 0x0001e40000100800 */
[----:B0-----:R-:W-:-:S02]  /*1c360*/  LEA.HI.X.SX32 R14, R12, R2, 0x1, P4 ;  /* 0x000000020c0e7211 */ /* 0x001fc400020f0eff */
[-C--:B------:R-:W-:Y:S02]  /*1c370*/  LEA.HI.X.SX32 R12, R29, R2.reuse, 0x1, P3 ;  /* 0x000000021d0c7211 */ /* 0x080fe400018f0eff */
[----:B------:R-:W-:Y:S02]  /*1c380*/  LEA.HI.X.SX32 R11, R11, R2, 0x1, P6 ;  /* 0x000000020b0b7211 */ /* 0x000fe400030f0eff */
[----:B--2---:R-:W-:-:S05]  /*1c390*/  IADD3 R13, P2, PT, R9, R3, RZ ;  /* 0x00000003090d7210 */ /* 0x004fca0007f5e0ff */
[----:B------:R3:W-:Y:S04]  /*1c3a0*/  STL [R1+0x1a8c], R13 ;  /* 0x001a8c0d01007387 */ /* 0x0007e80000100800 */
[----:B------:R-:W-:Y:S04]  /*1c3b0*/  STL [R1+0x1a68], R14 ;  /* 0x001a680e01007387 */ /* 0x000fe80000100800 */
[----:B------:R-:W2:Y:S01]  /*1c3c0*/  LDL.LU R29, [R1+0x84] ;  /* 0x00008400011d7983 */ /* 0x000ea20000300800 */
[----:B---3--:R-:W-:-:S05]  /*1c3d0*/  IADD3 R13, P4, PT, R8, R3, RZ ;  /* 0x00000003080d7210 */ /* 0x008fca0007f9e0ff */
[----:B------:R4:W-:Y:S04]  /*1c3e0*/  STL [R1+0x1a94], R13 ;  /* 0x001a940d01007387 */ /* 0x0009e80000100800 */
[----:B------:R5:W-:Y:S01]  /*1c3f0*/  STL [R1+0x1a70], R12 ;  /* 0x001a700c01007387 */ /* 0x000be20000100800 */
[----:B----4-:R-:W-:-:S05]  /*1c400*/  IADD3 R13, P3, PT, R7, R3, RZ ;  /* 0x00000003070d7210 */ /* 0x010fca0007f7e0ff */
[----:B------:R-:W-:Y:S04]  /*1c410*/  STL [R1+0x1a9c], R13 ;  /* 0x001a9c0d01007387 */ /* 0x000fe80000100800 */
[----:B------:R-:W3:Y:S04]  /*1c420*/  LDL.LU R17, [R1+0x80] ;  /* 0x0000800001117983 */ /* 0x000ee80000300800 */
[----:B------:R0:W-:Y:S01]  /*1c430*/  STL [R1+0x1a78], R11 ;  /* 0x001a780b01007387 */ /* 0x0001e20000100800 */
[----:B------:R-:W-:Y:S02]  /*1c440*/  LEA.HI.X.SX32 R9, R9, R2, 0x1, P2 ;  /* 0x0000000209097211 */ /* 0x000fe400010f0eff */
[----:B-----5:R-:W-:-:S02]  /*1c450*/  IADD3 R12, P6, PT, R6, R3, RZ ;  /* 0x00000003060c7210 */ /* 0x020fc40007fde0ff */
[----:B0-----:R-:W-:-:S03]  /*1c460*/  LEA.HI.X.SX32 R11, R10, R2, 0x1, P5 ;  /* 0x000000020a0b7211 */ /* 0x001fc600028f0eff */
[----:B------:R-:W-:Y:S04]  /*1c470*/  STL [R1+0x1aa4], R12 ;  /* 0x001aa40c01007387 */ /* 0x000fe80000100800 */
[----:B------:R-:W-:Y:S04]  /*1c480*/  STL [R1+0x1a80], R11 ;  /* 0x001a800b01007387 */ /* 0x000fe80000100800 */
[----:B------:R-:W4:Y:S01]  /*1c490*/  LDL.LU R16, [R1+0x78] ;  /* 0x0000780001107983 */ /* 0x000f220000300800 */
[----:B------:R-:W-:-:S05]  /*1c4a0*/  IADD3 R10, P5, PT, R5, R3, RZ ;  /* 0x00000003050a7210 */ /* 0x000fca0007fbe0ff */
[----:B------:R-:W-:Y:S04]  /*1c4b0*/  STL [R1+0x1aac], R10 ;  /* 0x001aac0a01007387 */ /* 0x000fe80000100800 */
[----:B------:R0:W-:Y:S04]  /*1c4c0*/  STL [R1+0x1a88], R9 ;  /* 0x001a880901007387 */ /* 0x0001e80000100800 */
[----:B------:R-:W5:Y:S01]  /*1c4d0*/  LDL.LU R15, [R1+0x70] ;  /* 0x00007000010f7983 */ /* 0x000f620000300800 */
[----:B0-----:R-:W-:Y:S02]  /*1c4e0*/  LEA.HI.X.SX32 R9, R8, R2, 0x1, P4 ;  /* 0x0000000208097211 */ /* 0x001fe400020f0eff */
[----:B------:R-:W-:-:S05]  /*1c4f0*/  IADD3 R10, P2, PT, R4, R3, RZ ;  /* 0x00000003040a7210 */ /* 0x000fca0007f5e0ff */
[----:B------:R-:W-:Y:S04]  /*1c500*/  STL [R1+0x1ab4], R10 ;  /* 0x001ab40a01007387 */ /* 0x000fe80000100800 */
[----:B------:R-:W-:Y:S04]  /*1c510*/  STL [R1+0x1a90], R9 ;  /* 0x001a900901007387 */ /* 0x000fe80000100800 */
[----:B------:R-:W5:Y:S01]  /*1c520*/  LDL.LU R14, [R1+0x68] ;  /* 0x00006800010e7983 */ /* 0x000f620000300800 */
[----:B------:R-:W-:Y:S02]  /*1c530*/  LEA.HI.X.SX32 R7, R7, R2, 0x1, P3 ;  /* 0x0000000207077211 */ /* 0x000fe400018f0eff */
[----:B------:R-:W-:-:S05]  /*1c540*/  IADD3 R8, P4, PT, R26, R3, RZ ;  /* 0x000000031a087210 */ /* 0x000fca0007f9e0ff */
[----:B------:R-:W-:Y:S04]  /*1c550*/  STL [R1+0x1abc], R8 ;  /* 0x001abc0801007387 */ /* 0x000fe80000100800 */
[----:B------:R-:W5:Y:S04]  /*1c560*/  LDL.LU R13, [R1+0x64] ;  /* 0x00006400010d7983 */ /* 0x000f680000300800 */
[----:B------:R0:W-:Y:S01]  /*1c570*/  STL [R1+0x1a98], R7 ;  /* 0x001a980701007387 */ /* 0x0001e20000100800 */
[----:B------:R-:W-:-:S03]  /*1c580*/  LEA.HI.X.SX32 R5, R5, R2, 0x1, P5 ;  /* 0x0000000205057211 */ /* 0x000fc600028f0eff */
[----:B------:R-:W5:Y:S01]  /*1c590*/  LDL.LU R12, [R1+0x5c] ;  /* 0x00005c00010c7983 */ /* 0x000f620000300800 */
[----:B0-----:R-:W-:Y:S02]  /*1c5a0*/  LEA.HI.X.SX32 R7, R6, R2, 0x1, P6 ;  /* 0x0000000206077211 */ /* 0x001fe400030f0eff */
[----:B------:R-:W-:-:S05]  /*1c5b0*/  IADD3 R8, P3, PT, R27, R3, RZ ;  /* 0x000000031b087210 */ /* 0x000fca0007f7e0ff */
[----:B------:R-:W-:Y:S04]  /*1c5c0*/  STL [R1+0x1ac4], R8 ;  /* 0x001ac40801007387 */ /* 0x000fe80000100800 */
[----:B------:R-:W-:Y:S04]  /*1c5d0*/  STL [R1+0x1aa0], R7 ;  /* 0x001aa00701007387 */ /* 0x000fe80000100800 */
[----:B------:R-:W5:Y:S01]  /*1c5e0*/  LDL.LU R11, [R1+0x58] ;  /* 0x00005800010b7983 */ /* 0x000f620000300800 */
[----:B------:R-:W-:-:S05]  /*1c5f0*/  IADD3 R6, P6, PT, R28, R3, RZ ;  /* 0x000000031c067210 */ /* 0x000fca0007fde0ff */
[----:B------:R0:W-:Y:S04]  /*1c600*/  STL [R1+0x1acc], R6 ;  /* 0x001acc0601007387 */ /* 0x0001e80000100800 */
[----:B------:R-:W5:Y:S04]  /*1c610*/  LDL.LU R10, [R1+0x54] ;  /* 0x00005400010a7983 */ /* 0x000f680000300800 */
[----:B------:R1:W-:Y:S04]  /*1c620*/  STL [R1+0x1aa8], R5 ;  /* 0x001aa80501007387 */ /* 0x0003e80000100800 */
[----:B------:R-:W5:Y:S01]  /*1c630*/  LDL.LU R9, [R1+0x4c] ;  /* 0x00004c0001097983 */ /* 0x000f620000300800 */
[----:B0-----:R-:W-:-:S02]  /*1c640*/  IADD3 R6, P5, PT, R19, R3, RZ ;  /* 0x0000000313067210 */ /* 0x001fc40007fbe0ff */
[----:B-1----:R-:W-:-:S03]  /*1c650*/  LEA.HI.X.SX32 R5, R4, R2, 0x1, P2 ;  /* 0x0000000204057211 */ /* 0x002fc600010f0eff */
[----:B------:R-:W-:Y:S04]  /*1c660*/  STL [R1+0x1ad4], R6 ;  /* 0x001ad40601007387 */ /* 0x000fe80000100800 */
[----:B------:R-:W5:Y:S04]  /*1c670*/  LDL.LU R8, [R1+0x44] ;  /* 0x0000440001087983 */ /* 0x000f680000300800 */
[----:B------:R0:W-:Y:S04]  /*1c680*/  STL [R1+0x1ab0], R5 ;  /* 0x001ab00501007387 */ /* 0x0001e80000100800 */
[----:B------:R-:W5:Y:S01]  /*1c690*/  LDL.LU R7, [R1+0x40] ;  /* 0x0000400001077983 */ /* 0x000f620000300800 */
[----:B------:R-:W-:-:S02]  /*1c6a0*/  LEA.HI.X.SX32 R20, R27, R2, 0x1, P3 ;  /* 0x000000021b147211 */ /* 0x000fc400018f0eff */
[----:B0-----:R-:W-:Y:S02]  /*1c6b0*/  LEA.HI.X.SX32 R5, R26, R2, 0x1, P4 ;  /* 0x000000021a057211 */ /* 0x001fe400020f0eff */
[----:B------:R-:W-:-:S05]  /*1c6c0*/  IADD3 R4, P2, PT, R18, R3, RZ ;  /* 0x0000000312047210 */ /* 0x000fca0007f5e0ff */
[----:B------:R-:W-:Y:S04]  /*1c6d0*/  STL [R1+0x1adc], R4 ;  /* 0x001adc0401007387 */ /* 0x000fe80000100800 */
[----:B------:R-:W5:Y:S04]  /*1c6e0*/  LDL.LU R6, [R1+0x3c] ;  /* 0x00003c0001067983 */ /* 0x000f680000300800 */
[----:B------:R0:W-:Y:S04]  /*1c6f0*/  STL [R1+0x1ab8], R5 ;  /* 0x001ab80501007387 */ /* 0x0001e80000100800 */
[----:B0-----:R-:W5:Y:S01]  /*1c700*/  LDL.LU R5, [R1+0x34] ;  /* 0x0000340001057983 */ /* 0x001f620000300800 */
[----:B------:R-:W-:-:S02]  /*1c710*/  LEA.HI.X.SX32 R18, R18, R2, 0x1, P2 ;  /* 0x0000000212127211 */ /* 0x000fc400010f0eff */
[----:B--2---:R-:W-:-:S05]  /*1c720*/  IADD3 R4, P4, PT, R29, R3, RZ ;  /* 0x000000031d047210 */ /* 0x004fca0007f9e0ff */
[----:B------:R0:W-:Y:S04]  /*1c730*/  STL [R1+0x1ae4], R4 ;  /* 0x001ae40401007387 */ /* 0x0001e80000100800 */
[----:B0-----:R-:W2:Y:S04]  /*1c740*/  LDL.LU R4, [R1+0x38] ;  /* 0x0000380001047983 */ /* 0x001ea80000300800 */
[----:B------:R0:W-:Y:S04]  /*1c750*/  STL [R1+0x1ac0], R20 ;  /* 0x001ac01401007387 */ /* 0x0001e80000100800 */
[----:B------:R-:W2:Y:S01]  /*1c760*/  LDL.LU R26, [R1+0x2c] ;  /* 0x00002c00011a7983 */ /* 0x000ea20000300800 */
[----:B---3--:R-:W-:-:S02]  /*1c770*/  IADD3 R21, P3, PT, R17, R3, RZ ;  /* 0x0000000311157210 */ /* 0x008fc40007f7e0ff */
[----:B0-----:R-:W-:-:S03]  /*1c780*/  LEA.HI.X.SX32 R20, R28, R2, 0x1, P6 ;  /* 0x000000021c147211 */ /* 0x001fc600030f0eff */
[----:B------:R-:W-:Y:S04]  /*1c790*/  STL [R1+0x1aec], R21 ;  /* 0x001aec1501007387 */ /* 0x000fe80000100800 */
[----:B------:R-:W3:Y:S04]  /*1c7a0*/  LDL.LU R27, [R1+0x28] ;  /* 0x00002800011b7983 */ /* 0x000ee80000300800 */
[----:B------:R0:W-:Y:S04]  /*1c7b0*/  STL [R1+0x1ac8], R20 ;  /* 0x001ac81401007387 */ /* 0x0001e80000100800 */
[----:B------:R-:W3:Y:S01]  /*1c7c0*/  LDL.LU R28, [R1+0x20] ;  /* 0x00002000011c7983 */ /* 0x000ee20000300800 */
[----:B0-----:R-:W-:-:S02]  /*1c7d0*/  LEA.HI.X.SX32 R20, R19, R2, 0x1, P5 ;  /* 0x0000000213147211 */ /* 0x001fc400028f0eff */
[----:B----4-:R-:W-:-:S05]  /*1c7e0*/  IADD3 R21, P6, PT, R16, R3, RZ ;  /* 0x0000000310157210 */ /* 0x010fca0007fde0ff */
[----:B------:R-:W-:Y:S04]  /*1c7f0*/  STL [R1+0x1af4], R21 ;  /* 0x001af41501007387 */ /* 0x000fe80000100800 */
[----:B------:R-:W-:Y:S01]  /*1c800*/  STL [R1+0x1ad0], R20 ;  /* 0x001ad01401007387 */ /* 0x000fe20000100800 */
[----:B-----5:R-:W-:-:S05]  /*1c810*/  IADD3 R19, P5, PT, R15, R3, RZ ;  /* 0x000000030f137210 */ /* 0x020fca0007fbe0ff */
[----:B------:R0:W-:Y:S04]  /*1c820*/  STL [R1+0x1afc], R19 ;  /* 0x001afc1301007387 */ /* 0x0001e80000100800 */
[----:B------:R1:W-:Y:S01]  /*1c830*/  STL [R1+0x1ad8], R18 ;  /* 0x001ad81201007387 */ /* 0x0003e20000100800 */
[----:B0-----:R-:W-:Y:S02]  /*1c840*/  LEA.HI.X.SX32 R19, R29, R2, 0x1, P4 ;  /* 0x000000021d137211 */ /* 0x001fe400020f0eff */
[----:B------:R-:W-:-:S05]  /*1c850*/  IADD3 R20, P2, PT, R14, R3, RZ ;  /* 0x000000030e147210 */ /* 0x000fca0007f5e0ff */
[----:B------:R-:W-:Y:S04]  /*1c860*/  STL [R1+0x1b04], R20 ;  /* 0x001b041401007387 */ /* 0x000fe80000100800 */
[----:B------:R-:W4:Y:S01]  /*1c870*/  LDL.LU R29, [R1+0x418] ;  /* 0x00041800011d7983 */ /* 0x000f220000300800 */
[----:B------:R-:W-:-:S03]  /*1c880*/  LEA.HI.X.SX32 R17, R17, R2, 0x1, P3 ;  /* 0x0000000211117211 */ /* 0x000fc600018f0eff */
[----:B------:R0:W-:Y:S01]  /*1c890*/  STL [R1+0x1ae0], R19 ;  /* 0x001ae01301007387 */ /* 0x0001e20000100800 */
[----:B-1----:R-:W-:-:S05]  /*1c8a0*/  IADD3 R18, P4, PT, R13, R3, RZ ;  /* 0x000000030d127210 */ /* 0x002fca0007f9e0ff */
[----:B------:R1:W-:Y:S01]  /*1c8b0*/  STL [R1+0x1b0c], R18 ;  /* 0x001b0c1201007387 */ /* 0x0003e20000100800 */
[----:B0-----:R-:W-:-:S03]  /*1c8c0*/  IADD3 R19, P3, PT, R12, R3, RZ ;  /* 0x000000030c137210 */ /* 0x001fc60007f7e0ff */
[----:B------:R0:W-:Y:S01]  /*1c8d0*/  STL [R1+0x1ae8], R17 ;  /* 0x001ae81101007387 */ /* 0x0001e20000100800 */
[-C--:B------:R-:W-:Y:S02]  /*1c8e0*/  LEA.HI.X.SX32 R14, R14, R2.reuse, 0x1, P2 ;  /* 0x000000020e0e7211 */ /* 0x080fe400010f0eff */
[-C--:B-1----:R-:W-:Y:S02]  /*1c8f0*/  LEA.HI.X.SX32 R18, R16, R2.reuse, 0x1, P6 ;  /* 0x0000000210127211 */ /* 0x082fe400030f0eff */
[----:B------:R-:W-:Y:S01]  /*1c900*/  LEA.HI.X.SX32 R16, R15, R2, 0x1, P5 ;  /* 0x000000020f107211 */ /* 0x000fe200028f0eff */
[----:B------:R-:W-:Y:S04]  /*1c910*/  STL [R1+0x1b14], R19 ;  /* 0x001b141301007387 */ /* 0x000fe80000100800 */
[----:B------:R-:W-:Y:S01]  /*1c920*/  STL [R1+0x1af0], R18 ;  /* 0x001af01201007387 */ /* 0x000fe20000100800 */
[----:B0-----:R-:W-:-:S05]  /*1c930*/  IADD3 R17, P6, PT, R11, R3, RZ ;  /* 0x000000030b117210 */ /* 0x001fca0007fde0ff */
[----:B------:R-:W-:Y:S04]  /*1c940*/  STL [R1+0x1b1c], R17 ;  /* 0x001b1c1101007387 */ /* 0x000fe80000100800 */
[----:B------:R0:W-:Y:S01]  /*1c950*/  STL [R1+0x1af8], R16 ;  /* 0x001af81001007387 */ /* 0x0001e20000100800 */
[----:B------:R-:W-:-:S05]  /*1c960*/  IADD3 R15, P5, PT, R10, R3, RZ ;  /* 0x000000030a0f7210 */ /* 0x000fca0007fbe0ff */
[----:B------:R1:W-:Y:S01]  /*1c970*/  STL [R1+0x1b24], R15 ;  /* 0x001b240f01007387 */ /* 0x0003e20000100800 */
[----:B0-----:R-:W-:-:S03]  /*1c980*/  IADD3 R16, P2, PT, R9, R3, RZ ;  /* 0x0000000309107210 */ /* 0x001fc60007f5e0ff */
[----:B------:R0:W-:Y:S01]  /*1c990*/  STL [R1+0x1b00], R14 ;  /* 0x001b000e01007387 */ /* 0x0001e20000100800 */
[-C--:B------:R-:W-:Y:S02]  /*1c9a0*/  LEA.HI.X.SX32 R11, R11, R2.reuse, 0x1, P6 ;  /* 0x000000020b0b7211 */ /* 0x080fe400030f0eff */
[-C--:B-1----:R-:W-:Y:S02]  /*1c9b0*/  LEA.HI.X.SX32 R15, R13, R2.reuse, 0x1, P4 ;  /* 0x000000020d0f7211 */ /* 0x082fe400020f0eff */
[----:B------:R-:W-:Y:S01]  /*1c9c0*/  LEA.HI.X.SX32 R13, R12, R2, 0x1, P3 ;  /* 0x000000020c0d7211 */ /* 0x000fe200018f0eff */
[----:B------:R-:W-:Y:S01]  /*1c9d0*/  STL [R1+0x1b2c], R16 ;  /* 0x001b2c1001007387 */ /* 0x000fe20000100800 */
[----:B0-----:R-:W-:-:S03]  /*1c9e0*/  IADD3 R14, P4, PT, R8, R3, RZ ;  /* 0x00000003080e7210 */ /* 0x001fc60007f9e0ff */
[----:B------:R-:W-:Y:S04]  /*1c9f0*/  STL [R1+0x1b08], R15 ;  /* 0x001b080f01007387 */ /* 0x000fe80000100800 */
[----:B------:R-:W-:Y:S01]  /*1ca00*/  STL [R1+0x1b34], R14 ;  /* 0x001b340e01007387 */ /* 0x000fe20000100800 */
[----:B------:R-:W-:-:S03]  /*1ca10*/  IADD3 R12, P3, PT, R7, R3, RZ ;  /* 0x00000003070c7210 */ /* 0x000fc60007f7e0ff */
[----:B------:R-:W-:Y:S04]  /*1ca20*/  STL [R1+0x1b10], R13 ;  /* 0x001b100d01007387 */ /* 0x000fe80000100800 */
[----:B------:R0:W-:Y:S04]  /*1ca30*/  STL [R1+0x1b3c], R12 ;  /* 0x001b3c0c01007387 */ /* 0x0001e80000100800 */
[----:B------:R1:W-:Y:S01]  /*1ca40*/  STL [R1+0x1b18], R11 ;  /* 0x001b180b01007387 */ /* 0x0003e20000100800 */
[-C--:B------:R-:W-:Y:S02]  /*1ca50*/  LEA.HI.X.SX32 R8, R8, R2.reuse, 0x1, P4 ;  /* 0x0000000208087211 */ /* 0x080fe400020f0eff */
[----:B0-----:R-:W-:-:S02]  /*1ca60*/  LEA.HI.X.SX32 R12, R10, R2, 0x1, P5 ;  /* 0x000000020a0c7211 */ /* 0x001fc400028f0eff */
[----:B------:R-:W-:Y:S02]  /*1ca70*/  LEA.HI.X.SX32 R10, R9, R2, 0x1, P2 ;  /* 0x00000002090a7211 */ /* 0x000fe400010f0eff */
[----:B------:R-:W-:-:S05]  /*1ca80*/  IADD3 R13, P6, PT, R6, R3, RZ ;  /* 0x00000003060d7210 */ /* 0x000fca0007fde0ff */
[----:B------:R-:W-:Y:S04]  /*1ca90*/  STL [R1+0x1b44], R13 ;  /* 0x001b440d01007387 */ /* 0x000fe80000100800 */
[----:B------:R-:W-:Y:S01]  /*1caa0*/  STL [R1+0x1b20], R12 ;  /* 0x001b200c01007387 */ /* 0x000fe20000100800 */
[----:B-1----:R-:W-:-:S05]  /*1cab0*/  IADD3 R11, P5, PT, R5, R3, RZ ;  /* 0x00000003050b7210 */ /* 0x002fca0007fbe0ff */
[----:B------:R-:W-:Y:S04]  /*1cac0*/  STL [R1+0x1b54], R11 ;  /* 0x001b540b01007387 */ /* 0x000fe80000100800 */
[----:B------:R0:W-:Y:S01]  /*1cad0*/  STL [R1+0x1b28], R10 ;  /* 0x001b280a01007387 */ /* 0x0001e20000100800 */
[----:B--2---:R-:W-:-:S05]  /*1cae0*/  IADD3 R9, P2, PT, R4, R3, RZ ;  /* 0x0000000304097210 */ /* 0x004fca0007f5e0ff */
[----:B------:R1:W-:Y:S01]  /*1caf0*/  STL [R1+0x1b48], R9 ;  /* 0x001b480901007387 */ /* 0x0003e20000100800 */
[----:B0-----:R-:W-:-:S03]  /*1cb00*/  IADD3 R10, P4, PT, R26, R3, RZ ;  /* 0x000000031a0a7210 */ /* 0x001fc60007f9e0ff */
[----:B------:R3:W-:Y:S01]  /*1cb10*/  STL [R1+0x1b30], R8 ;  /* 0x001b300801007387 */ /* 0x0007e20000100800 */
[-C--:B-1----:R-:W-:Y:S02]  /*1cb20*/  LEA.HI.X.SX32 R9, R7, R2.reuse, 0x1, P3 ;  /* 0x0000000207097211 */ /* 0x082fe400018f0eff */
[----:B------:R-:W-:Y:S01]  /*1cb30*/  LEA.HI.X.SX32 R7, R6, R2, 0x1, P6 ;  /* 0x0000000206077211 */ /* 0x000fe200030f0eff */
[----:B------:R-:W-:Y:S01]  /*1cb40*/  STL [R1+0x1b4c], R10 ;  /* 0x001b4c0a01007387 */ /* 0x000fe20000100800 */
[----:B---3--:R-:W-:-:S03]  /*1cb50*/  IADD3 R8, P3, PT, R27, R3, RZ ;  /* 0x000000031b087210 */ /* 0x008fc60007f7e0ff */
[----:B------:R-:W-:Y:S04]  /*1cb60*/  STL [R1+0x1b38], R9 ;  /* 0x001b380901007387 */ /* 0x000fe80000100800 */
[----:B------:R-:W-:Y:S01]  /*1cb70*/  STL [R1+0x1b50], R8 ;  /* 0x001b500801007387 */ /* 0x000fe20000100800 */
[----:B------:R-:W-:Y:S02]  /*1cb80*/  IADD3 R6, P6, PT, R28, R3, RZ ;  /* 0x000000031c067210 */ /* 0x000fe40007fde0ff */
[-C--:B------:R-:W-:Y:S01]  /*1cb90*/  LEA.HI.X.SX32 R3, R5, R2.reuse, 0x1, P5 ;  /* 0x0000000205037211 */ /* 0x080fe200028f0eff */
[----:B------:R-:W-:Y:S01]  /*1cba0*/  STL [R1+0x1b40], R7 ;  /* 0x001b400701007387 */ /* 0x000fe20000100800 */
[-C--:B------:R-:W-:Y:S02]  /*1cbb0*/  LEA.HI.X.SX32 R5, R4, R2.reuse, 0x1, P2 ;  /* 0x0000000204057211 */ /* 0x080fe400010f0eff */
[-C--:B------:R-:W-:Y:S01]  /*1cbc0*/  LEA.HI.X.SX32 R4, R26, R2.reuse, 0x1, P4 ;  /* 0x000000021a047211 */ /* 0x080fe200020f0eff */
[----:B------:R-:W-:Y:S04]  /*1cbd0*/  STL [R1+0x148c], R6 ;  /* 0x00148c0601007387 */ /* 0x000fe80000100800 */
[----:B------:R0:W-:Y:S04]  /*1cbe0*/  STL [R1+0x1490], R3 ;  /* 0x0014900301007387 */ /* 0x0001e80000100800 */
[----:B------:R-:W-:Y:S01]  /*1cbf0*/  STL [R1+0x1480], R5 ;  /* 0x0014800501007387 */ /* 0x000fe20000100800 */
[----:B0-----:R-:W-:-:S02]  /*1cc00*/  LEA.HI.X.SX32 R3, R27, R2, 0x1, P3 ;  /* 0x000000021b037211 */ /* 0x001fc400018f0eff */
[----:B------:R-:W-:Y:S01]  /*1cc10*/  LEA.HI.X.SX32 R2, R28, R2, 0x1, P6 ;  /* 0x000000021c027211 */ /* 0x000fe200030f0eff */
[----:B------:R-:W-:Y:S04]  /*1cc20*/  STL [R1+0x1484], R4 ;  /* 0x0014840401007387 */ /* 0x000fe80000100800 */
[----:B------:R-:W-:Y:S04]  /*1cc30*/  STL [R1+0x1488], R3 ;  /* 0x0014880301007387 */ /* 0x000fe80000100800 */
[----:B------:R0:W-:Y:S02]  /*1cc40*/  STL [R1+0x108c], R2 ;  /* 0x00108c0201007387 */ /* 0x0001e40000100800 */
[----:B0-----:R-:W-:-:S02]  /*1cc50*/  LEA.HI.X.SX32 R2, R0, UR9, 0x1, P0 ;  /* 0x0000000900027c11 */ /* 0x001fc400080f0eff */
[----:B------:R-:W2:Y:S01]  /*1cc60*/  LDL.LU R0, [R1+0x1e7c] ;  /* 0x001e7c0001007983 */ /* 0x000ea20000300800 */
[----:B----4-:R-:W-:-:S05]  /*1cc70*/  LEA.HI.X.SX32 R3, R29, UR9, 0x1, P1 ;  /* 0x000000091d037c11 */ /* 0x010fca00088f0eff */
[----:B------:R-:W-:Y:S04]  /*1cc80*/  STL [R1+0xfb4], R3 ;  /* 0x000fb40301007387 */ /* 0x000fe80000100800 */
[----:B------:R-:W-:Y:S04]  /*1cc90*/  STL [R1+0xfb8], R2 ;  /* 0x000fb80201007387 */ /* 0x000fe80000100800 */
[----:B------:R-:W-:Y:S04]  /*1cca0*/  STL [R1+0xfe8], RZ ;  /* 0x000fe8ff01007387 */ /* 0x000fe80000100800 */
        /* <DEDUP_REMOVED lines=496> */
[----:B------:R-:W3:Y:S04]  /*1ebb0*/  LDL R28, [R1+0xfc0] ;  /* 0x000fc000011c7983 */ /* 0x000ee80000100800 */
[----:B------:R-:W4:Y:S04]  /*1ebc0*/  LDL R29, [R1+0xfbc] ;  /* 0x000fbc00011d7983 */ /* 0x000f280000100800 */
[----:B------:R-:W-:Y:S01]  /*1ebd0*/  STL [R1+0x1b0], RZ ;  /* 0x0001b0ff01007387 */ /* 0x000fe20000100800 */
[----:B------:R-:W-:-:S03]  /*1ebe0*/  UIMAD UR31, UR77, 0x3f, URZ ;  /* 0x0000003f4d1f78a4 */ /* 0x000fc6000f8e02ff */
[----:B------:R-:W-:Y:S04]  /*1ebf0*/  STL [R1+0x1b4], RZ ;  /* 0x0001b4ff01007387 */ /* 0x000fe80000100800 */
[----:B------:R-:W-:Y:S04]  /*1ec00*/  STL [R1+0x1b8], RZ ;  /* 0x0001b8ff01007387 */ /* 0x000fe80000100800 */
[----:B------:R-:W-:Y:S04]  /*1ec10*/  STL [R1+0x1bc], RZ ;  /* 0x0001bcff01007387 */ /* 0x000fe80000100800 */
[----:B------:R-:W-:Y:S04]  /*1ec20*/  STL [R1+0x140], RZ ;  /* 0x000140ff01007387 */ /* 0x000fe80000100800 */
[----:B------:R-:W-:Y:S04]  /*1ec30*/  STL [R1+0x144], RZ ;  /* 0x000144ff01007387 */ /* 0x000fe80000100800 */
        /* <DEDUP_REMOVED lines=10> */
[----:B------:R-:W-:Y:S01]  /*1ece0*/  STL [R1+0x28], RZ ;  /* 0x000028ff01007387 */ /* 0x000fe20000100800 */
[----:B------:R-:W-:Y:S02]  /*1ecf0*/  USHF.R.S32.HI UR19, URZ, 0x1f, UR6 ;  /* 0x0000001fff137899 */ /* 0x000fe40008011406 */
[----:B------:R-:W-:Y:S02]  /*1ed00*/  UIMAD UR15, UR77, 0x3c, URZ ;  /* 0x0000003c4d0f78a4 */ /* 0x000fe4000f8e02ff */
[----:B------:R-:W-:Y:S02]  /*1ed10*/  ULEA.HI UR6, UR19, UR6, URZ, 0x6 ;  /* 0x0000000613067291 */ /* 0x000fe4000f8f30ff */
[----:B------:R-:W-:-:S02]  /*1ed20*/  USHF.R.S32.HI UR19, URZ, 0x1f, UR31 ;  /* 0x0000001fff137899 */ /* 0x000fc4000801141f */
[----:B------:R-:W-:Y:S02]  /*1ed30*/  UIMAD UR11, UR77, 0x3b, URZ ;  /* 0x0000003b4d0b78a4 */ /* 0x000fe4000f8e02ff */
[----:B------:R-:W-:Y:S02]  /*1ed40*/  USHF.R.S32.HI UR39, URZ, 0x1f, UR27 ;  /* 0x0000001fff277899 */ /* 0x000fe4000801141b */
[----:B------:R-:W-:Y:S02]  /*1ed50*/  UIMAD UR37, UR77, 0x3a, URZ ;  /* 0x0000003a4d2578a4 */ /* 0x000fe4000f8e02ff */
[----:B------:R-:W-:Y:S02]  /*1ed60*/  USHF.R.S32.HI UR38, URZ, 0x1f, UR23 ;  /* 0x0000001fff267899 */ /* 0x000fe40008011417 */
[----:B------:R-:W-:Y:S02]  /*1ed70*/  UIMAD UR33, UR77, 0x39, URZ ;  /* 0x000000394d2178a4 */ /* 0x000fe4000f8e02ff */
[----:B------:R-:W-:-:S02]  /*1ed80*/  USHF.R.S32.HI UR35, URZ, 0x1f, UR15 ;  /* 0x0000001fff237899 */ /* 0x000fc4000801140f */
[----:B------:R-:W-:Y:S02]  /*1ed90*/  UIMAD UR29, UR77, 0x38, URZ ;  /* 0x000000384d1d78a4 */ /* 0x000fe4000f8e02ff */
[----:B------:R-:W-:Y:S02]  /*1eda0*/  UIMAD UR25, UR77, 0x37, URZ ;  /* 0x000000374d1978a4 */ /* 0x000fe4000f8e02ff */
[----:B------:R-:W-:Y:S02]  /*1edb0*/  UIMAD UR21, UR77, 0x36, URZ ;  /* 0x000000364d1578a4 */ /* 0x000fe4000f8e02ff */
[----:B------:R-:W-:Y:S02]  /*1edc0*/  UIMAD UR17, UR77, 0x35, URZ ;  /* 0x000000354d1178a4 */ /* 0x000fe4000f8e02ff */
[----:B------:R-:W-:Y:S02]  /*1edd0*/  UIMAD UR13, UR77, 0x34, URZ ;  /* 0x000000344d0d78a4 */ /* 0x000fe4000f8e02ff */
[----:B------:R-:W-:-:S02]  /*1ede0*/  UIMAD UR9, UR77, 0x33, URZ ;  /* 0x000000334d0978a4 */ /* 0x000fc4000f8e02ff */
[----:B------:R-:W-:Y:S02]  /*1edf0*/  UIMAD UR8, UR77, 0x32, URZ ;  /* 0x000000324d0878a4 */ /* 0x000fe4000f8e02ff */
[----:B------:R-:W-:Y:S02]  /*1ee00*/  UIMAD UR7, UR77, 0x31, URZ ;  /* 0x000000314d0778a4 */ /* 0x000fe4000f8e02ff */
[----:B------:R-:W-:Y:S02]  /*1ee10*/  UIMAD UR36, UR77, 0x30, URZ ;  /* 0x000000304d2478a4 */ /* 0x000fe4000f8e02ff */
[----:B------:R-:W-:Y:S02]  /*1ee20*/  UIMAD UR34, UR77, 0x2f, URZ ;  /* 0x0000002f4d2278a4 */ /* 0x000fe4000f8e02ff */
[----:B------:R-:W-:Y:S02]  /*1ee30*/  UIMAD UR32, UR77, 0x2e, URZ ;  /* 0x0000002e4d2078a4 */ /* 0x000fe4000f8e02ff */
[----:B------:R-:W-:Y:S01]  /*1ee40*/  UIMAD UR30, UR77, 0x2d, URZ ;  /* 0x0000002d4d1e78a4 */ /* 0x000fe2000f8e02ff */
[----:B---3--:R-:W-:-:S02]  /*1ee50*/  IADD3 R5, P4, PT, R28, UR31, RZ ;  /* 0x0000001f1c057c10 */ /* 0x008fc4000ff9e0ff */
[----:B----4-:R-:W-:-:S03]  /*1ee60*/  IADD3 R4, P3, PT, R29, UR31, RZ ;  /* 0x0000001f1d047c10 */ /* 0x010fc6000ff7e0ff */
[----:B------:R0:W-:Y:S04]  /*1ee70*/  STL [R1+0x1094], R5 ;  /* 0x0010940501007387 */ /* 0x0001e80000100800 */
[----:B------:R1:W-:Y:S01]  /*1ee80*/  STL [R1+0x109c], R4 ;  /* 0x00109c0401007387 */ /* 0x0003e20000100800 */
[----:B0-----:R-:W-:Y:S02]  /*1ee90*/  IADD3 R5, P2, PT, R28, UR27, RZ ;  /* 0x0000001b1c057c10 */ /* 0x001fe4000ff5e0ff */
[----:B-1----:R-:W-:-:S03]  /*1eea0*/  IADD3 R4, P1, PT, R29, UR27, RZ ;  /* 0x0000001b1d047c10 */ /* 0x002fc6000ff3e0ff */
[----:B------:R0:W-:Y:S04]  /*1eeb0*/  STL [R1+0x10a4], R5 ;  /* 0x0010a40501007387 */ /* 0x0001e80000100800 */
[----:B------:R1:W-:Y:S01]  /*1eec0*/  STL [R1+0x10ac], R4 ;  /* 0x0010ac0401007387 */ /* 0x0003e20000100800 */
[----:B0-----:R-:W-:Y:S02]  /*1eed0*/  IADD3 R5, P6, PT, R28, UR23, RZ ;  /* 0x000000171c057c10 */ /* 0x001fe4000ffde0ff */
[----:B-1----:R-:W-:-:S03]  /*1eee0*/  IADD3 R4, P5, PT, R29, UR23, RZ ;  /* 0x000000171d047c10 */ /* 0x002fc6000ffbe0ff */
[----:B------:R-:W-:Y:S01]  /*1eef0*/  STL [R1+0x10b4], R5 ;  /* 0x0010b40501007387 */ /* 0x000fe20000100800 */
[----:B------:R-:W-:-:S03]  /*1ef00*/  IADD3 R6, P0, PT, R28, UR15, RZ ;  /* 0x0000000f1c067c10 */ /* 0x000fc6000ff1e0ff */
[----:B------:R0:W-:Y:S04]  /*1ef10*/  STL [R1+0x10bc], R4 ;  /* 0x0010bc0401007387 */ /* 0x0001e80000100800 */
[----:B------:R-:W-:Y:S01]  /*1ef20*/  STL [R1+0x10c4], R6 ;  /* 0x0010c40601007387 */ /* 0x000fe20000100800 */
[----:B0-----:R-:W-:Y:S02]  /*1ef30*/  IADD3.X R4, PT, PT, R2, UR19, RZ, P4, !PT ;  /* 0x0000001302047c10 */ /* 0x001fe4000a7fe4ff */
        /* <DEDUP_REMOVED lines=21> */
[----:B------:R0:W-:Y:S01]  /*1f090*/  STL [R1+0x10b8], R4 ;  /* 0x0010b80401007387 */ /* 0x0001e20000100800 */
[----:B------:R-:W-:-:S03]  /*1f0a0*/  USHF.R.S32.HI UR31, URZ, 0x1f, UR11 ;  /* 0x0000001fff1f7899 */ /* 0x000fc6000801140b */
        /* <DEDUP_REMOVED lines=107> */
[----:B------:R-:W-:-:S03]  /*1f760*/  UIMAD UR28, UR77, 0x2c, URZ ;  /* 0x0000002c4d1c78a4 */ /* 0x000fc6000f8e02ff */
[----:B------:R-:W-:Y:S01]  /*1f770*/  STL [R1+0x11b4], R6 ;  /* 0x0011b40601007387 */ /* 0x000fe20000100800 */
[----:B0-----:R-:W-:Y:S01]  /*1f780*/  IADD3.X R4, PT, PT, R2, UR31, RZ, P2, !PT ;  /* 0x0000001f02047c10 */ /* 0x001fe200097fe4ff */
[----:B------:R-:W-:Y:S01]  /*1f790*/  USHF.R.S32.HI UR29, URZ, 0x1f, UR34 ;  /* 0x0000001fff1d7899 */ /* 0x000fe20008011422 */
        /* <DEDUP_REMOVED lines=100> */
[----:B------:R0:W-:Y:S01]  /*1fde0*/  STL [R1+0x1220], R4 ;  /* 0x0012200401007387 */ /* 0x0001e20000100800 */
[----:B------:R-:W-:-:S03]  /*1fdf0*/  USHF.R.S32.HI UR8, URZ, 0x1f, UR12 ;  /* 0x0000001fff087899 */ /* 0x000fc6000801140c */
[----:B------:R1:W-:Y:S01]  /*1fe00*/  STL [R1+0x125c], R5 ;  /* 0x00125c0501007387 */ /* 0x0003e20000100800 */
[----:B0-----:R-:W-:Y:S02]  /*1fe10*/  IADD3.X R4, PT, PT, R3, UR11, RZ, P2, !PT ;  /* 0x0000000b03047c10 */ /* 0x001fe400097fe4ff */
[----:B-1----:R-:W-:-:S03]  /*1fe20*/  IADD3.X R5, PT, PT, R2, UR9, RZ, P1, !PT ;  /* 0x0000000902057c10 */ /* 0x002fc60008ffe4ff */
[----:B------:R0:W-:Y:S01]  /*1fe30*/  STL [R1+0x1228], R4 ;  /* 0x0012280401007387 */ /* 0x0001e20000100800 */
[----:B------:R-:W-:-:S03]  /*1fe40*/  USHF.R.S32.HI UR7, URZ, 0x1f, UR10 ;  /* 0x0000001fff077899 */ /* 0x000fc6000801140a */
[----:B------:R1:W-:Y:S01]  /*1fe50*/  STL [R1+0x1230], R5 ;  /* 0x0012300501007387 */ /* 0x0003e20000100800 */
[----:B0-----:R-:W-:Y:S02]  /*1fe60*/  IADD3.X R4, PT, PT, R3, UR9, RZ, P6, !PT ;  /* 0x0000000903047c10 */ /* 0x001fe4000b7fe4ff */
[----:B-1----:R-:W-:-:S03]  /*1fe70*/  IADD3.X R5, PT, PT, R2, UR8, RZ, P5, !PT ;  /* 0x0000000802057c10 */ /* 0x002fc6000affe4ff */
[----:B------:R0:W-:Y:S04]  /*1fe80*/  STL [R1+0x1238], R4 ;  /* 0x0012380401007387 */ /* 0x0001e80000100800 */
[----:B------:R1:W-:Y:S01]  /*1fe90*/  STL [R1+0x1240], R5 ;  /* 0x0012400501007387 */ /* 0x0003e20000100800 */
[----:B0-----:R-:W-:Y:S02]  /*1fea0*/  IADD3.X R4, PT, PT, R3, UR8, RZ, P0, !PT ;  /* 0x0000000803047c10 */ /* 0x001fe400087fe4ff */
[----:B-1----:R-:W-:-:S03]  /*1feb0*/  IADD3.X R5, PT, PT, R2, UR7, RZ, P4, !PT ;  /* 0x0000000702057c10 */ /* 0x002fc6000a7fe4ff */
[----:B------:R0:W-:Y:S04]  /*1fec0*/  STL [R1+0x1248], R4 ;  /* 0x0012480401007387 */ /* 0x0001e80000100800 */
[----:B------:R1:W-:Y:S01]  /*1fed0*/  STL [R1+0x1250], R5 ;  /* 0x0012500501007387 */ /* 0x0003e20000100800 */
[----:B0-----:R-:W-:-:S05]  /*1fee0*/  IADD3.X R4, PT, PT, R3, UR7, RZ, P3, !PT ;  /* 0x0000000703047c10 */ /* 0x001fca0009ffe4ff */
[----:B------:R0:W-:Y:S04]  /*1fef0*/  STL [R1+0x1258], R4 ;  /* 0x0012580401007387 */ /* 0x0001e80000100800 */
[----:B------:R-:W-:Y:S01]  /*1ff00*/  STL [R1+0x2c], RZ ;  /* 0x00002cff01007387 */ /* 0x000fe20000100800 */
[----:B------:R-:W-:Y:S02]  /*1ff10*/  UIMAD UR76, UR77, 0x22, URZ ;  /* 0x000000224d4c78a4 */ /* 0x000fe4000f8e02ff */
[----:B------:R-:W-:Y:S02]  /*1ff20*/  UIMAD UR75, UR77, 0x21, URZ ;  /* 0x000000214d4b78a4 */ /* 0x000fe4000f8e02ff */
[----:B------:R-:W-:Y:S02]  /*1ff30*/  USHF.L.U32 UR74, UR77, 0x5, URZ ;  /* 0x000000054d4a7899 */ /* 0x000fe400080006ff */
[----:B------:R-:W-:-:S02]  /*1ff40*/  UIMAD UR73, UR77, 0x1f, URZ ;  /* 0x0000001f4d4978a4 */ /* 0x000fc4000f8e02ff */
        /* <DEDUP_REMOVED lines=14> */
[----:B------:R-:W-:Y:S02]  /*20030*/  USHF.L.U32 UR58, UR77, 0x4, URZ ;  /* 0x000000044d3a7899 */ /* 0x000fe400080006ff */
[----:B------:R-:W-:Y:S02]  /*20040*/  UIMAD UR57, UR77, 0xf, URZ ;  /* 0x0000000f4d3978a4 */ /* 0x000fe4000f8e02ff */
[----:B------:R-:W-:Y:S02]  /*20050*/  UIMAD UR56, UR77, 0xe, URZ ;  /* 0x0000000e4d3878a4 */ /* 0x000fe4000f8e02ff */
[----:B------:R-:W-:-:S02]  /*20060*/  UIMAD UR53, UR77, 0xd, URZ ;  /* 0x0000000d4d3578a4 */ /* 0x000fc4000f8e02ff */
[----:B------:R-:W-:Y:S02]  /*20070*/  UIMAD UR52, UR77, 0xc, URZ ;  /* 0x0000000c4d3478a4 */ /* 0x000fe4000f8e02ff */
[----:B------:R-:W-:Y:S02]  /*20080*/  UIMAD UR51, UR77, 0xb, URZ ;  /* 0x0000000b4d3378a4 */ /* 0x000fe4000f8e02ff */
[----:B------:R-:W-:Y:S02]  /*20090*/  UIMAD UR50, UR77, 0xa, URZ ;  /* 0x0000000a4d3278a4 */ /* 0x000fe4000f8e02ff */
[----:B------:R-:W-:Y:S02]  /*200a0*/  UIMAD UR49, UR77, 0x9, URZ ;  /* 0x000000094d3178a4 */ /* 0x000fe4000f8e02ff */
[----:B------:R-:W-:Y:S02]  /*200b0*/  USHF.L.U32 UR48, UR77, 0x3, URZ ;  /* 0x000000034d307899 */ /* 0x000fe400080006ff */
[----:B------:R-:W-:-:S02]  /*200c0*/  UIMAD UR47, UR77, 0x7, URZ ;  /* 0x000000074d2f78a4 */ /* 0x000fc4000f8e02ff */
[----:B------:R-:W-:Y:S02]  /*200d0*/  UIMAD UR46, UR77, 0x6, URZ ;  /* 0x000000064d2e78a4 */ /* 0x000fe4000f8e02ff */
[----:B------:R-:W-:Y:S02]  /*200e0*/  UIMAD UR45, UR77, 0x5, URZ ;  /* 0x000000054d2d78a4 */ /* 0x000fe4000f8e02ff */
[----:B------:R-:W-:Y:S02]  /*200f0*/  USHF.L.U32 UR44, UR77, 0x2, URZ ;  /* 0x000000024d2c7899 */ /* 0x000fe400080006ff */
[----:B------:R-:W-:Y:S02]  /*20100*/  UIMAD UR43, UR77, 0x3, URZ ;  /* 0x000000034d2b78a4 */ /* 0x000fe4000f8e02ff */
[----:B------:R-:W-:Y:S02]  /*20110*/  USHF.L.U32 UR42, UR77, 0x1, URZ ;  /* 0x000000014d2a7899 */ /* 0x000fe400080006ff */
[----:B------:R-:W-:-:S02]  /*20120*/  USHF.L.U32 UR4, UR4, 0x6, URZ ;  /* 0x0000000604047899 */ /* 0x000fc400080006ff */
[----:B------:R-:W-:Y:S02]  /*20130*/  USHF.R.S32.HI UR41, URZ, 0x1f, UR77 ;  /* 0x0000001fff297899 */ /* 0x000fe4000801144d */
[----:B------:R-:W-:Y:S02]  /*20140*/  USHF.L.U32 UR40, UR77, 0x6, URZ ;  /* 0x000000064d287899 */ /* 0x000fe400080006ff */
[----:B------:R-:W-:Y:S02]  /*20150*/  USHF.R.S32.HI UR39, URZ, 0x1f, UR76 ;  /* 0x0000001fff277899 */ /* 0x000fe4000801144c */
[----:B------:R-:W-:Y:S02]  /*20160*/  USHF.R.S32.HI UR38, URZ, 0x1f, UR75 ;  /* 0x0000001fff267899 */ /* 0x000fe4000801144b */
[----:B------:R-:W-:Y:S02]  /*20170*/  USHF.R.S32.HI UR37, URZ, 0x1f, UR74 ;  /* 0x0000001fff257899 */ /* 0x000fe4000801144a */
[----:B------:R-:W-:-:S02]  /*20180*/  USHF.R.S32.HI UR36, URZ, 0x1f, UR73 ;  /* 0x0000001fff247899 */ /* 0x000fc40008011449 */
[----:B------:R-:W-:Y:S02]  /*20190*/  USHF.R.S32.HI UR35, URZ, 0x1f, UR72 ;  /* 0x0000001fff237899 */ /* 0x000fe40008011448 */
[----:B------:R-:W-:Y:S02]  /*201a0*/  USHF.R.S32.HI UR34, URZ, 0x1f, UR71 ;  /* 0x0000001fff227899 */ /* 0x000fe40008011447 */
        /* <DEDUP_REMOVED lines=26> */
[----:B------:R-:W-:Y:S01]  /*20350*/  USHF.R.S32.HI UR7, URZ, 0x1f, UR42 ;  /* 0x0000001fff077899 */ /* 0x000fe2000801142a */
[----:B-1----:R-:W-:Y:S01]  /*20360*/  IADD3 R5, P1, PT, R28, UR76, RZ ;  /* 0x0000004c1c057c10 */ /* 0x002fe2000ff3e0ff */
[----:B------:R-:W-:Y:S01]  /*20370*/  USHF.R.S32.HI UR6, URZ, 0x6, UR6 ;  /* 0x00000006ff067899 */ /* 0x000fe20008011406 */
[----:B0-----:R-:W-:Y:S01]  /*20380*/  IADD3 R4, P0, PT, R29, UR76, RZ ;  /* 0x0000004c1d047c10 */ /* 0x001fe2000ff1e0ff */
[----:B------:R-:W-:Y:S01]  /*20390*/  USHF.R.S32.HI UR76, URZ, 0x1f, UR40 ;  /* 0x0000001fff4c7899 */ /* 0x000fe20008011428 */
[----:B--2---:R-:W-:Y:S01]  /*203a0*/  LOP3.LUT R6, R0, 0x60, RZ, 0x3c, !PT ;  /* 0x0000006000067812 */ /* 0x004fe200078e3cff */
[----:B------:R0:W-:Y:S04]  /*203b0*/  STL [R1+0x1264], R5 ;  /* 0x0012640501007387 */ /* 0x0001e80000100800 */
[----:B------:R1:W-:Y:S01]  /*203c0*/  STL [R1+0x126c], R4 ;  /* 0x00126c0401007387 */ /* 0x0003e20000100800 */
[----:B0-----:R-:W-:-:S02]  /*203d0*/  IADD3 R5, P6, PT, R28, UR75, RZ ;  /* 0x0000004b1c057c10 */ /* 0x001fc4000ffde0ff */
[----:B-1----:R-:W-:-:S03]  /*203e0*/  IADD3 R4, P5, PT, R29, UR75, RZ ;  /* 0x0000004b1d047c10 */ /* 0x002fc6000ffbe0ff */
[----:B------:R0:W-:Y:S01]  /*203f0*/  STL [R1+0x1274], R5 ;  /* 0x0012740501007387 */ /* 0x0001e20000100800 */
[----:B------:R-:W-:-:S03]  /*20400*/  USHF.R.S32.HI UR75, URZ, 0x1f, UR4 ;  /* 0x0000001fff4b7899 */ /* 0x000fc60008011404 */
[----:B------:R1:W-:Y:S04]  /*20410*/  STL [R1+0x127c], R4 ;  /* 0x00127c0401007387 */ /* 0x0003e80000100800 */
[----:B------:R2:W-:Y:S01]  /*20420*/  STL [R1+0x1e5c], R6 ;  /* 0x001e5c0601007387 */ /* 0x0005e20000100800 */
[----:B0-----:R-:W-:Y:S02]  /*20430*/  LOP3.LUT R5, R0, 0x20, RZ, 0x3c, !PT ;  /* 0x0000002000057812 */ /* 0x001fe400078e3cff */
[----:B------:R-:W-:Y:S02]  /*20440*/  IADD3 R5, P4, PT, R28, UR74, RZ ;  /* 0x0000004a1c057c10 */ /* 0x000fe4000ff9e0ff */
[----:B-1----:R-:W-:Y:S02]  /*20450*/  LOP3.LUT R4, R0, 0x40, RZ, 0x3c, !PT ;  /* 0x0000004000047812 */ /* 0x002fe400078e3cff */
[----:B------:R-:W-:Y:S01]  /*20460*/  IADD3 R4, P3, PT, R29, UR74, RZ ;  /* 0x0000004a1d047c10 */ /* 0x000fe2000ff7e0ff */
[----:B------:R0:W-:Y:S01]  /*20470*/  STL [R1+0x1284], R5 ;  /* 0x0012840501007387 */ /* 0x0001e20000100800 */
[----:B--2---:R-:W-:-:S03]  /*20480*/  IADD3 R6, P2, PT, R28, UR73, RZ ;  /* 0x000000491c067c10 */ /* 0x004fc6000ff5e0ff */
[----:B------:R1:W-:Y:S04]  /*20490*/  STL [R1+0x128c], R4 ;  /* 0x00128c0401007387 */ /* 0x0003e80000100800 */
[----:B------:R2:W-:Y:S01]  /*204a0*/  STL [R1+0x1294], R6 ;  /* 0x0012940601007387 */ /* 0x0005e20000100800 */
[----:B0-----:R-:W-:Y:S02]  /*204b0*/  IADD3.X R5, PT, PT, R2, UR39, RZ, P1, !PT ;  /* 0x0000002702057c10 */ /* 0x001fe40008ffe4ff */
[----:B-1----:R-:W-:-:S03]  /*204c0*/  IADD3 R4, P1, PT, R29, UR73, RZ ;  /* 0x000000491d047c10 */ /* 0x002fc6000ff3e0ff */
[----:B------:R0:W-:Y:S01]  /*204d0*/  STL [R1+0x1260], R5 ;  /* 0x0012600501007387 */ /* 0x0001e20000100800 */
[----:B--2---:R-:W-:-:S03]  /*204e0*/  IADD3.X R6, PT, PT, R3, UR39, RZ, P0, !PT ;  /* 0x0000002703067c10 */ /* 0x004fc600087fe4ff */
[----:B------:R1:W-:Y:S04]  /*204f0*/  STL [R1+0x129c], R4 ;  /* 0x00129c0401007387 */ /* 0x0003e80000100800 */
[----:B------:R2:W-:Y:S01]  /*20500*/  STL [R1+0x1268], R6 ;  /* 0x0012680601007387 */ /* 0x0005e20000100800 */
[----:B0-----:R-:W-:Y:S02]  /*20510*/  IADD3 R5, P0, PT, R28, UR72, RZ ;  /* 0x000000481c057c10 */ /* 0x001fe4000ff1e0ff */
[----:B-1----:R-:W-:-:S03]  /*20520*/  IADD3.X R4, PT, PT, R2, UR38, RZ, P6, !PT ;  /* 0x0000002602047c10 */ /* 0x002fc6000b7fe4ff */
        /* <DEDUP_REMOVED lines=238> */
[----:B0-----:R-:W-:Y:S02]  /*21410*/  IADD3.X R5, PT, PT, R2, UR8, RZ, P2, !PT ;  /* 0x0000000802057c10 */ /* 0x001fe400097fe4ff */
[----:B-1----:R-:W-:-:S03]  /*21420*/  IADD3.X R4, PT, PT, R3, UR8, RZ, P1, !PT ;  /* 0x0000000803047c10 */ /* 0x002fc60008ffe4ff */
[----:B------:R0:W-:Y:S01]  /*21430*/  STL [R1+0x1450], R5 ;  /* 0x0014500501007387 */ /* 0x0001e20000100800 */
[----:B--2---:R-:W-:-:S03]  /*21440*/  IADD3.X R6, PT, PT, R2, UR7, RZ, P0, !PT ;  /* 0x0000000702067c10 */ /* 0x004fc600087fe4ff */
[----:B------:R1:W-:Y:S04]  /*21450*/  STL [R1+0x1458], R4 ;  /* 0x0014580401007387 */ /* 0x0003e80000100800 */
[----:B------:R2:W-:Y:S01]  /*21460*/  STL [R1+0x1460], R6 ;  /* 0x0014600601007387 */ /* 0x0005e20000100800 */
[----:B0-----:R-:W-:Y:S02]  /*21470*/  IADD3.X R5, PT, PT, R3, UR7, RZ, P6, !PT ;  /* 0x0000000703057c10 */ /* 0x001fe4000b7fe4ff */
[----:B-1----:R-:W-:-:S03]  /*21480*/  IADD3.X R4, PT, PT, R2, UR41, RZ, P5, !PT ;  /* 0x0000002902047c10 */ /* 0x002fc6000affe4ff */
[----:B------:R2:W-:Y:S01]  /*21490*/  STL [R1+0x1468], R5 ;  /* 0x0014680501007387 */ /* 0x0005e20000100800 */
[----:B------:R-:W-:-:S05]  /*214a0*/  IADD3.X R2, PT, PT, R3, UR41, RZ, P4, !PT ;  /* 0x0000002903027c10 */ /* 0x000fca000a7fe4ff */
[----:B------:R2:W-:Y:S04]  /*214b0*/  STL [R1+0x1478], R2 ;  /* 0x0014780201007387 */ /* 0x0005e80000100800 */
[----:B------:R2:W-:Y:S02]  /*214c0*/  STL [R1+0x1470], R4 ;  /* 0x0014700401007387 */ /* 0x0005e40000100800 */
.L_x_2:
[----:B0-2---:R-:W2:Y:S01]  /*214d0*/  LDL R5, [R1+0xfb4] ;  /* 0x000fb40001057983 */ /* 0x005ea20000100800 */
[----:B------:R-:W0:Y:S03]  /*214e0*/  LDC R2, c[0x0][0x3a0] ;  /* 0x0000e800ff027b82 */ /* 0x000e260000000800 */
[----:B--2---:R1:W-:Y:S04]  /*214f0*/  STL [R1+0x41ac], R5 ;  /* 0x0041ac0501007387 */ /* 0x0043e80000100800 */
[----:B------:R-:W2:Y:S04]  /*21500*/  LDL R4, [R1+0xfbc] ;  /* 0x000fbc0001047983 */ /* 0x000ea80000100800 */
[----:B-1----:R-:W0:Y:S04]  /*21510*/  LDL R5, [R1+0xfe8] ;  /* 0x000fe80001057983 */ /* 0x002e280000100800 */
[----:B------:R-:W-:Y:S04]  /*21520*/  STL [R1+0x4074], R29 ;  /* 0x0040741d01007387 */ /* 0x000fe80000100800 */
        /* <DEDUP_REMOVED lines=77> */
[----:B------:R1:W-:Y:S04]  /*21a00*/  STL [R1+0x41a8], R28 ;  /* 0x0041a81c01007387 */ /* 0x0003e80000100800 */
        /* <DEDUP_REMOVED lines=23> */
[----:B-----5:R-:W-:Y:S04]  /*21b80*/  STL [R1+0x3c04], R0 ;  /* 0x003c040001007387 */ /* 0x020fe80000100800 */
        /* <DEDUP_REMOVED lines=110> */
[----:B------:R-:W-:Y:S01]  /*22270*/  STL [R1+0x3f7c], R0 ;  /* 0x003f7c0001007387 */ /* 0x000fe20000100800 */
[----:B0-----:R-:W-:-:S03]  /*22280*/  IMAD R2, R5, -0x40, R2 ;  /* 0xffffffc005027824 */ /* 0x001fc600078e0202 */
[----:B------:R-:W-:Y:S04]  /*22290*/  STL [R1+0x3f84], R0 ;  /* 0x003f840001007387 */ /* 0x000fe80000100800 */
[----:B------:R-:W-:Y:S04]  /*222a0*/  STL [R1+0x3f8c], R0 ;  /* 0x003f8c0001007387 */ /* 0x000fe80000100800 */
[----:B------:R-:W-:Y:S04]  /*222b0*/  STL [R1+0x3f94], R0 ;  /* 0x003f940001007387 */ /* 0x000fe80000100800 */
[----:B------:R-:W-:Y:S04]  /*222c0*/  STL [R1+0x3f9c], R0 ;  /* 0x003f9c0001007387 */ /* 0x000fe80000100800 */
[----:B------:R-:W2:Y:S01]  /*222d0*/  LDL.LU R5, [R1+0x41ac] ;  /* 0x0041ac0001057983 */ /* 0x000ea20000300800 */
[----:B------:R-:W-:-:S02]  /*222e0*/  ISETP.GT.AND P0, PT, R2, RZ, PT ;  /* 0x000000ff0200720c */ /* 0x000fc40003f04270 */
[----:B-1----:R-:W-:-:S11]  /*222f0*/  PRMT R28, RZ, 0x7610, R28 ;  /* 0x00007610ff1c7816 */ /* 0x002fd6000000001c */
[----:B--2---:R-:W2:Y:S04]  /*22300*/  @P0 LDG.E.U8 R28, desc[UR54][R4.64] ;  /* 0x00000036041c0981 */ /* 0x004ea8000c1e1100 */
[----:B--2---:R0:W-:Y:S04]  /*22310*/  STL [R1+0x9a0], R28 ;  /* 0x0009a01c01007387 */ /* 0x0041e80000100800 */
[----:B0-----:R-:W2:Y:S04]  /*22320*/  LDL.LU R28, [R1+0x41a8] ;  /* 0x0041a800011c7983 */ /* 0x001ea80000300800 */
[----:B------:R-:W3:Y:S04]  /*22330*/  LDL R4, [R1+0xfb8] ;  /* 0x000fb80001047983 */ /* 0x000ee80000100800 */
[----:B------:R-:W3:Y:S01]  /*22340*/  LDL R5, [R1+0xfc0] ;  /* 0x000fc00001057983 */ /* 0x000ee20000100800 */
[----:B------:R-:W-:-:S02]  /*22350*/  PRMT R29, RZ, 0x7610, R29 ;  /* 0x00007610ff1d7816 */ /* 0x000fc4000000001d */
[----:B---3--:R-:W-:-:S04]  /*22360*/  @P0 LOP3.LUT R5, R5, R4, RZ, 0x3c, !PT ;  /* 0x0000000405050212 */ /* 0x008fc800078e3cff */
[----:B------:R-:W-:-:S04]  /*22370*/  @P0 LOP3.LUT R4, R5, R4, RZ, 0x3c, !PT ;  /* 0x0000000405040212 */ /* 0x000fc800078e3cff */
[----:B------:R-:W-:-:S05]  /*22380*/  @P0 LOP3.LUT R5, R5, R4, RZ, 0x3c, !PT ;  /* 0x0000000405050212 */ /* 0x000fca00078e3cff */
[----:B------:R-:W3:Y:S01]  /*22390*/  @P0 LDG.E.U8 R29, desc[UR54][R4.64] ;  /* 0x00000036041d0981 */ /* 0x000ee2000c1e1100 */
[----:B------:R-:W-:-:S03]  /*223a0*/  ISETP.GT.AND P1, PT, R2, 0x1, PT ;  /* 0x000000010200780c */ /* 0x000fc60003f24270 */
[----:B---3--:R0:W-:Y:S04]  /*223b0*/  STL [R1+0x99c], R29 ;  /* 0x00099c1d01007387 */ /* 0x0081e80000100800 */
[----:B0-----:R-:W3:Y:S04]  /*223c0*/  LDL.LU R29, [R1+0x41a4] ;  /* 0x0041a400011d7983 */ /* 0x001ee80000300800 */
[----:B------:R-:W4:Y:S04]  /*223d0*/  LDL R4, [R1+0x1478] ;  /* 0x0014780001047983 */ /* 0x000f280000100800 */
[----:B------:R-:W4:Y:S01]  /*223e0*/  LDL R5, [R1+0x147c] ;  /* 0x00147c0001057983 */ /* 0x000f220000100800 */
[----:B--2---:R-:W-:-:S02]  /*223f0*/  PRMT R28, RZ, 0x7610, R28 ;  /* 0x00007610ff1c7816 */ /* 0x004fc4000000001c */
[----:B----4-:R-:W-:-:S04]  /*22400*/  @P1 LOP3.LUT R5, R5, R4, RZ, 0x3c, !PT ;  /* 0x0000000405051212 */ /* 0x010fc800078e3cff */
[----:B------:R-:W-:-:S04]  /*22410*/  @P1 LOP3.LUT R4, R5, R4, RZ, 0x3c, !PT ;  /* 0x0000000405041212 */ /* 0x000fc800078e3cff */
[----:B------:R-:W-:-:S05]  /*22420*/  @P1 LOP3.LUT R5, R5, R4, RZ, 0x3c, !PT ;  /* 0x0000000405051212 */ /* 0x000fca00078e3cff */
[----:B------:R-:W2:Y:S04]  /*22430*/  @P1 LDG.E.U8 R28, desc[UR54][R4.64] ;  /* 0x00000036041c1981 */ /* 0x000ea8000c1e1100 */
[----:B--2---:R0:W-:Y:S04]  /*22440*/  STL [R1+0x998], R28 ;  /* 0x0009981c01007387 */ /* 0x0041e80000100800 */
[----:B0-----:R-:W2:Y:S04]  /*22450*/  LDL.LU R28, [R1+0x41a0] ;  /* 0x0041a000011c7983 */ /* 0x001ea80000300800 */
[----:B------:R-:W4:Y:S04]  /*22460*/  LDL R4, [R1+0x1470] ;  /* 0x0014700001047983 */ /* 0x000f280000100800 */
[----:B------:R-:W4:Y:S01]  /*22470*/  LDL R5, [R1+0x1474] ;  /* 0x0014740001057983 */ /* 0x000f220000100800 */
[----:B---3--:R-:W-:-:S02]  /*22480*/  PRMT R29, RZ, 0x7610, R29 ;  /* 0x00007610ff1d7816 */ /* 0x008fc4000000001d */
[----:B----4-:R-:W-:-:S04]  /*22490*/  @P1 LOP3.LUT R5, R5, R4, RZ, 0x3c, !PT ;  /* 0x0000000405051212 */ /* 0x010fc800078e3cff */
        /* <DEDUP_REMOVED lines=720> */
[----:B------:R-:W-:-:S02]  /*251a0*/  PRMT R27, RZ, 0x7610, R27 ;  /* 0x00007610ff1b7816 */ /* 0x000fc4000000001b */
[----:B----4-:R-:W-:-:S04]  /*251b0*/  @P0 LOP3.LUT R5, R5, R4, RZ, 0x3c, !PT ;  /* 0x0000000405050212 */ /* 0x010fc800078e3cff */
[----:B------:R-:W-:-:S04]  /*251c0*/  @P0 LOP3.LUT R4, R5, R4, RZ, 0x3c, !PT ;  /* 0x0000000405040212 */ /* 0x000fc800078e3cff */
[----:B------:R-:W-:-:S05]  /*251d0*/  @P0 LOP3.LUT R5, R5, R4, RZ, 0x3c, !PT ;  /* 0x0000000405050212 */ /* 0x000fca00078e3cff */
[----:B------:R-:W4:Y:S01]  /*251e0*/  @P0 LDG.E.U8 R27, desc[UR54][R4.64] ;  /* 0x00000036041b0981 */ /* 0x000f22000c1e1100 */
[----:B------:R-:W-:-:S03]  /*251f0*/  ISETP.GT.AND P1, PT, R2, 0x28, PT ;  /* 0x000000280200780c */ /* 0x000fc60003f24270 */
[----:B----4-:R0:W-:Y:S04]  /*25200*/  STL [R1+0xac], R27 ;  /* 0x0000ac1b01007387 */ /* 0x0101e80000100800 */
[----:B0-----:R-:W4:Y:S04]  /*25210*/  LDL.LU R27, [R1+0x406c] ;  /* 0x00406c00011b7983 */ /* 0x001f280000300800 */
[----:B------:R-:W2:Y:S04]  /*25220*/  LDL R4, [R1+0x1208] ;  /* 0x0012080001047983 */ /* 0x000ea80000100800 */
[----:B------:R-:W2:Y:S01]  /*25230*/  LDL R5, [R1+0x120c] ;  /* 0x00120c0001057983 */ /* 0x000ea20000100800 */
[----:B------:R-:W-:-:S02]  /*25240*/  PRMT R26, RZ, 0x7610, R26 ;  /* 0x00007610ff1a7816 */ /* 0x000fc4000000001a */
[----:B--2---:R-:W-:-:S04]  /*25250*/  @P1 LOP3.LUT R5, R5, R4, RZ, 0x3c, !PT ;  /* 0x0000000405051212 */ /* 0x004fc800078e3cff */
[----:B------:R-:W-:-:S04]  /*25260*/  @P1 LOP3.LUT R4, R5, R4, RZ, 0x3c, !PT ;  /* 0x0000000405041212 */ /* 0x000fc800078e3cff */
[----:B------:R-:W-:-:S05]  /*25270*/  @P1 LOP3.LUT R5, R5, R4, RZ, 0x3c, !PT ;  /* 0x0000000405051212 */ /* 0x000fca00078e3cff */
[----:B------:R-:W2:Y:S04]  /*25280*/  @P1 LDG.E.U8 R26, desc[UR54][R4.64] ;  /* 0x00000036041a1981 */ /* 0x000ea8000c1e1100 */
[----:B--2---:R0:W-:Y:S04]  /*25290*/  STL [R1+0xa8], R26 ;  /* 0x0000a81a01007387 */ /* 0x0041e80000100800 */
[----:B0-----:R-:W2:Y:S04]  /*252a0*/  LDL.LU R26, [R1+0x4068] ;  /* 0x00406800011a7983 */ /* 0x001ea80000300800 */
[----:B------:R-:W2:Y:S04]  /*252b0*/  LDL R4, [R1+0x1200] ;  /* 0x0012000001047983 */ /* 0x000ea80000100800 */
[----:B------:R-:W2:Y:S01]  /*252c0*/  LDL R5, [R1+0x1204] ;  /* 0x0012040001057983 */ /* 0x000ea20000100800 */
[----:B------:R-:W-:-:S02]  /*252d0*/  PRMT R25, RZ, 0x7610, R25 ;  /* 0x00007610ff197816 */ /* 0x000fc40000000019 */
[----:B--2---:R-:W-:-:S04]  /*252e0*/  @P1 LOP3.LUT R5, R5, R4, RZ, 0x3c, !PT ;  /* 0x0000000405051212 */ /* 0x004fc800078e3cff */
[----:B------:R-:W-:-:S04]  /*252f0*/  @P1 LOP3.LUT R4, R5, R4, RZ, 0x3c, !PT ;  /* 0x0000000405041212 */ /* 0x000fc800078e3cff */
[----:B------:R-:W-:-:S05]  /*25300*/  @P1 LOP3.LUT R5, R5, R4, RZ, 0x3c, !PT ;  /* 0x0000000405051212 */ /* 0x000fca00078e3cff */
[----:B------:R-:W2:Y:S01]  /*25310*/  @P1 LDG.E.U8 R25, desc[UR54][R4.64] ;  /* 0x0000003604191981 */ /* 0x000ea2000c1e1100 */
[----:B------:R-:W-:-:S03]  /*25320*/  ISETP.GT.AND P2, PT, R2, 0x29, PT ;  /* 0x000000290200780c */ /* 0x000fc60003f44270 */
        /* <DEDUP_REMOVED lines=189> */
[----:B------:R-:W4:Y:S04]  /*25f00*/  LDL R4, [R1+0x10e8] ;  /* 0x0010e80001047983 */ /* 0x000f280000100800 */
[----:B------:R-:W4:Y:S01]  /*25f10*/  LDL R5, [R1+0x10ec] ;  /* 0x0010ec0001057983 */ /* 0x000f220000100800 */
[----:B------:R-:W-:Y:S02]  /*25f20*/  ISETP.GT.AND P3, PT, R2, 0x3a, PT ;  /* 0x0000003a0200780c */ /* 0x000fe40003f64270 */
[----:B---3--:R-:W-:Y:S01]  /*25f30*/  PRMT R29, RZ, 0x7610, R29 ;  /* 0x00007610ff1d7816 */ /* 0x008fe2000000001d */
[----:B--2---:R0:W-:Y:S01]  /*25f40*/  STL [R1+0x4], R0 ;  /* 0x0000040001007387 */ /* 0x0041e20000100800 */
[----:B------:R-:W-:-:S03]  /*25f50*/  PRMT R28, RZ, 0x7610, R28 ;  /* 0x00007610ff1c7816 */ /* 0x000fc6000000001c */
[----:B0-----:R-:W2:Y:S06]  /*25f60*/  LDL R0, [R1+0x10dc] ;  /* 0x0010dc0001007983 */ /* 0x001eac0000100800 */
[----:B----4-:R-:W-:-:S04]  /*25f70*/  @P3 LOP3.LUT R5, R5, R4, RZ, 0x3c, !PT ;  /* 0x0000000405053212 */ /* 0x010fc800078e3cff */
[----:B------:R-:W-:-:S04]  /*25f80*/  @P3 LOP3.LUT R4, R5, R4, RZ, 0x3c, !PT ;  /* 0x0000000405043212 */ /* 0x000fc800078e3cff */
[----:B------:R-:W-:-:S05]  /*25f90*/  @P3 LOP3.LUT R5, R5, R4, RZ, 0x3c, !PT ;  /* 0x0000000405053212 */ /* 0x000fca00078e3cff */
[----:B------:R-:W3:Y:S04]  /*25fa0*/  @P3 LDG.E.U8 R29, desc[UR54][R4.64] ;  /* 0x00000036041d3981 */ /* 0x000ee8000c1e1100 */
[----:B------:R-:W4:Y:S04]  /*25fb0*/  LDL R4, [R1+0x10e0] ;  /* 0x0010e00001047983 */ /* 0x000f280000100800 */
[----:B------:R-:W4:Y:S04]  /*25fc0*/  LDL R5, [R1+0x10e4] ;  /* 0x0010e40001057983 */ /* 0x000f280000100800 */
[----:B---3--:R0:W-:Y:S01]  /*25fd0*/  STL [R1+0x3ff8], R29 ;  /* 0x003ff81d01007387 */ /* 0x0081e20000100800 */
[----:B------:R-:W-:-:S02]  /*25fe0*/  ISETP.GT.AND P2, PT, R2, 0x33, PT ;  /* 0x000000330200780c */ /* 0x000fc40003f44270 */
[----:B------:R-:W-:Y:S01]  /*25ff0*/  PRMT R3, RZ, 0x7610, R3 ;  /* 0x00007610ff037816 */ /* 0x000fe20000000003 */
[----:B0-----:R-:W3:Y:S01]  /*26000*/  LDL R29, [R1+0x10d8] ;  /* 0x0010d800011d7983 */ /* 0x001ee20000100800 */
[----:B----4-:R-:W-:-:S04]  /*26010*/  @P3 LOP3.LUT R5, R5, R4, RZ, 0x3c, !PT ;  /* 0x0000000405053212 */ /* 0x010fc800078e3cff */
[----:B------:R-:W-:-:S04]  /*26020*/  @P3 LOP3.LUT R4, R5, R4, RZ, 0x3c, !PT ;  /* 0x0000000405043212 */ /* 0x000fc800078e3cff */
[----:B------:R-:W-:-:S05]  /*26030*/  @P3 LOP3.LUT R5, R5, R4, RZ, 0x3c, !PT ;  /* 0x0000000405053212 */ /* 0x000fca00078e3cff */
[----:B------:R0:W4:Y:S04]  /*26040*/  @P3 LDG.E.U8 R28, desc[UR54][R4.64] ;  /* 0x00000036041c3981 */ /* 0x000128000c1e1100 */
[----:B------:R-:W0:Y:S04]  /*26050*/  LDL R4, [R1+0x1158] ;  /* 0x0011580001047983 */ /* 0x000e280000100800 */
[----:B------:R-:W0:Y:S02]  /*26060*/  LDL R5, [R1+0x115c] ;  /* 0x00115c0001057983 */ /* 0x000e240000100800 */
[----:B0-----:R-:W-:-:S04]  /*26070*/  @P2 LOP3.LUT R5, R5, R4, RZ, 0x3c, !PT ;  /* 0x0000000405052212 */ /* 0x001fc800078e3cff */
[----:B------:R-:W-:-:S04]  /*26080*/  @P2 LOP3.LUT R4, R5, R4, RZ, 0x3c, !PT ;  /* 0x0000000405042212 */ /* 0x000fc800078e3cff */
[----:B------:R-:W-:-:S05]  /*26090*/  @P2 LOP3.LUT R5, R5, R4, RZ, 0x3c, !PT ;  /* 0x0000000405052212 */ /* 0x000fca00078e3cff */
[----:B------:R-:W2:Y:S04]  /*260a0*/  @P2 LDG.E.U8 R3, desc[UR54][R4.64] ;  /* 0x0000003604032981 */ /* 0x000ea8000c1e1100 */
[----:B----4-:R0:W-:Y:S04]  /*260b0*/  STL [R1+0x3ff4], R28 ;  /* 0x003ff41c01007387 */ /* 0x0101e80000100800 */
[----:B0-----:R-:W4:Y:S04]  /*260c0*/  LDL R28, [R1+0x1154] ;  /* 0x00115400011c7983 */ /* 0x001f280000100800 */
[----:B--2---:R0:W-:Y:S04]  /*260d0*/  STL [R1], R3 ;  /* 0x0000000301007387 */ /* 0x0041e80000100800 */
[----:B0-----:R-:W2:Y:S04]  /*260e0*/  LDL.LU R3, [R1+0x4014] ;  /* 0x0040140001037983 */ /* 0x001ea80000300800 */
[----:B------:R-:W2:Y:S01]  /*260f0*/  LDL R5, [R1+0x1150] ;  /* 0x0011500001057983 */ /* 0x000ea20000100800 */
[----:B------:R-:W-:Y:S01]  /*26100*/  PRMT R27, RZ, 0x7610, R27 ;  /* 0x00007610ff1b7816 */ /* 0x000fe2000000001b */
[----:B----4-:R-:W-:Y:S01]  /*26110*/  @P2 IMAD.MOV.U32 R4, RZ, RZ, R28 ;  /* 0x000000ffff042224 */ /* 0x010fe200078e001c */
[----:B------:R-:W-:-:S02]  /*26120*/  ISETP.GT.AND P4, PT, R2, 0x3b, PT ;  /* 0x0000003b0200780c */ /* 0x000fc40003f84270 */
[----:B------:R-:W-:Y:S02]  /*26130*/  PRMT R26, RZ, 0x7610, R26 ;  /* 0x00007610ff1a7816 */ /* 0x000fe4000000001a */
[----:B--2---:R0:W2:Y:S09]  /*26140*/  @P2 LDG.E.U8 R27, desc[UR54][R4.64] ;  /* 0x00000036041b2981 */ /* 0x0040b2000c1e1100 */
[----:B0-----:R-:W-:-:S02]  /*26150*/  @P4 IMAD.MOV.U32 R4, RZ, RZ, R0 ;  /* 0x000000ffff044224 */ /* 0x001fc400078e0000 */
[----:B---3--:R-:W-:-:S05]  /*26160*/  @P4 IMAD.MOV.U32 R5, RZ, RZ, R29 ;  /* 0x000000ffff054224 */ /* 0x008fca00078e001d */
[----:B------:R-:W3:Y:S04]  /*26170*/  @P4 LDG.E.U8 R26, desc[UR54][R4.64] ;  /* 0x00000036041a4981 */ /* 0x000ee8000c1e1100 */
[----:B--2---:R0:W-:Y:S04]  /*26180*/  STL [R1+0x3ffc], R27 ;  /* 0x003ffc1b01007387 */ /* 0x0041e80000100800 */
[----:B------:R-:W2:Y:S04]  /*26190*/  LDL R4, [R1+0x10d0] ;  /* 0x0010d00001047983 */ /* 0x000ea80000100800 */
[----:B------:R-:W2:Y:S01]  /*261a0*/  LDL R5, [R1+0x10d4] ;  /* 0x0010d40001057983 */ /* 0x000ea20000100800 */
[----:B------:R-:W-:-:S03]  /*261b0*/  PRMT R25, RZ, 0x7610, R25 ;  /* 0x00007610ff197816 */ /* 0x000fc60000000019 */
[----:B------:R-:W4:Y:S04]  /*261c0*/  LDL R29, [R1+0x1148] ;  /* 0x00114800011d7983 */ /* 0x000f280000100800 */
[----:B------:R-:W4:Y:S04]  /*261d0*/  LDL R0, [R1+0x114c] ;  /* 0x00114c0001007983 */ /* 0x000f280000100800 */
[----:B------:R-:W4:Y:S04]  /*261e0*/  LDL R28, [R1+0x1140] ;  /* 0x00114000011c7983 */ /* 0x000f280000100800 */
[----:B0-----:R-:W4:Y:S04]  /*261f0*/  LDL R27, [R1+0x1144] ;  /* 0x00114400011b7983 */ /* 0x001f280000100800 */
[----:B---3--:R0:W-:Y:S04]  /*26200*/  STL [R1+0x4000], R26 ;  /* 0x0040001a01007387 */ /* 0x0081e80000100800 */
[----:B0-----:R-:W3:Y:S01]  /*26210*/  LDL R26, [R1+0x11ac] ;  /* 0x0011ac00011a7983 */ /* 0x001ee20000100800 */
[----:B--2---:R-:W-:-:S04]  /*26220*/  @P4 LOP3.LUT R5, R5, R4, RZ, 0x3c, !PT ;  /* 0x0000000405054212 */ /* 0x004fc800078e3cff */
[----:B------:R-:W-:-:S04]  /*26230*/  @P4 LOP3.LUT R4, R5, R4, RZ, 0x3c, !PT ;  /* 0x0000000405044212 */ /* 0x000fc800078e3cff */
[----:B------:R-:W-:-:S05]  /*26240*/  @P4 LOP3.LUT R5, R5, R4, RZ, 0x3c, !PT ;  /* 0x0000000405054212 */ /* 0x000fca00078e3cff */
[----:B------:R3:W2:Y:S04]  /*26250*/  @P4 LDG.E.U8 R25, desc[UR54][R4.64] ;  /* 0x0000003604194981 */ /* 0x0006a8000c1e1100 */
[----:B------:R-:W2:Y:S01]  /*26260*/  LDL R5, [R1+0x11a8] ;  /* 0x0011a80001057983 */ /* 0x000ea20000100800 */
[C---:B------:R-:W-:Y:S02]  /*26270*/  ISETP.GT.AND P0, PT, R2.reuse, 0x2e, PT ;  /* 0x0000002e0200780c */ /* 0x040fe40003f04270 */
[----:B------:R-:W-:Y:S02]  /*26280*/  ISETP.GT.AND P1, PT, R2, 0x34, PT ;  /* 0x000000340200780c */ /* 0x000fe40003f24270 */
[----:B------:R-:W-:Y:S02]  /*26290*/  PRMT R24, RZ, 0x7610, R24 ;  /* 0x00007610ff187816 */ /* 0x000fe40000000018 */
[----:B------:R-:W-:-:S07]  /*262a0*/  PRMT R23, RZ, 0x7610, R23 ;  /* 0x00007610ff177816 */ /* 0x000fce0000000017 */
[----:B---3--:R-:W-:-:S05]  /*262b0*/  @P0 IMAD.MOV.U32 R4, RZ, RZ, R26 ;  /* 0x000000ffff040224 */ /* 0x008fca00078e001a */
[----:B--2---:R4:W2:Y:S02]  /*262c0*/  @P0 LDG.E.U8 R24, desc[UR54][R4.64] ;  /* 0x0000003604180981 */ /* 0x0048a4000c1e1100 */
[----:B----4-:R-:W-:Y:S02]  /*262d0*/  @P1 IMAD.MOV.U32 R4, RZ, RZ, R0 ;  /* 0x000000ffff041224 */ /* 0x010fe400078e0000 */
[----:B------:R-:W-:-:S05]  /*262e0*/  @P1 IMAD.MOV.U32 R5, RZ, RZ, R29 ;  /* 0x000000ffff051224 */ /* 0x000fca00078e001d */
[----:B------:R0:W3:Y:S04]  /*262f0*/  @P1 LDG.E.U8 R23, desc[UR54][R4.64] ;  /* 0x0000003604171981 */ /* 0x0000e8000c1e1100 */
[----:B------:R1:W-:Y:S04]  /*26300*/  STL [R1+0x4004], R25 ;  /* 0x0040041901007387 */ /* 0x0003e80000100800 */
[----:B------:R-:W4:Y:S04]  /*26310*/  LDL R26, [R1+0x10c8] ;  /* 0x0010c800011a7983 */ /* 0x000f280000100800 */
[----:B-1----:R-:W4:Y:S01]  /*26320*/  LDL R25, [R1+0x10cc] ;  /* 0x0010cc0001197983 */ /* 0x002f220000100800 */
[----:B------:R-:W-:Y:S01]  /*26330*/  PRMT R22, RZ, 0x7610, R22 ;  /* 0x00007610ff167816 */ /* 0x000fe20000000016 */
[----:B0-----:R-:W-:-:S02]  /*26340*/  @P1 IMAD.MOV.U32 R4, RZ, RZ, R27 ;  /* 0x000000ffff041224 */ /* 0x001fc400078e001b */
[----:B------:R-:W-:-:S05]  /*26350*/  @P1 IMAD.MOV.U32 R5, RZ, RZ, R28 ;  /* 0x000000ffff051224 */ /* 0x000fca00078e001c */
[----:B------:R4:W4:Y:S04]  /*26360*/  @P1 LDG.E.U8 R22, desc[UR54][R4.64] ;  /* 0x0000003604161981 */ /* 0x000928000c1e1100 */
[----:B--2---:R0:W-:Y:S04]  /*26370*/  STL [R1+0x3fc8], R24 ;  /* 0x003fc81801007387 */ /* 0x0041e80000100800 */
[----:B------:R-:W2:Y:S04]  /*26380*/  LDL R0, [R1+0x10c4] ;  /* 0x0010c40001007983 */ /* 0x000ea80000100800 */
[----:B0-----:R-:W2:Y:S04]  /*26390*/  LDL R24, [R1+0x10c0] ;  /* 0x0010c00001187983 */ /* 0x001ea80000100800 */
[----:B---3--:R0:W-:Y:S04]  /*263a0*/  STL [R1+0x4008], R23 ;  /* 0x0040081701007387 */ /* 0x0081e80000100800 */
[----:B------:R-:W3:Y:S04]  /*263b0*/  LDL R27, [R1+0x11a0] ;  /* 0x0011a000011b7983 */ /* 0x000ee80000100800 */
[----:B0-----:R-:W3:Y:S01]  /*263c0*/  LDL R23, [R1+0x11a4] ;  /* 0x0011a40001177983 */ /* 0x001ee20000100800 */
[----:B------:R-:W-:-:S02]  /*263d0*/  ISETP.GT.AND P2, PT, R2, 0x3c, PT ;  /* 0x0000003c0200780c */ /* 0x000fc40003f44270 */
[----:B------:R-:W-:-:S11]  /*263e0*/  PRMT R21, RZ, 0x7610, R21 ;  /* 0x00007610ff157816 */ /* 0x000fd60000000015 */
[----:B----4-:R-:W-:Y:S02]  /*263f0*/  @P2 IMAD.MOV.U32 R4, RZ, RZ, R25 ;  /* 0x000000ffff042224 */ /* 0x010fe400078e0019 */
[----:B------:R-:W-:-:S05]  /*26400*/  @P2 IMAD.MOV.U32 R5, RZ, RZ, R26 ;  /* 0x000000ffff052224 */ /* 0x000fca00078e001a */
[----:B------:R2:W4:Y:S01]  /*26410*/  @P2 LDG.E.U8 R21, desc[UR54][R4.64] ;  /* 0x0000003604152981 */ /* 0x000522000c1e1100 */
[----:B------:R-:W-:Y:S02]  /*26420*/  PRMT R20, RZ, 0x7610, R20 ;  /* 0x00007610ff147816 */ /* 0x000fe40000000014 */
[----:B------:R-:W-:Y:S01]  /*26430*/  PRMT R19, RZ, 0x7610, R19 ;  /* 0x00007610ff137816 */ /* 0x000fe20000000013 */
[----:B------:R0:W-:Y:S04]  /*26440*/  STL [R1+0x400c], R22 ;  /* 0x00400c1601007387 */ /* 0x0001e80000100800 */
[----:B------:R-:W4:Y:S04]  /*26450*/  LDL R26, [R1+0x1138] ;  /* 0x00113800011a7983 */ /* 0x000f280000100800 */
[----:B------:R-:W4:Y:S01]  /*26460*/  LDL R25, [R1+0x113c] ;  /* 0x00113c0001197983 */ /* 0x000f220000100800 */
[----:B--2---:R-:W-:-:S02]  /*26470*/  @P2 IMAD.MOV.U32 R4, RZ, RZ, R0 ;  /* 0x000000ffff042224 */ /* 0x004fc400078e0000 */
[----:B------:R-:W-:-:S05]  /*26480*/  @P2 IMAD.MOV.U32 R5, RZ, RZ, R24 ;  /* 0x000000ffff052224 */ /* 0x000fca00078e0018 */
[----:B------:R3:W2:Y:S02]  /*26490*/  @P2 LDG.E.U8 R20, desc[UR54][R4.64] ;  /* 0x0000003604142981 */ /* 0x0006a4000c1e1100 */
[----:B---3--:R-:W-:Y:S02]  /*264a0*/  @P0 IMAD.MOV.U32 R5, RZ, RZ, R27 ;  /* 0x000000ffff050224 */ /* 0x008fe400078e001b */
[----:B------:R-:W-:-:S05]  /*264b0*/  @P0 IMAD.MOV.U32 R4, RZ, RZ, R23 ;  /* 0x000000ffff040224 */ /* 0x000fca00078e0017 */
[----:B------:R1:W3:Y:S01]  /*264c0*/  @P0 LDG.E.U8 R19, desc[UR54][R4.64] ;  /* 0x0000003604130981 */ /* 0x0002e2000c1e1100 */
[----:B------:R-:W-:-:S03]  /*264d0*/  ISETP.GT.AND P1, PT, R2, 0x35, PT ;  /* 0x000000350200780c */ /* 0x000fc60003f24270 */
[----:B----4-:R4:W-:Y:S04]  /*264e0*/  STL [R1+0x4010], R21 ;  /* 0x0040101501007387 */ /* 0x0109e80000100800 */
[----:B------:R-:W2:Y:S04]  /*264f0*/  LDL R24, [R1+0x1130] ;  /* 0x0011300001187983 */ /* 0x000ea80000100800 */
[----:B------:R-:W2:Y:S04]  /*26500*/  LDL R0, [R1+0x1134] ;  /* 0x0011340001007983 */ /* 0x000ea80000100800 */
[----:B------:R-:W2:Y:S04]  /*26510*/  LDL R27, [R1+0x10b8] ;  /* 0x0010b800011b7983 */ /* 0x000ea80000100800 */
[----:B------:R-:W2:Y:S04]  /*26520*/  LDL R23, [R1+0x10bc] ;  /* 0x0010bc0001177983 */ /* 0x000ea80000100800 */
[----:B0-----:R-:W2:Y:S04]  /*26530*/  LDL R22, [R1+0x10b0] ;  /* 0x0010b00001167983 */ /* 0x001ea80000100800 */
[----:B----4-:R-:W4:Y:S01]  /*26540*/  LDL R21, [R1+0x10b4] ;  /* 0x0010b40001157983 */ /* 0x010f220000100800 */
[----:B-1----:R-:W-:-:S02]  /*26550*/  @P1 IMAD.MOV.U32 R4, RZ, RZ, R25 ;  /* 0x000000ffff041224 */ /* 0x002fc400078e0019 */
[----:B------:R-:W-:Y:S01]  /*26560*/  @P1 IMAD.MOV.U32 R5, RZ, RZ, R26 ;  /* 0x000000ffff051224 */ /* 0x000fe200078e001a */
[----:B---3--:R0:W-:Y:S04]  /*26570*/  STL [R1+0x3fcc], R19 ;  /* 0x003fcc1301007387 */ /* 0x0081e80000100800 */
[----:B------:R-:W3:Y:S04]  /*26580*/  LDL R26, [R1+0x1128] ;  /* 0x00112800011a7983 */ /* 0x000ee80000100800 */
[----:B------:R-:W3:Y:S01]  /*26590*/  LDL R25, [R1+0x112c] ;  /* 0x00112c0001197983 */ /* 0x000ee20000100800 */
[----:B------:R-:W-:-:S02]  /*265a0*/  ISETP.GT.AND P3, PT, R2, 0x3d, PT ;  /* 0x0000003d0200780c */ /* 0x000fc40003f64270 */
[----:B------:R-:W-:Y:S01]  /*265b0*/  PRMT R18, RZ, 0x7610, R18 ;  /* 0x00007610ff127816 */ /* 0x000fe20000000012 */
[----:B0-----:R-:W3:Y:S01]  /*265c0*/  LDL R19, [R1+0x10a4] ;  /* 0x0010a40001137983 */ /* 0x001ee20000100800 */
[----:B------:R-:W-:-:S04]  /*265d0*/  PRMT R17, RZ, 0x7610, R17 ;  /* 0x00007610ff117816 */ /* 0x000fc80000000011 */
[----:B------:R2:W3:Y:S01]  /*265e0*/  @P1 LDG.E.U8 R18, desc[UR54][R4.64] ;  /* 0x0000003604121981 */ /* 0x0004e2000c1e1100 */
[----:B------:R-:W-:Y:S01]  /*265f0*/  PRMT R16, RZ, 0x7610, R16 ;  /* 0x00007610ff107816 */ /* 0x000fe20000000010 */
[----:B--2---:R-:W-:Y:S02]  /*26600*/  @P1 IMAD.MOV.U32 R4, RZ, RZ, R0 ;  /* 0x000000ffff041224 */ /* 0x004fe400078e0000 */
[----:B------:R-:W-:Y:S01]  /*26610*/  @P1 IMAD.MOV.U32 R5, RZ, RZ, R24 ;  /* 0x000000ffff051224 */ /* 0x000fe200078e0018 */
[----:B------:R-:W2:Y:S04]  /*26620*/  LDL R0, [R1+0x1124] ;  /* 0x0011240001007983 */ /* 0x000ea80000100800 */
[----:B------:R0:W2:Y:S04]  /*26630*/  @P1 LDG.E.U8 R17, desc[UR54][R4.64] ;  /* 0x0000003604111981 */ /* 0x0000a8000c1e1100 */
[----:B------:R-:W2:Y:S01]  /*26640*/  LDL R24, [R1+0x1120] ;  /* 0x0011200001187983 */ /* 0x000ea20000100800 */
[----:B------:R-:W-:Y:S01]  /*26650*/  ISETP.GT.AND P2, PT, R2, 0x36, PT ;  /* 0x000000360200780c */ /* 0x000fe20003f44270 */
[----:B0-----:R-:W-:-:S02]  /*26660*/  @P3 IMAD.MOV.U32 R4, RZ, RZ, R23 ;  /* 0x000000ffff043224 */ /* 0x001fc400078e0017 */
[----:B------:R-:W-:Y:S01]  /*26670*/  @P3 IMAD.MOV.U32 R5, RZ, RZ, R27 ;  /* 0x000000ffff053224 */ /* 0x000fe200078e001b */
[----:B------:R-:W2:Y:S04]  /*26680*/  LDL R23, [R1+0x10a8] ;  /* 0x0010a80001177983 */ /* 0x000ea80000100800 */
[----:B------:R0:W2:Y:S01]  /*26690*/  @P3 LDG.E.U8 R16, desc[UR54][R4.64] ;  /* 0x0000003604103981 */ /* 0x0000a2000c1e1100 */
[----:B------:R-:W-:Y:S01]  /*266a0*/  PRMT R15, RZ, 0x7610, R15 ;  /* 0x00007610ff0f7816 */ /* 0x000fe2000000000f */
[----:B0-----:R-:W-:Y:S02]  /*266b0*/  @P3 IMAD.MOV.U32 R5, RZ, RZ, R22 ;  /* 0x000000ffff053224 */ /* 0x001fe400078e0016 */
[----:B------:R-:W2:Y:S01]  /*266c0*/  LDL R22, [R1+0x10ac] ;  /* 0x0010ac0001167983 */ /* 0x000ea20000100800 */
[----:B----4-:R-:W-:Y:S01]  /*266d0*/  @P3 IMAD.MOV.U32 R4, RZ, RZ, R21 ;  /* 0x000000ffff043224 */ /* 0x010fe200078e0015 */
[----:B------:R-:W-:-:S02]  /*266e0*/  PRMT R14, RZ, 0x7610, R14 ;  /* 0x00007610ff0e7816 */ /* 0x000fc4000000000e */
[----:B------:R-:W4:Y:S04]  /*266f0*/  LDL R21, [R1+0x10a0] ;  /* 0x0010a00001157983 */ /* 0x000f280000100800 */
[----:B------:R3:W4:Y:S02]  /*26700*/  @P3 LDG.E.U8 R15, desc[UR54][R4.64] ;  /* 0x00000036040f3981 */ /* 0x000724000c1e1100 */
[----:B---3--:R-:W-:Y:S02]  /*26710*/  @P2 IMAD.MOV.U32 R5, RZ, RZ, R26 ;  /* 0x000000ffff052224 */ /* 0x008fe400078e001a */
[----:B------:R-:W-:-:S05]  /*26720*/  @P2 IMAD.MOV.U32 R4, RZ, RZ, R25 ;  /* 0x000000ffff042224 */ /* 0x000fca00078e0019 */
[----:B------:R2:W3:Y:S01]  /*26730*/  @P2 LDG.E.U8 R14, desc[UR54][R4.64] ;  /* 0x00000036040e2981 */ /* 0x0004e2000c1e1100 */
[----:B------:R-:W-:Y:S02]  /*26740*/  ISETP.GT.AND P4, PT, R2, 0x3e, PT ;  /* 0x0000003e0200780c */ /* 0x000fe40003f84270 */
[----:B------:R-:W-:Y:S02]  /*26750*/  PRMT R13, RZ, 0x7610, R13 ;  /* 0x00007610ff0d7816 */ /* 0x000fe4000000000d */
[----:B------:R-:W-:Y:S01]  /*26760*/  PRMT R12, RZ, 0x7610, R12 ;  /* 0x00007610ff0c7816 */ /* 0x000fe2000000000c */
[----:B--2---:R-:W-:Y:S02]  /*26770*/  @P2 IMAD.MOV.U32 R4, RZ, RZ, R0 ;  /* 0x000000ffff042224 */ /* 0x004fe400078e0000 */
[----:B------:R-:W-:-:S05]  /*26780*/  @P2 IMAD.MOV.U32 R5, RZ, RZ, R24 ;  /* 0x000000ffff052224 */ /* 0x000fca00078e0018 */
[----:B------:R0:W2:Y:S02]  /*26790*/  @P2 LDG.E.U8 R13, desc[UR54][R4.64] ;  /* 0x00000036040d2981 */ /* 0x0000a4000c1e1100 */
[----:B0-----:R-:W-:Y:S02]  /*267a0*/  @P4 IMAD.MOV.U32 R5, RZ, RZ, R23 ;  /* 0x000000ffff054224 */ /* 0x001fe400078e0017 */
[----:B------:R-:W-:-:S05]  /*267b0*/  @P4 IMAD.MOV.U32 R4, RZ, RZ, R22 ;  /* 0x000000ffff044224 */ /* 0x000fca00078e0016 */
[----:B------:R0:W2:Y:S01]  /*267c0*/  @P4 LDG.E.U8 R12, desc[UR54][R4.64] ;  /* 0x00000036040c4981 */ /* 0x0000a2000c1e1100 */
[----:B------:R-:W-:Y:S01]  /*267d0*/  PRMT R11, RZ, 0x7610, R11 ;  /* 0x00007610ff0b7816 */ /* 0x000fe2000000000b */
[----:B0-----:R-:W-:Y:S02]  /*267e0*/  @P4 IMAD.MOV.U32 R4, RZ, RZ, R19 ;  /* 0x000000ffff044224 */ /* 0x001fe400078e0013 */
[----:B----4-:R-:W-:-:S05]  /*267f0*/  @P4 IMAD.MOV.U32 R5, RZ, RZ, R21 ;  /* 0x000000ffff054224 */ /* 0x010fca00078e0015 */
[----:B------:R-:W4:Y:S04]  /*26800*/  @P4 LDG.E.U8 R11, desc[UR54][R4.64] ;  /* 0x00000036040b4981 */ /* 0x000f28000c1e1100 */
[----:B---3--:R0:W-:Y:S04]  /*26810*/  STL [R1+0x3fd0], R14 ;  /* 0x003fd00e01007387 */ /* 0x0081e80000100800 */
[----:B------:R-:W3:Y:S04]  /*26820*/  LDL R0, [R1+0x119c] ;  /* 0x00119c0001007983 */ /* 0x000ee80000100800 */
[----:B0-----:R-:W3:Y:S01]  /*26830*/  LDL R14, [R1+0x1198] ;  /* 0x00119800010e7983 */ /* 0x001ee20000100800 */
[----:B------:R-:W-:-:S03]  /*26840*/  ISETP.GT.AND P0, PT, R2, 0x2f, PT ;  /* 0x0000002f0200780c */ /* 0x000fc60003f04270 */
[----:B--2---:R0:W-:Y:S04]  /*26850*/  STL [R1+0x3fd4], R13 ;  /* 0x003fd40d01007387 */ /* 0x0041e80000100800 */
[----:B------:R1:W-:Y:S04]  /*26860*/  STL [R1+0x3fd8], R12 ;  /* 0x003fd80c01007387 */ /* 0x0003e80000100800 */
[----:B------:R-:W2:Y:S04]  /*26870*/  LDL R24, [R1+0x1190] ;  /* 0x0011900001187983 */ /* 0x000ea80000100800 */
[----:B------:R-:W2:Y:S04]  /*26880*/  LDL R23, [R1+0x1194] ;  /* 0x0011940001177983 */ /* 0x000ea80000100800 */
[----:B------:R-:W2:Y:S04]  /*26890*/  LDL R22, [R1+0x1118] ;  /* 0x0011180001167983 */ /* 0x000ea80000100800 */
[----:B------:R-:W2:Y:S04]  /*268a0*/  LDL R21, [R1+0x111c] ;  /* 0x00111c0001157983 */ /* 0x000ea80000100800 */
[----:B----4-:R4:W-:Y:S04]  /*268b0*/  STL [R1+0x3fdc], R11 ;  /* 0x003fdc0b01007387 */ /* 0x0109e80000100800 */
[----:B------:R-:W2:Y:S04]  /*268c0*/  LDL R19, [R1+0x1110] ;  /* 0x0011100001137983 */ /* 0x000ea80000100800 */
[----:B0-----:R-:W2:Y:S04]  /*268d0*/  LDL R13, [R1+0x1098] ;  /* 0x00109800010d7983 */ /* 0x001ea80000100800 */
[----:B-1----:R-:W2:Y:S04]  /*268e0*/  LDL R12, [R1+0x109c] ;  /* 0x00109c00010c7983 */ /* 0x002ea80000100800 */
[----:B----4-:R-:W4:Y:S01]  /*268f0*/  LDL R11, [R1+0x1090] ;  /* 0x00109000010b7983 */ /* 0x010f220000100800 */
[----:B---3--:R-:W-:-:S03]  /*26900*/  @P0 IMAD.MOV.U32 R5, RZ, RZ, R14 ;  /* 0x000000ffff050224 */ /* 0x008fc600078e000e */
[----:B------:R-:W3:Y:S01]  /*26910*/  LDL R14, [R1+0x1114] ;  /* 0x00111400010e7983 */ /* 0x000ee20000100800 */
[----:B------:R-:W-:-:S03]  /*26920*/  @P0 IMAD.MOV.U32 R4, RZ, RZ, R0 ;  /* 0x000000ffff040224 */ /* 0x000fc600078e0000 */
[----:B------:R-:W4:Y:S01]  /*26930*/  LDL R0, [R1+0x1094] ;  /* 0x0010940001007983 */ /* 0x000f220000100800 */
[----:B------:R-:W-:Y:S02]  /*26940*/  ISETP.GT.AND P1, PT, R2, 0x37, PT ;  /* 0x000000370200780c */ /* 0x000fe40003f24270 */
[----:B------:R-:W-:Y:S02]  /*26950*/  PRMT R10, RZ, 0x7610, R10 ;  /* 0x00007610ff0a7816 */ /* 0x000fe4000000000a */
[----:B------:R-:W-:-:S04]  /*26960*/  PRMT R9, RZ, 0x7610, R9 ;  /* 0x00007610ff097816 */ /* 0x000fc80000000009 */
[----:B------:R2:W4:Y:S01]  /*26970*/  @P0 LDG.E.U8 R10, desc[UR54][R4.64] ;  /* 0x00000036040a0981 */ /* 0x000522000c1e1100 */
[----:B------:R-:W-:Y:S02]  /*26980*/  ISETP.GT.AND P2, PT, R2, 0x3f, PT ;  /* 0x0000003f0200780c */ /* 0x000fe40003f44270 */
[----:B------:R-:W-:Y:S02]  /*26990*/  PRMT R8, RZ, 0x7610, R8 ;  /* 0x00007610ff087816 */ /* 0x000fe40000000008 */
[----:B------:R-:W-:Y:S02]  /*269a0*/  PRMT R7, RZ, 0x7610, R7 ;  /* 0x00007610ff077816 */ /* 0x000fe40000000007 */
[----:B------:R-:W-:Y:S01]  /*269b0*/  PRMT R6, RZ, 0x7610, R6 ;  /* 0x00007610ff067816 */ /* 0x000fe20000000006 */
[----:B--2---:R-:W-:Y:S02]  /*269c0*/  @P0 IMAD.MOV.U32 R5, RZ, RZ, R24 ;  /* 0x000000ffff050224 */ /* 0x004fe400078e0018 */
[----:B------:R-:W-:-:S05]  /*269d0*/  @P0 IMAD.MOV.U32 R4, RZ, RZ, R23 ;  /* 0x000000ffff040224 */ /* 0x000fca00078e0017 */
[----:B------:R0:W2:Y:S02]  /*269e0*/  @P0 LDG.E.U8 R9, desc[UR54][R4.64] ;  /* 0x0000003604090981 */ /* 0x0000a4000c1e1100 */
[----:B0-----:R-:W-:Y:S02]  /*269f0*/  @P1 IMAD.MOV.U32 R4, RZ, RZ, R21 ;  /* 0x000000ffff041224 */ /* 0x001fe400078e0015 */
[----:B------:R-:W-:-:S05]  /*26a00*/  @P1 IMAD.MOV.U32 R5, RZ, RZ, R22 ;  /* 0x000000ffff051224 */ /* 0x000fca00078e0016 */
[----:B------:R0:W2:Y:S02]  /*26a10*/  @P1 LDG.E.U8 R8, desc[UR54][R4.64] ;  /* 0x0000003604081981 */ /* 0x0000a4000c1e1100 */
[----:B0-----:R-:W-:Y:S01]  /*26a20*/  @P1 IMAD.MOV.U32 R5, RZ, RZ, R19 ;  /* 0x000000ffff051224 */ /* 0x001fe200078e0013 */
[----:B------:R-:W-:Y:S01]  /*26a30*/  PRMT R3, RZ, 0x7610, R3 ;  /* 0x00007610ff037816 */ /* 0x000fe20000000003 */
[----:B---3--:R-:W-:-:S05]  /*26a40*/  @P1 IMAD.MOV.U32 R4, RZ, RZ, R14 ;  /* 0x000000ffff041224 */ /* 0x008fca00078e000e */
[----:B------:R0:W3:Y:S02]  /*26a50*/  @P1 LDG.E.U8 R7, desc[UR54][R4.64] ;  /* 0x0000003604071981 */ /* 0x0000e4000c1e1100 */
[----:B0-----:R-:W-:Y:S02]  /*26a60*/  @P2 IMAD.MOV.U32 R4, RZ, RZ, R12 ;  /* 0x000000ffff042224 */ /* 0x001fe400078e000c */
[----:B------:R-:W-:-:S05]  /*26a70*/  @P2 IMAD.MOV.U32 R5, RZ, RZ, R13 ;  /* 0x000000ffff052224 */ /* 0x000fca00078e000d */
[----:B------:R4:W3:Y:S02]  /*26a80*/  @P2 LDG.E.U8 R6, desc[UR54][R4.64] ;  /* 0x0000003604062981 */ /* 0x0008e4000c1e1100 */
[----:B----4-:R-:W-:Y:S02]  /*26a90*/  @P2 IMAD.MOV.U32 R4, RZ, RZ, R0 ;  /* 0x000000ffff042224 */ /* 0x010fe400078e0000 */
[----:B------:R-:W-:-:S05]  /*26aa0*/  @P2 IMAD.MOV.U32 R5, RZ, RZ, R11 ;  /* 0x000000ffff052224 */ /* 0x000fca00078e000b */
[----:B------:R-:W4:Y:S04]  /*26ab0*/  @P2 LDG.E.U8 R3, desc[UR54][R4.64] ;  /* 0x0000003604032981 */ /* 0x000f28000c1e1100 */
[----:B------:R-:W-:Y:S04]  /*26ac0*/  STL [R1+0x3fa0], R10 ;  /* 0x003fa00a01007387 */ /* 0x000fe80000100800 */
[----:B--2---:R-:W-:Y:S04]  /*26ad0*/  STL [R1+0x3fa4], R9 ;  /* 0x003fa40901007387 */ /* 0x004fe80000100800 */
[----:B------:R-:W-:Y:S01]  /*26ae0*/  STL [R1+0x3fa8], R8 ;  /* 0x003fa80801007387 */ /* 0x000fe20000100800 */
[----:B------:R-:W0:Y:S01]  /*26af0*/  S2R R24, SR_TID.X ;  /* 0x0000000000187919 */ /* 0x000e220000002100 */
[----:B------:R-:W-:Y:S06]  /*26b00*/  BAR.SYNC.DEFER_BLOCKING 0x0 ;  /* 0x0000000000007b1d */ /* 0x000fec0000010000 */
[----:B---3--:R1:W-:Y:S04]  /*26b10*/  STL [R1+0x3fac], R7 ;  /* 0x003fac0701007387 */ /* 0x0083e80000100800 */
[----:B------:R-:W-:Y:S04]  /*26b20*/  STL [R1+0x3fb0], R6 ;  /* 0x003fb00601007387 */ /* 0x000fe80000100800 */
[----:B------:R-:W2:Y:S04]  /*26b30*/  LDL.LU R14, [R1+0x9a0] ;  /* 0x0009a000010e7983 */ /* 0x000ea80000300800 */
[----:B------:R-:W3:Y:S04]  /*26b40*/  LDL.LU R19, [R1+0x99c] ;  /* 0x00099c0001137983 */ /* 0x000ee80000300800 */
        /* <DEDUP_REMOVED lines=8> */
[----:B-1----:R-:W2:Y:S04]  /*26bd0*/  LDL.LU R7, [R1+0x7c] ;  /* 0x00007c0001077983 */ /* 0x002ea80000300800 */
[----:B------:R-:W2:Y:S04]  /*26be0*/  LDL.LU R8, [R1+0x78] ;  /* 0x0000780001087983 */ /* 0x000ea80000300800 */
[----:B------:R-:W2:Y:S04]  /*26bf0*/  LDL.LU R9, [R1+0x74] ;  /* 0x0000740001097983 */ /* 0x000ea80000300800 */
[----:B------:R-:W2:Y:S04]  /*26c00*/  LDL.LU R10, [R1+0x70] ;  /* 0x00007000010a7983 */ /* 0x000ea80000300800 */
[----:B----4-:R1:W-:Y:S04]  /*26c10*/  STL [R1+0x3fb4], R3 ;  /* 0x003fb40301007387 */ /* 0x0103e80000100800 */
[----:B-1----:R-:W4:Y:S04]  /*26c20*/  LDL.LU R3, [R1+0xa4] ;  /* 0x0000a40001037983 */ /* 0x002f280000300800 */
        /* <DEDUP_REMOVED lines=114> */
[----:B-1----:R-:W4:Y:S01]  /*27350*/  LDL.LU R4, [R1+0x920] ;  /* 0x0009200001047983 */ /* 0x002f220000300800 */
[----:B0-----:R-:W-:-:S03]  /*27360*/  LOP3.LUT R0, R24, 0x3f, RZ, 0xc0, !PT ;  /* 0x0000003f18007812 */ /* 0x001fc600078ec0ff */
[----:B------:R-:W-:Y:S04]  /*27370*/  STL [R1+0x3c08], R5 ;  /* 0x003c080501007387 */ /* 0x000fe80000100800 */
[----:B------:R-:W-:Y:S04]  /*27380*/  STL [R1+0x3f98], R5 ;  /* 0x003f980501007387 */ /* 0x000fe80000100800 */
[----:B------:R-:W-:Y:S04]  /*27390*/  STL [R1+0x3fbc], R5 ;  /* 0x003fbc0501007387 */ /* 0x000fe80000100800 */
[----:B------:R-:W4:Y:S04]  /*273a0*/  LDL.LU R6, [R1+0x998] ;  /* 0x0009980001067983 */ /* 0x000f280000300800 */
[----:B------:R-:W4:Y:S04]  /*273b0*/  LDL.LU R11, [R1+0x994] ;  /* 0x00099400010b7983 */ /* 0x000f280000300800 */
[----:B------:R-:W4:Y:S04]  /*273c0*/  LDL.LU R12, [R1+0x958] ;  /* 0x00095800010c7983 */ /* 0x000f280000300800 */
[----:B--2---:R0:W-:Y:S04]  /*273d0*/  STS.U8 [R0+UR5], R14 ;  /* 0x0000000e00007988 */ /* 0x0041e80008000005 */
[----:B------:R-:W2:Y:S04]  /*273e0*/  LDL.LU R13, [R1+0x954] ;  /* 0x00095400010d7983 */ /* 0x000ea80000300800 */
[----:B---3--:R1:W-:Y:S04]  /*273f0*/  STS.U8 [R0+UR5+0x40], R19 ;  /* 0x0000401300007988 */ /* 0x0083e80008000005 */
[----:B0-----:R-:W3:Y:S04]  /*27400*/  LDL.LU R14, [R1+0x918] ;  /* 0x00091800010e7983 */ /* 0x001ee80000300800 */
[----:B------:R0:W-:Y:S04]  /*27410*/  STS.U8 [R0+UR5+0x440], R21 ;  /* 0x0004401500007988 */ /* 0x0001e80008000005 */
[----:B-1----:R-:W2:Y:S04]  /*27420*/  LDL.LU R19, [R1+0x914] ;  /* 0x0009140001137983 */ /* 0x002ea80000300800 */
[----:B------:R1:W-:Y:S04]  /*27430*/  STS.U8 [R0+UR5+0x400], R22 ;  /* 0x0004001600007988 */ /* 0x0003e80008000005 */
[----:B0-----:R-:W2:Y:S04]  /*27440*/  LDL.LU R21, [R1+0x2a8] ;  /* 0x0002a80001157983 */ /* 0x001ea80000300800 */
[----:B-1----:R-:W2:Y:S04]  /*27450*/  LDL.LU R22, [R1+0x2a4] ;  /* 0x0002a40001167983 */ /* 0x002ea80000300800 */
[----:B----4-:R-:W-:Y:S04]  /*27460*/  STS.U8 [R0+UR5+0x800], R4 ;  /* 0x0008000400007988 */ /* 0x010fe80008000005 */
[----:B------:R0:W-:Y:S04]  /*27470*/  STS.U8 [R0+UR5+0x840], R23 ;  /* 0x0008401700007988 */ /* 0x0001e80008000005 */
[----:B------:R1:W-:Y:S04]  /*27480*/  STS.U8 [R0+UR5+0xc40], R25 ;  /* 0x000c401900007988 */ /* 0x0003e80008000005 */
[----:B------:R4:W-:Y:S04]  /*27490*/  STS.U8 [R0+UR5+0xc00], R26 ;  /* 0x000c001a00007988 */ /* 0x0009e80008000005 */
[----:B0-----:R-:W3:Y:S04]  /*274a0*/  LDL.LU R23, [R1+0x168] ;  /* 0x0001680001177983 */ /* 0x001ee80000300800 */
[----:B-1----:R-:W3:Y:S04]  /*274b0*/  LDL.LU R25, [R1+0x164] ;  /* 0x0001640001197983 */ /* 0x002ee80000300800 */
[----:B------:R0:W-:Y:S04]  /*274c0*/  STS.U8 [R0+UR5+0x1000], R27 ;  /* 0x0010001b00007988 */ /* 0x0001e80008000005 */
[----:B----4-:R-:W4:Y:S04]  /*274d0*/  LDL.LU R26, [R1+0xa0] ;  /* 0x0000a000011a7983 */ /* 0x010f280000300800 */
[----:B------:R1:W-:Y:S04]  /*274e0*/  STS.U8 [R0+UR5+0x1040], R28 ;  /* 0x0010401c00007988 */ /* 0x0003e80008000005 */
[----:B0-----:R-:W4:Y:S04]  /*274f0*/  LDL.LU R27, [R1+0x9c] ;  /* 0x00009c00011b7983 */ /* 0x001f280000300800 */
[----:B-1----:R-:W4:Y:S04]  /*27500*/  LDL.LU R28, [R1+0x1c] ;  /* 0x00001c00011c7983 */ /* 0x002f280000300800 */
[----:B------:R0:W-:Y:S02]  /*27510*/  STS.U8 [R0+UR5+0x1440], R29 ;  /* 0x0014401d00007988 */ /* 0x0001e40008000005 */
[----:B0-----:R-:W0:Y:S02]  /*27520*/  S2R R29, SR_TID.X ;  /* 0x00000000001d7919 */ /* 0x001e240000002100 */
[----:B------:R-:W-:Y:S04]  /*27530*/  STS.U8 [R0+UR5+0x1400], R3 ;  /* 0x0014000300007988 */ /* 0x000fe80008000005 */
[----:B------:R1:W-:Y:S04]  /*27540*/  STS.U8 [R0+UR5+0x1800], R7 ;  /* 0x0018000700007988 */ /* 0x0003e80008000005 */
[----:B------:R1:W-:Y:S04]  /*27550*/  STS.U8 [R0+UR5+0x1840], R8 ;  /* 0x0018400800007988 */ /* 0x0003e80008000005 */
[----:B------:R0:W-:Y:S04]  /*27560*/  STS.U8 [R0+UR5+0x1c40], R9 ;  /* 0x001c400900007988 */ /* 0x0001e80008000005 */
[----:B------:R0:W-:Y:S04]  /*27570*/  STS.U8 [R0+UR5+0x1c00], R10 ;  /* 0x001c000a00007988 */ /* 0x0001e80008000005 */
[----:B-1----:R-:W4:Y:S04]  /*27580*/  LDL.LU R7, [R1+0x18] ;  /* 0x0000180001077983 */ /* 0x002f280000300800 */
[----:B------:R-:W4:Y:S01]  /*27590*/  LDL.LU R8, [R1+0x14] ;  /* 0x0000140001087983 */ /* 0x000f220000300800 */
[----:B0-----:R-:W-:-:S03]  /*275a0*/  LOP3.LUT R29, R29, 0x3f, RZ, 0xc0, !PT ;  /* 0x0000003f1d1d7812 */ /* 0x001fc600078ec0ff */
[----:B------:R-:W4:Y:S01]  /*275b0*/  LDL.LU R9, [R1+0x10] ;  /* 0x0000100001097983 */ /* 0x000f220000300800 */
[----:B------:R-:W-:-:S03]  /*275c0*/  LOP3.LUT R3, R29, 0x8, RZ, 0x3c, !PT ;  /* 0x000000081d037812 */ /* 0x000fc600078e3cff */
[----:B------:R-:W4:Y:S04]  /*275d0*/  LDL.LU R10, [R1+0x990] ;  /* 0x00099000010a7983 */ /* 0x000f280000300800 */
[----:B------:R-:W-:Y:S04]  /*275e0*/  STS.U8 [R3+UR5+0x80], R6 ;  /* 0x0000800603007988 */ /* 0x000fe80008000005 */
[----:B------:R-:W-:Y:S04]  /*275f0*/  STS.U8 [R3+UR5+0xc0], R11 ;  /* 0x0000c00b03007988 */ /* 0x000fe80008000005 */
[----:B------:R-:W-:Y:S04]  /*27600*/  STS.U8 [R3+UR5+0x4c0], R12 ;  /* 0x0004c00c03007988 */ /* 0x000fe80008000005 */
[----:B--2---:R-:W-:Y:S04]  /*27610*/  STS.U8 [R3+UR5+0x480], R13 ;  /* 0x0004800d03007988 */ /* 0x004fe80008000005 */
[----:B---3--:R-:W-:Y:S04]  /*27620*/  STS.U8 [R3+UR5+0x880], R14 ;  /* 0x0008800e03007988 */ /* 0x008fe80008000005 */
[----:B------:R-:W-:Y:S04]  /*27630*/  STS.U8 [R3+UR5+0x8c0], R19 ;  /* 0x0008c01303007988 */ /* 0x000fe80008000005 */
[----:B------:R0:W-:Y:S04]  /*27640*/  STS.U8 [R3+UR5+0xcc0], R21 ;  /* 0x000cc01503007988 */ /* 0x0001e80008000005 */
[----:B------:R1:W-:Y:S04]  /*27650*/  STS.U8 [R3+UR5+0xc80], R22 ;  /* 0x000c801603007988 */ /* 0x0003e80008000005 */
[----:B0-----:R-:W2:Y:S04]  /*27660*/  LDL.LU R21, [R1+0x98c] ;  /* 0x00098c0001157983 */ /* 0x001ea80000300800 */
[----:B-1----:R-:W3:Y:S04]  /*27670*/  LDL.LU R22, [R1+0x950] ;  /* 0x0009500001167983 */ /* 0x002ee80000300800 */
[----:B------:R-:W3:Y:S01]  /*27680*/  LDL.LU R11, [R1+0x94c] ;  /* 0x00094c00010b7983 */ /* 0x000ee20000300800 */
[----:B------:R-:W-:-:S03]  /*27690*/  ISETP.GE.AND P0, PT, R0, R2, PT ;  /* 0x000000020000720c */ /* 0x000fc60003f06270 */
[----:B------:R-:W3:Y:S04]  /*276a0*/  LDL.LU R12, [R1+0x910] ;  /* 0x00091000010c7983 */ /* 0x000ee80000300800 */
[----:B------:R-:W3:Y:S04]  /*276b0*/  LDL.LU R13, [R1+0x90c] ;  /* 0x00090c00010d7983 */ /* 0x000ee80000300800 */
[----:B------:R-:W3:Y:S04]  /*276c0*/  LDL.LU R14, [R1+0x2a0] ;  /* 0x0002a000010e7983 */ /* 0x000ee80000300800 */
[----:B------:R-:W3:Y:S04]  /*276d0*/  LDL.LU R19, [R1+0x22c] ;  /* 0x00022c0001137983 */ /* 0x000ee80000300800 */
[----:B------:R-:W3:Y:S04]  /*276e0*/  LDL.LU R2, [R1+0x160] ;  /* 0x0001600001027983 */ /* 0x000ee80000300800 */
[----:B------:R0:W-:Y:S04]  /*276f0*/  STS.U8 [R3+UR5+0x1080], R23 ;  /* 0x0010801703007988 */ /* 0x0001e80008000005 */
[----:B------:R1:W-:Y:S04]  /*27700*/  STS.U8 [R3+UR5+0x10c0], R25 ;  /* 0x0010c01903007988 */ /* 0x0003e80008000005 */
[----:B0-----:R-:W3:Y:S04]  /*27710*/  LDL.LU R23, [R1+0xfc] ;  /* 0x0000fc0001177983 */ /* 0x001ee80000300800 */
[----:B----4-:R0:W-:Y:S04]  /*27720*/  STS.U8 [R3+UR5+0x14c0], R26 ;  /* 0x0014c01a03007988 */ /* 0x0101e80008000005 */
[----:B-1----:R-:W4:Y:S04]  /*27730*/  LDL.LU R25, [R1+0x98] ;  /* 0x0000980001197983 */ /* 0x002f280000300800 */
[----:B------:R1:W-:Y:S04]  /*27740*/  STS.U8 [R3+UR5+0x1480], R27 ;  /* 0x0014801b03007988 */ /* 0x0003e80008000005 */
[----:B------:R1:W-:Y:S04]  /*27750*/  STS.U8 [R3+UR5+0x1880], R28 ;  /* 0x0018801c03007988 */ /* 0x0003e80008000005 */
[----:B0-----:R-:W4:Y:S04]  /*27760*/  LDL.LU R26, [R1+0x94] ;  /* 0x00009400011a7983 */ /* 0x001f280000300800 */
[----:B-1----:R-:W4:Y:S01]  /*27770*/  LDL.LU R27, [R1+0x8] ;  /* 0x00000800011b7983 */ /* 0x002f220000300800 */
[----:B------:R-:W-:-:S03]  /*27780*/  LOP3.LUT R28, R29, 0x10, RZ, 0x3c, !PT ;  /* 0x000000101d1c7812 */ /* 0x000fc600078e3cff */
[----:B------:R-:W4:Y:S04]  /*27790*/  LDL.LU R29, [R1+0x4] ;  /* 0x00000400011d7983 */ /* 0x000f280000300800 */
[----:B------:R-:W4:Y:S04]  /*277a0*/  LDL.LU R5, [R1+0x988] ;  /* 0x0009880001057983 */ /* 0x000f280000300800 */
[----:B------:R-:W4:Y:S04]  /*277b0*/  LDL.LU R4, [R1+0x984] ;  /* 0x0009840001047983 */ /* 0x000f280000300800 */
[----:B------:R-:W-:Y:S04]  /*277c0*/  STS.U8 [R3+UR5+0x18c0], R7 ;  /* 0x0018c00703007988 */ /* 0x000fe80008000005 */
[----:B------:R-:W-:Y:S04]  /*277d0*/  STS.U8 [R3+UR5+0x1cc0], R8 ;  /* 0x001cc00803007988 */ /* 0x000fe80008000005 */
[----:B------:R0:W-:Y:S04]  /*277e0*/  STS.U8 [R3+UR5+0x1c80], R9 ;  /* 0x001c800903007988 */ /* 0x0001e80008000005 */
[----:B------:R1:W-:Y:S04]  /*277f0*/  STS.U8 [R28+UR5+0x100], R10 ;  /* 0x0001000a1c007988 */ /* 0x0003e80008000005 */
[----:B0-----:R-:W4:Y:S04]  /*27800*/  LDL.LU R3, [R1+0x948] ;  /* 0x0009480001037983 */ /* 0x001f280000300800 */
[----:B------:R-:W4:Y:S04]  /*27810*/  LDL.LU R6, [R1+0x944] ;  /* 0x0009440001067983 */ /* 0x000f280000300800 */
[----:B------:R-:W4:Y:S04]  /*27820*/  LDL.LU R7, [R1+0x908] ;  /* 0x0009080001077983 */ /* 0x000f280000300800 */
[----:B------:R-:W4:Y:S04]  /*27830*/  LDL.LU R8, [R1+0x904] ;  /* 0x0009040001087983 */ /* 0x000f280000300800 */
[----:B------:R-:W4:Y:S04]  /*27840*/  LDL.LU R9, [R1+0x228] ;  /* 0x0002280001097983 */ /* 0x000f280000300800 */
[----:B-1----:R-:W4:Y:S04]  /*27850*/  LDL.LU R10, [R1+0x224] ;  /* 0x00022400010a7983 */ /* 0x002f280000300800 */
[----:B--2---:R0:W-:Y:S04]  /*27860*/  STS.U8 [R28+UR5+0x140], R21 ;  /* 0x000140151c007988 */ /* 0x0041e80008000005 */
[----:B---3--:R1:W-:Y:S04]  /*27870*/  STS.U8 [R28+UR5+0x540], R22 ;  /* 0x000540161c007988 */ /* 0x0083e80008000005 */
[----:B------:R2:W-:Y:S04]  /*27880*/  STS.U8 [R28+UR5+0x500], R11 ;  /* 0x0005000b1c007988 */ /* 0x0005e80008000005 */
[----:B0-----:R-:W3:Y:S04]  /*27890*/  LDL.LU R21, [R1+0x4010] ;  /* 0x0040100001157983 */ /* 0x001ee80000300800 */
[----:B-1----:R-:W3:Y:S04]  /*278a0*/  LDL.LU R22, [R1+0x400c] ;  /* 0x00400c0001167983 */ /* 0x002ee80000300800 */
[----:B------:R0:W-:Y:S04]  /*278b0*/  STS.U8 [R28+UR5+0x900], R12 ;  /* 0x0009000c1c007988 */ /* 0x0001e80008000005 */
[----:B------:R1:W-:Y:S04]  /*278c0*/  STS.U8 [R28+UR5+0x940], R13 ;  /* 0x0009400d1c007988 */ /* 0x0003e80008000005 */
[----:B--2---:R-:W2:Y:S04]  /*278d0*/  LDL.LU R11, [R1+0xf8] ;  /* 0x0000f800010b7983 */ /* 0x004ea80000300800 */
[----:B------:R1:W-:Y:S04]  /*278e0*/  STS.U8 [R28+UR5+0xd40], R14 ;  /* 0x000d400e1c007988 */ /* 0x0003e80008000005 */
[----:B0-----:R-:W2:Y:S04]  /*278f0*/  LDL.LU R12, [R1+0xf4] ;  /* 0x0000f400010c7983 */ /* 0x001ea80000300800 */
[----:B------:R0:W-:Y:S04]  /*27900*/  STS.U8 [R28+UR5+0xd00], R19 ;  /* 0x000d00131c007988 */ /* 0x0001e80008000005 */
[----:B-1----:R-:W2:Y:S04]  /*27910*/  LDL.LU R13, [R1+0x90] ;  /* 0x00009000010d7983 */ /* 0x002ea80000300800 */
[----:B------:R-:W2:Y:S04]  /*27920*/  LDL.LU R14, [R1+0x8c] ;  /* 0x00008c00010e7983 */ /* 0x000ea80000300800 */
[----:B------:R-:W-:Y:S04]  /*27930*/  STS.U8 [R28+UR5+0x1100], R2 ;  /* 0x001100021c007988 */ /* 0x000fe80008000005 */
[----:B0-----:R-:W2:Y:S04]  /*27940*/  LDL.LU R19, [R1] ;  /* 0x0000000001137983 */ /* 0x001ea80000300800 */
[----:B------:R0:W-:Y:S04]  /*27950*/  STS.U8 [R28+UR5+0x1140], R23 ;  /* 0x001140171c007988 */ /* 0x0001e80008000005 */
[----:B----4-:R1:W-:Y:S04]  /*27960*/  STS.U8 [R28+UR5+0x1540], R25 ;  /* 0x001540191c007988 */ /* 0x0103e80008000005 */
[----:B0-----:R-:W4:Y:S04]  /*27970*/  LDL.LU R23, [R1+0x4008] ;  /* 0x0040080001177983 */ /* 0x001f280000300800 */
[----:B-1----:R-:W2:Y:S04]  /*27980*/  LDL.LU R25, [R1+0x4004] ;  /* 0x0040040001197983 */ /* 0x002ea80000300800 */
[----:B------:R0:W-:Y:S04]  /*27990*/  STS.U8 [R28+UR5+0x1500], R26 ;  /* 0x0015001a1c007988 */ /* 0x0001e80008000005 */
[----:B------:R1:W-:Y:S04]  /*279a0*/  STS.U8 [R28+UR5+0x1900], R27 ;  /* 0x0019001b1c007988 */ /* 0x0003e80008000005 */
[----:B------:R1:W-:Y:S04]  /*279b0*/  STS.U8 [R28+UR5+0x1940], R29 ;  /* 0x0019401d1c007988 */ /* 0x0003e80008000005 */
[----:B0-----:R-:W2:Y:S04]  /*279c0*/  LDL.LU R26, [R1+0x4000] ;  /* 0x00400000011a7983 */ /* 0x001ea80000300800 */
[----:B-1----:R-:W2:Y:S04]  /*279d0*/  LDL.LU R27, [R1+0x3ffc] ;  /* 0x003ffc00011b7983 */ /* 0x002ea80000300800 */
[----:B------:R-:W2:Y:S01]  /*279e0*/  LDL.LU R29, [R1+0x3ff8] ;  /* 0x003ff800011d7983 */ /* 0x000ea20000300800 */
[----:B------:R-:W0:Y:S03]  /*279f0*/  S2R R2, SR_TID.X ;  /* 0x0000000000027919 */ /* 0x000e260000002100 */
[----:B--2---:R1:W-:Y:S04]  /*27a00*/  STS.U8 [R28+UR5+0x1d40], R29 ;  /* 0x001d401d1c007988 */ /* 0x0043e80008000005 */
[----:B-1----:R-:W2:Y:S04]  /*27a10*/  LDL.LU R28, [R1+0x3ff4] ;  /* 0x003ff400011c7983 */ /* 0x002ea80000300800 */
[----:B------:R1:W-:Y:S02]  /*27a20*/  STL [R1+0x3fc0], R29 ;  /* 0x003fc01d01007387 */ /* 0x0003e40000100800 */
[----:B-1----:R-:W1:Y:S01]  /*27a30*/  S2R R29, SR_TID.X ;  /* 0x00000000001d7919 */ /* 0x002e620000002100 */
[----:B0-----:R-:W-:-:S04]  /*27a40*/  LOP3.LUT R2, R2, 0x3f, RZ, 0xc0, !PT ;  /* 0x0000003f02027812 */ /* 0x001fc800078ec0ff */
[----:B------:R-:W-:Y:S02]  /*27a50*/  LOP3.LUT R2, R2, 0x18, RZ, 0x3c, !PT ;  /* 0x0000001802027812 */ /* 0x000fe400078e3cff */
[----:B-1----:R-:W-:-:S04]  /*27a60*/  LOP3.LUT R29, R29, 0x3f, RZ, 0xc0, !PT ;  /* 0x0000003f1d1d7812 */ /* 0x002fc800078ec0ff */
[----:B------:R-:W-:-:S05]  /*27a70*/  LOP3.LUT R29, R29, 0x10, RZ, 0x3c, !PT ;  /* 0x000000101d1d7812 */ /* 0x000fca00078e3cff */
[----:B--2---:R-:W-:Y:S04]  /*27a80*/  STS.U8 [R29+UR5+0x1d00], R28 ;  /* 0x001d001c1d007988 */ /* 0x004fe80008000005 */
[----:B------:R-:W-:Y:S04]  /*27a90*/  STS.U8 [R2+UR5+0x180], R5 ;  /* 0x0001800502007988 */ /* 0x000fe80008000005 */
[----:B------:R-:W-:Y:S04]  /*27aa0*/  STS.U8 [R2+UR5+0x1c0], R4 ;  /* 0x0001c00402007988 */ /* 0x000fe80008000005 */
[----:B------:R-:W-:Y:S04]  /*27ab0*/  STS.U8 [R2+UR5+0x5c0], R3 ;  /* 0x0005c00302007988 */ /* 0x000fe80008000005 */
[----:B------:R0:W-:Y:S04]  /*27ac0*/  STL [R1+0x3fc4], R28 ;  /* 0x003fc41c01007387 */ /* 0x0001e80000100800 */
[----:B------:R1:W-:Y:S04]  /*27ad0*/  STS.U8 [R2+UR5+0x580], R6 ;  /* 0x0005800602007988 */ /* 0x0003e80008000005 */
[----:B------:R2:W-:Y:S04]  /*27ae0*/  STS.U8 [R2+UR5+0x980], R7 ;  /* 0x0009800702007988 */ /* 0x0005e80008000005 */
[----:B0-----:R-:W3:Y:S04]  /*27af0*/  LDL.LU R28, [R1+0x93c] ;  /* 0x00093c00011c7983 */ /* 0x001ee80000300800 */
[----:B------:R0:W-:Y:S04]  /*27b00*/  STS.U8 [R2+UR5+0x9c0], R8 ;  /* 0x0009c00802007988 */ /* 0x0001e80008000005 */
[----:B------:R-:W3:Y:S04]  /*27b10*/  LDL.LU R3, [R1+0x900] ;  /* 0x0009000001037983 */ /* 0x000ee80000300800 */
[----:B------:R0:W-:Y:S04]  /*27b20*/  STS.U8 [R2+UR5+0xdc0], R9 ;  /* 0x000dc00902007988 */ /* 0x0001e80008000005 */
[----:B-1----:R-:W3:Y:S04]  /*27b30*/  LDL.LU R6, [R1+0x86c] ;  /* 0x00086c0001067983 */ /* 0x002ee80000300800 */
[----:B------:R1:W-:Y:S04]  /*27b40*/  STS.U8 [R2+UR5+0xd80], R10 ;  /* 0x000d800a02007988 */ /* 0x0003e80008000005 */
[----:B--2---:R-:W2:Y:S04]  /*27b50*/  LDL.LU R7, [R1+0x220] ;  /* 0x0002200001077983 */ /* 0x004ea80000300800 */
[----:B0-----:R-:W2:Y:S04]  /*27b60*/  LDL.LU R8, [R1+0x1fc] ;  /* 0x0001fc0001087983 */ /* 0x001ea80000300800 */
[----:B------:R-:W-:Y:S04]  /*27b70*/  STS.U8 [R2+UR5+0x1180], R11 ;  /* 0x0011800b02007988 */ /* 0x000fe80008000005 */
[----:B------:R-:W2:Y:S04]  /*27b80*/  LDL.LU R9, [R1+0xf0] ;  /* 0x0000f00001097983 */ /* 0x000ea80000300800 */
[----:B------:R-:W-:Y:S04]  /*27b90*/  STS.U8 [R2+UR5+0x11c0], R12 ;  /* 0x0011c00c02007988 */ /* 0x000fe80008000005 */
[----:B-1----:R-:W2:Y:S04]  /*27ba0*/  LDL.LU R10, [R1+0xdc] ;  /* 0x0000dc00010a7983 */ /* 0x002ea80000300800 */
[----:B------:R-:W-:Y:S04]  /*27bb0*/  STS.U8 [R2+UR5+0x15c0], R13 ;  /* 0x0015c00d02007988 */ /* 0x000fe80008000005 */
[----:B------:R-:W-:Y:S04]  /*27bc0*/  STS.U8 [R2+UR5+0x1580], R14 ;  /* 0x0015800e02007988 */ /* 0x000fe80008000005 */
[----:B------:R-:W2:Y:S04]  /*27bd0*/  LDL.LU R29, [R1+0x88] ;  /* 0x00008800011d7983 */ /* 0x000ea80000300800 */
[----:B------:R-:W-:Y:S04]  /*27be0*/  STS.U8 [R2+UR5+0x1980], R19 ;  /* 0x0019801302007988 */ /* 0x000fe80008000005 */
[----:B------:R-:W2:Y:S04]  /*27bf0*/  LDL.LU R5, [R1+0x84] ;  /* 0x0000840001057983 */ /* 0x000ea80000300800 */
[----:B------:R-:W-:Y:S04]  /*27c00*/  STS.U8 [R2+UR5+0x19c0], R27 ;  /* 0x0019c01b02007988 */ /* 0x000fe80008000005 */
[----:B------:R0:W-:Y:S04]  /*27c10*/  STL [R1+0x3fe0], R27 ;  /* 0x003fe01b01007387 */ /* 0x0001e80000100800 */
[----:B------:R-:W-:Y:S04]  /*27c20*/  STS.U8 [R2+UR5+0x1dc0], R26 ;  /* 0x001dc01a02007988 */ /* 0x000fe80008000005 */
[----:B0-----:R-:W2:Y:S04]  /*27c30*/  LDL.LU R27, [R1+0x940] ;  /* 0x00094000011b7983 */ /* 0x001ea80000300800 */
[----:B------:R0:W-:Y:S01]  /*27c40*/  STL [R1+0x3fe4], R26 ;  /* 0x003fe41a01007387 */ /* 0x0001e20000100800 */
[----:B------:R-:W-:-:S03]  /*27c50*/  LOP3.LUT R4, R24, 0x3f, RZ, 0xc0, !PT ;  /* 0x0000003f18047812 */ /* 0x000fc600078ec0ff */
[----:B0-----:R-:W2:Y:S04]  /*27c60*/  LDL.LU R26, [R1+0x97c] ;  /* 0x00097c00011a7983 */ /* 0x001ea80000300800 */
[----:B------:R-:W2:Y:S04]  /*27c70*/  LDL.LU R11, [R1+0x978] ;  /* 0x00097800010b7983 */ /* 0x000ea80000300800 */
[----:B------:R-:W2:Y:S04]  /*27c80*/  LDL.LU R12, [R1+0x974] ;  /* 0x00097400010c7983 */ /* 0x000ea80000300800 */
[----:B------:R-:W2:Y:S04]  /*27c90*/  LDL.LU R13, [R1+0x938] ;  /* 0x00093800010d7983 */ /* 0x000ea80000300800 */
[----:B------:R-:W2:Y:S04]  /*27ca0*/  LDL.LU R14, [R1+0x934] ;  /* 0x00093400010e7983 */ /* 0x000ea80000300800 */
[----:B------:R-:W2:Y:S04]  /*27cb0*/  LDL.LU R19, [R1+0x868] ;  /* 0x0008680001137983 */ /* 0x000ea80000300800 */
[----:B------:R-:W2:Y:S04]  /*27cc0*/  LDL.LU R24, [R1+0x864] ;  /* 0x0008640001187983 */ /* 0x000ea80000300800 */
[----:B------:R-:W-:Y:S04]  /*27cd0*/  STS.U8 [R2+UR5+0x1d80], R25 ;  /* 0x001d801902007988 */ /* 0x000fe80008000005 */
[----:B------:R0:W-:Y:S04]  /*27ce0*/  STL [R1+0x3fe8], R25 ;  /* 0x003fe81901007387 */ /* 0x0001e80000100800 */
[----:B0-----:R-:W2:Y:S01]  /*27cf0*/  LDL.LU R25, [R1+0x980] ;  /* 0x0009800001197983 */ /* 0x001ea20000300800 */
[----:B------:R-:W-:-:S05]  /*27d00*/  LOP3.LUT R2, R4, 0x20, RZ, 0x3c, !PT ;  /* 0x0000002004027812 */ /* 0x000fca00078e3cff */
[----:B--2---:R-:W-:Y:S04]  /*27d10*/  STS.U8 [R2+UR5+0x200], R25 ;  /* 0x0002001902007988 */ /* 0x004fe80008000005 */
[----:B------:R-:W-:Y:S04]  /*27d20*/  STS.U8 [R2+UR5+0x240], R26 ;  /* 0x0002401a02007988 */ /* 0x000fe80008000005 */
[----:B------:R-:W-:Y:S04]  /*27d30*/  STS.U8 [R2+UR5+0x640], R27 ;  /* 0x0006401b02007988 */ /* 0x000fe80008000005 */
[----:B---3--:R-:W-:Y:S04]  /*27d40*/  STS.U8 [R2+UR5+0x600], R28 ;  /* 0x0006001c02007988 */ /* 0x008fe80008000005 */
[----:B------:R0:W-:Y:S04]  /*27d50*/  STS.U8 [R2+UR5+0xa00], R3 ;  /* 0x000a000302007988 */ /* 0x0001e80008000005 */
[----:B------:R1:W-:Y:S04]  /*27d60*/  STS.U8 [R2+UR5+0xa40], R6 ;  /* 0x000a400602007988 */ /* 0x0003e80008000005 */
[----:B------:R2:W-:Y:S04]  /*27d70*/  STS.U8 [R2+UR5+0xe40], R7 ;  /* 0x000e400702007988 */ /* 0x0005e80008000005 */
[----:B0-----:R-:W3:Y:S04]  /*27d80*/  LDL.LU R3, [R1+0x1f8] ;  /* 0x0001f80001037983 */ /* 0x001ee80000300800 */
[----:B------:R0:W-:Y:S04]  /*27d90*/  STS.U8 [R2+UR5+0xe00], R8 ;  /* 0x000e000802007988 */ /* 0x0001e80008000005 */
[----:B-1----:R-:W3:Y:S04]  /*27da0*/  LDL.LU R6, [R1+0x1f4] ;  /* 0x0001f40001067983 */ /* 0x002ee80000300800 */
[----:B------:R1:W-:Y:S04]  /*27db0*/  STS.U8 [R2+UR5+0x1200], R9 ;  /* 0x0012000902007988 */ /* 0x0003e80008000005 */
[----:B--2---:R-:W2:Y:S04]  /*27dc0*/  LDL.LU R7, [R1+0xd8] ;  /* 0x0000d80001077983 */ /* 0x004ea80000300800 */
[----:B------:R4:W-:Y:S04]  /*27dd0*/  STS.U8 [R2+UR5+0x1240], R10 ;  /* 0x0012400a02007988 */ /* 0x0009e80008000005 */
[----:B0-----:R-:W2:Y:S04]  /*27de0*/  LDL.LU R8, [R1+0xd4] ;  /* 0x0000d40001087983 */ /* 0x001ea80000300800 */
[----:B-1----:R-:W2:Y:S04]  /*27df0*/  LDL.LU R9, [R1+0x80] ;  /* 0x0000800001097983 */ /* 0x002ea80000300800 */
[----:B------:R-:W-:Y:S04]  /*27e00*/  STS.U8 [R2+UR5+0x1640], R29 ;  /* 0x0016401d02007988 */ /* 0x000fe80008000005 */
[----:B----4-:R-:W4:Y:S04]  /*27e10*/  LDL.LU R10, [R1+0xc] ;  /* 0x00000c00010a7983 */ /* 0x010f280000300800 */
[----:B------:R-:W-:Y:S04]  /*27e20*/  STS.U8 [R2+UR5+0x1600], R5 ;  /* 0x0016000502007988 */ /* 0x000fe80008000005 */
[----:B------:R-:W-:Y:S04]  /*27e30*/  STS.U8 [R2+UR5+0x1a00], R23 ;  /* 0x001a001702007988 */ /* 0x000fe80008000005 */
[----:B------:R0:W-:Y:S04]  /*27e40*/  STL [R1+0x3fec], R23 ;  /* 0x003fec1701007387 */ /* 0x0001e80000100800 */
[----:B------:R-:W-:Y:S04]  /*27e50*/  STS.U8 [R2+UR5+0x1a40], R22 ;  /* 0x001a401602007988 */ /* 0x000fe80008000005 */
[----:B------:R1:W-:Y:S04]  /*27e60*/  STL [R1+0x3ff0], R22 ;  /* 0x003ff01601007387 */ /* 0x0003e80000100800 */
[----:B0-----:R-:W4:Y:S04]  /*27e70*/  LDL.LU R23, [R1+0x970] ;  /* 0x0009700001177983 */ /* 0x001f280000300800 */
[----:B------:R-:W-:Y:S01]  /*27e80*/  STS.U8 [R2+UR5+0x1e40], R21 ;  /* 0x001e401502007988 */ /* 0x000fe20008000005 */
[----:B-1----:R-:W-:-:S03]  /*27e90*/  LOP3.LUT R22, R4, 0x28, RZ, 0x3c, !PT ;  /* 0x0000002804167812 */ /* 0x002fc600078e3cff */
[----:B------:R-:W4:Y:S04]  /*27ea0*/  LDL.LU R25, [R1+0x96c] ;  /* 0x00096c0001197983 */ /* 0x000f280000300800 */
[----:B------:R-:W-:Y:S04]  /*27eb0*/  STS.U8 [R2+UR5+0x1e00], R20 ;  /* 0x001e001402007988 */ /* 0x000fe80008000005 */
[----:B------:R-:W4:Y:S04]  /*27ec0*/  LDL.LU R26, [R1+0x930] ;  /* 0x00093000011a7983 */ /* 0x000f280000300800 */
[----:B------:R0:W-:Y:S04]  /*27ed0*/  STS.U8 [R22+UR5+0x280], R11 ;  /* 0x0002800b16007988 */ /* 0x0001e80008000005 */
[----:B------:R-:W4:Y:S04]  /*27ee0*/  LDL.LU R27, [R1+0x92c] ;  /* 0x00092c00011b7983 */ /* 0x000f280000300800 */
[----:B------:R1:W-:Y:S04]  /*27ef0*/  STS.U8 [R22+UR5+0x2c0], R12 ;  /* 0x0002c00c16007988 */ /* 0x0003e80008000005 */
[----:B0-----:R-:W4:Y:S04]  /*27f00*/  LDL.LU R11, [R1+0x860] ;  /* 0x00086000010b7983 */ /* 0x001f280000300800 */
[----:B------:R0:W-:Y:S04]  /*27f10*/  STS.U8 [R22+UR5+0x6c0], R13 ;  /* 0x0006c00d16007988 */ /* 0x0001e80008000005 */
[----:B-1----:R-:W4:Y:S04]  /*27f20*/  LDL.LU R12, [R1+0x2bc] ;  /* 0x0002bc00010c7983 */ /* 0x002f280000300800 */
[----:B------:R1:W-:Y:S04]  /*27f30*/  STS.U8 [R22+UR5+0x680], R14 ;  /* 0x0006800e16007988 */ /* 0x0003e80008000005 */
[----:B0-----:R-:W4:Y:S04]  /*27f40*/  LDL.LU R13, [R1+0x1f0] ;  /* 0x0001f000010d7983 */ /* 0x001f280000300800 */
[----:B------:R0:W-:Y:S04]  /*27f50*/  STS.U8 [R22+UR5+0xa80], R19 ;  /* 0x000a801316007988 */ /* 0x0001e80008000005 */
[----:B-1----:R-:W4:Y:S04]  /*27f60*/  LDL.LU R14, [R1+0x1dc] ;  /* 0x0001dc00010e7983 */ /* 0x002f280000300800 */
[----:B------:R1:W-:Y:S04]  /*27f70*/  STS.U8 [R22+UR5+0xac0], R24 ;  /* 0x000ac01816007988 */ /* 0x0003e80008000005 */
[----:B0-----:R-:W4:Y:S04]  /*27f80*/  LDL.LU R19, [R1+0xd0] ;  /* 0x0000d00001137983 */ /* 0x001f280000300800 */
[----:B-1----:R-:W4:Y:S04]  /*27f90*/  LDL.LU R24, [R1+0xcc] ;  /* 0x0000cc0001187983 */ /* 0x002f280000300800 */
[----:B------:R-:W4:Y:S04]  /*27fa0*/  LDL.LU R29, [R1+0x968] ;  /* 0x00096800011d7983 */ /* 0x000f280000300800 */
[----:B------:R-:W4:Y:S01]  /*27fb0*/  LDL.LU R5, [R1+0x964] ;  /* 0x0009640001057983 */ /* 0x000f220000300800 */
[----:B------:R-:W-:-:S03]  /*27fc0*/  LOP3.LUT R28, R0, 0x30, RZ, 0x3c, !PT ;  /* 0x00000030001c7812 */ /* 0x000fc600078e3cff */
[----:B------:R-:W4:Y:S04]  /*27fd0*/  LDL.LU R2, [R1+0x928] ;  /* 0x0009280001027983 */ /* 0x000f280000300800 */
[----:B------:R-:W4:Y:S04]  /*27fe0*/  LDL.LU R4, [R1+0x924] ;  /* 0x0009240001047983 */ /* 0x000f280000300800 */
[----:B---3--:R0:W-:Y:S04]  /*27ff0*/  STS.U8 [R22+UR5+0xec0], R3 ;  /* 0x000ec00316007988 */ /* 0x0081e80008000005 */
[----:B------:R1:W-:Y:S04]  /*28000*/  STS.U8 [R22+UR5+0xe80], R6 ;  /* 0x000e800616007988 */ /* 0x0003e80008000005 */
[----:B0-----:R-:W3:Y:S04]  /*28010*/  LDL.LU R3, [R1+0x2b8] ;  /* 0x0002b80001037983 */ /* 0x001ee80000300800 */
[----:B--2---:R0:W-:Y:S04]  /*28020*/  STS.U8 [R22+UR5+0x1280], R7 ;  /* 0x0012800716007988 */ /* 0x0041e80008000005 */
[----:B-1----:R-:W2:Y:S04]  /*28030*/  LDL.LU R6, [R1+0x2b4] ;  /* 0x0002b40001067983 */ /* 0x002ea80000300800 */
[----:B------:R1:W-:Y:S04]  /*28040*/  STS.U8 [R22+UR5+0x12c0], R8 ;  /* 0x0012c00816007988 */ /* 0x0003e80008000005 */
[----:B------:R1:W-:Y:S04]  /*28050*/  STS.U8 [R22+UR5+0x16c0], R9 ;  /* 0x0016c00916007988 */ /* 0x0003e80008000005 */
[----:B0-----:R-:W2:Y:S04]  /*28060*/  LDL.LU R7, [R1+0x1d8] ;  /* 0x0001d80001077983 */ /* 0x001ea80000300800 */
[----:B----4-:R0:W-:Y:S04]  /*28070*/  STS.U8 [R22+UR5+0x1680], R10 ;  /* 0x0016800a16007988 */ /* 0x0101e80008000005 */
[----:B------:R-:W-:Y:S04]  /*28080*/  STS.U8 [R22+UR5+0x1a80], R18 ;  /* 0x001a801216007988 */ /* 0x000fe80008000005 */
[----:B-1----:R-:W4:Y:S04]  /*28090*/  LDL.LU R8, [R1+0x1d4] ;  /* 0x0001d40001087983 */ /* 0x002f280000300800 */
[----:B------:R-:W-:Y:S04]  /*280a0*/  STS.U8 [R22+UR5+0x1ac0], R17 ;  /* 0x001ac01116007988 */ /* 0x000fe80008000005 */
[----:B------:R-:W2:Y:S04]  /*280b0*/  LDL.LU R9, [R1+0xc8] ;  /* 0x0000c80001097983 */ /* 0x000ea80000300800 */
[----:B------:R-:W-:Y:S04]  /*280c0*/  STS.U8 [R22+UR5+0x1ec0], R16 ;  /* 0x001ec01016007988 */ /* 0x000fe80008000005 */
[----:B0-----:R-:W2:Y:S04]  /*280d0*/  LDL.LU R10, [R1+0xac] ;  /* 0x0000ac00010a7983 */ /* 0x001ea80000300800 */
[----:B------:R0:W-:Y:S04]  /*280e0*/  STS.U8 [R22+UR5+0x1e80], R15 ;  /* 0x001e800f16007988 */ /* 0x0001e80008000005 */
[----:B------:R1:W-:Y:S04]  /*280f0*/  STS.U8 [R28+UR5+0x300], R23 ;  /* 0x000300171c007988 */ /* 0x0003e80008000005 */
[----:B------:R1:W-:Y:S04]  /*28100*/  STS.U8 [R28+UR5+0x340], R25 ;  /* 0x000340191c007988 */ /* 0x0003e80008000005 */
[----:B0-----:R-:W2:Y:S04]  /*28110*/  LDL.LU R22, [R1+0x3ff0] ;  /* 0x003ff00001167983 */ /* 0x001ea80000300800 */
[----:B-1----:R-:W2:Y:S04]  /*28120*/  LDL.LU R23, [R1+0x3fec] ;  /* 0x003fec0001177983 */ /* 0x002ea80000300800 */
[----:B------:R-:W2:Y:S04]  /*28130*/  LDL.LU R25, [R1+0x3fe8] ;  /* 0x003fe80001197983 */ /* 0x000ea80000300800 */
        /* <DEDUP_REMOVED lines=14> */
[----:B0-----:R-:W2:Y:S04]  /*28220*/  LDL.LU R19, [R1+0x3fcc] ;  /* 0x003fcc0001137983 */ /* 0x001ea80000300800 */
[----:B-1----:R-:W2:Y:S01]  /*28230*/  LDL.LU R24, [R1+0x3fc8] ;  /* 0x003fc80001187983 */ /* 0x002ea20000300800 */
[----:B------:R-:W-:-:S03]  /*28240*/  LOP3.LUT R0, R0, 0x38, RZ, 0x3c, !PT ;  /* 0x0000003800007812 */ /* 0x000fc600078e3cff */
[----:B--2---:R-:W-:Y:S04]  /*28250*/  STS.U8 [R28+UR5+0x1740], R24 ;  /* 0x001740181c007988 */ /* 0x004fe80008000005 */
[----:B------:R-:W-:Y:S04]  /*28260*/  STS.U8 [R28+UR5+0x1700], R19 ;  /* 0x001700131c007988 */ /* 0x000fe80008000005 */
[----:B------:R-:W-:Y:S04]  /*28270*/  STS.U8 [R28+UR5+0x1b00], R14 ;  /* 0x001b000e1c007988 */ /* 0x000fe80008000005 */
[----:B------:R-:W-:Y:S04]  /*28280*/  STS.U8 [R28+UR5+0x1b40], R13 ;  /* 0x001b400d1c007988 */ /* 0x000fe80008000005 */
[----:B------:R-:W-:Y:S04]  /*28290*/  STS.U8 [R28+UR5+0x1f40], R12 ;  /* 0x001f400c1c007988 */ /* 0x000fe80008000005 */
[----:B------:R0:W-:Y:S04]  /*282a0*/  STS.U8 [R28+UR5+0x1f00], R11 ;  /* 0x001f000b1c007988 */ /* 0x0001e80008000005 */
[----:B------:R1:W-:Y:S04]  /*282b0*/  STS.U8 [R0+UR5+0x380], R29 ;  /* 0x0003801d00007988 */ /* 0x0003e80008000005 */
[----:B------:R2:W-:Y:S04]  /*282c0*/  STS.U8 [R0+UR5+0x3c0], R5 ;  /* 0x0003c00500007988 */ /* 0x0005e80008000005 */
[----:B0-----:R-:W4:Y:S04]  /*282d0*/  LDL.LU R28, [R1+0x3fc4] ;  /* 0x003fc400011c7983 */ /* 0x001f280000300800 */
[----:B-1----:R-:W4:Y:S04]  /*282e0*/  LDL.LU R29, [R1+0x3fc0] ;  /* 0x003fc000011d7983 */ /* 0x002f280000300800 */
[----:B--2---:R-:W2:Y:S04]  /*282f0*/  LDL.LU R5, [R1+0x3fbc] ;  /* 0x003fbc0001057983 */ /* 0x004ea80000300800 */
[----:B------:R0:W-:Y:S04]  /*28300*/  STS.U8 [R0+UR5+0x7c0], R2 ;  /* 0x0007c00200007988 */ /* 0x0001e80008000005 */
[----:B------:R1:W-:Y:S04]  /*28310*/  STS.U8 [R0+UR5+0x780], R4 ;  /* 0x0007800400007988 */ /* 0x0003e80008000005 */
[----:B---3--:R3:W-:Y:S04]  /*28320*/  STS.U8 [R0+UR5+0xb80], R3 ;  /* 0x000b800300007988 */ /* 0x0087e80008000005 */
[----:B0-----:R-:W2:Y:S04]  /*28330*/  LDL R2, [R1+0x1c68] ;  /* 0x001c680001027983 */ /* 0x001ea80000100800 */
[----:B-1----:R-:W2:Y:S04]  /*28340*/  LDL.LU R4, [R1+0x3fb8] ;  /* 0x003fb80001047983 */ /* 0x002ea80000300800 */
[----:B---3--:R-:W3:Y:S04]  /*28350*/  LDL.LU R3, [R1+0x3fb4] ;  /* 0x003fb40001037983 */ /* 0x008ee80000300800 */
[----:B------:R0:W-:Y:S04]  /*28360*/  STS.U8 [R0+UR5+0xbc0], R6 ;  /* 0x000bc00600007988 */ /* 0x0001e80008000005 */
[----:B------:R1:W-:Y:S04]  /*28370*/  STS.U8 [R0+UR5+0xfc0], R7 ;  /* 0x000fc00700007988 */ /* 0x0003e80008000005 */
[----:B----4-:R4:W-:Y:S04]  /*28380*/  STS.U8 [R0+UR5+0xf80], R8 ;  /* 0x000f800800007988 */ /* 0x0109e80008000005 */
[----:B0-----:R-:W2:Y:S04]  /*28390*/  LDL.LU R6, [R1+0x3fb0] ;  /* 0x003fb00001067983 */ /* 0x001ea80000300800 */
[----:B-1----:R-:W2:Y:S04]  /*283a0*/  LDL.LU R7, [R1+0x3fac] ;  /* 0x003fac0001077983 */ /* 0x002ea80000300800 */
[----:B----4-:R-:W4:Y:S04]  /*283b0*/  LDL.LU R8, [R1+0x3fa8] ;  /* 0x003fa80001087983 */ /* 0x010f280000300800 */
[----:B------:R0:W-:Y:S04]  /*283c0*/  STS.U8 [R0+UR5+0x1380], R9 ;  /* 0x0013800900007988 */ /* 0x0001e80008000005 */
[----:B------:R1:W-:Y:S04]  /*283d0*/  STS.U8 [R0+UR5+0x13c0], R10 ;  /* 0x0013c00a00007988 */ /* 0x0003e80008000005 */
[----:B0-----:R-:W2:Y:S04]  /*283e0*/  LDL.LU R9, [R1+0x3fa4] ;  /* 0x003fa40001097983 */ /* 0x001ea80000300800 */
[----:B-1----:R-:W2:Y:S04]  /*283f0*/  LDL.LU R10, [R1+0x3fa0] ;  /* 0x003fa000010a7983 */ /* 0x002ea80000300800 */
[----:B--2---:R-:W-:Y:S04]  /*28400*/  STS.U8 [R0+UR5+0x17c0], R10 ;  /* 0x0017c00a00007988 */ /* 0x004fe80008000005 */
[----:B------:R-:W-:Y:S04]  /*28410*/  STS.U8 [R0+UR5+0x1780], R9 ;  /* 0x0017800900007988 */ /* 0x000fe80008000005 */
[----:B----4-:R-:W-:Y:S04]  /*28420*/  STS.U8 [R0+UR5+0x1b80], R8 ;  /* 0x001b800800007988 */ /* 0x010fe80008000005 */
[----:B------:R-:W-:Y:S04]  /*28430*/  STS.U8 [R0+UR5+0x1bc0], R7 ;  /* 0x001bc00700007988 */ /* 0x000fe80008000005 */
[----:B------:R-:W-:Y:S04]  /*28440*/  STS.U8 [R0+UR5+0x1fc0], R6 ;  /* 0x001fc00600007988 */ /* 0x000fe80008000005 */
[----:B---3--:R0:W-:Y:S04]  /*28450*/  STS.U8 [R0+UR5+0x1f80], R3 ;  /* 0x001f800300007988 */ /* 0x0081e80008000005 */
[----:B0-----:R-:W2:Y:S04]  /*28460*/  LDL.LU R0, [R1+0x3f9c] ;  /* 0x003f9c0001007983 */ /* 0x001ea80000300800 */
[----:B------:R-:W3:Y:S01]  /*28470*/  LDL R3, [R1+0x1c60] ;  /* 0x001c600001037983 */ /* 0x000ee20000100800 */
[----:B------:R-:W-:Y:S01]  /*28480*/  PRMT R5, RZ, 0x7610, R5 ;  /* 0x00007610ff057816 */ /* 0x000fe20000000005 */
[----:B------:R-:W-:Y:S06]  /*28490*/  BAR.SYNC.DEFER_BLOCKING 0x0 ;  /* 0x0000000000007b1d */ /* 0x000fec0000010000 */
[----:B---3--:R-:W3:Y:S04]  /*284a0*/  @!P0 LDG.E.U8 R5, desc[UR54][R2.64] ;  /* 0x0000003602058981 */ /* 0x008ee8000c1e1100 */
[----:B---3--:R0:W-:Y:S04]  /*284b0*/  STL [R1+0xbac], R5 ;  /* 0x000bac0501007387 */ /* 0x0081e80000100800 */
[----:B0-----:R-:W3:Y:S04]  /*284c0*/  LDL.LU R5, [R1+0x3f98] ;  /* 0x003f980001057983 */ /* 0x001ee80000300800 */
[----:B------:R-:W4:Y:S04]  /*284d0*/  LDL R2, [R1+0x1490] ;  /* 0x0014900001027983 */ /* 0x000f280000100800 */
[----:B------:R-:W4:Y:S01]  /*284e0*/  LDL R3, [R1+0x1b54] ;  /* 0x001b540001037983 */ /* 0x000f220000100800 */
[----:B--2---:R-:W-:-:S02]  /*284f0*/  PRMT R0, RZ, 0x7610, R0 ;  /* 0x00007610ff007816 */ /* 0x004fc40000000000 */
[----:B----4-:R-:W-:-:S04]  /*28500*/  @!P0 LOP3.LUT R3, R3, R2, RZ, 0x3c, !PT ;  /* 0x0000000203038212 */ /* 0x010fc800078e3cff */
[----:B------:R-:W-:-:S04]  /*28510*/  @!P0 LOP3.LUT R2, R3, R2, RZ, 0x3c, !PT ;  /* 0x0000000203028212 */ /* 0x000fc800078e3cff */
[----:B------:R-:W-:-:S05]  /*28520*/  @!P0 LOP3.LUT R3, R3, R2, RZ, 0x3c, !PT ;  /* 0x0000000203038212 */ /* 0x000fca00078e3cff */
[----:B------:R-:W2:Y:S04]  /*28530*/  @!P0 LDG.E.U8 R0, desc[UR54][R2.64] ;  /* 0x0000003602008981 */ /* 0x000ea8000c1e1100 */
[----:B--2---:R0:W-:Y:S04]  /*28540*/  STL [R1+0xbb4], R0 ;  /* 0x000bb40001007387 */ /* 0x0041e80000100800 */
[----:B0-----:R-:W2:Y:S04]  /*28550*/  LDL.LU R0, [R1+0x3f94] ;  /* 0x003f940001007983 */ /* 0x001ea80000300800 */
[----:B------:R-:W4:Y:S04]  /*28560*/  LDL R2, [R1+0x108c] ;  /* 0x00108c0001027983 */ /* 0x000f280000100800 */
[----:B------:R-:W4:Y:S01]  /*28570*/  LDL R3, [R1+0x148c] ;  /* 0x00148c0001037983 */ /* 0x000f220000100800 */
[----:B------:R-:W-:-:S02]  /*28580*/  PRMT R4, RZ, 0x7610, R4 ;  /* 0x00007610ff047816 */ /* 0x000fc40000000004 */
[----:B----4-:R-:W-:-:S04]  /*28590*/  @!P0 LOP3.LUT R3, R3, R2, RZ, 0x3c, !PT ;  /* 0x0000000203038212 */ /* 0x010fc800078e3cff */
[----:B------:R-:W-:-:S04]  /*285a0*/  @!P0 LOP3.LUT R2, R3, R2, RZ, 0x3c, !PT ;  /* 0x0000000203028212 */ /* 0x000fc800078e3cff */
[----:B------:R-:W-:-:S05]  /*285b0*/  @!P0 LOP3.LUT R3, R3, R2, RZ, 0x3c, !PT ;  /* 0x0000000203038212 */ /* 0x000fca00078e3cff */
[----:B------:R-:W4:Y:S04]  /*285c0*/  @!P0 LDG.E.U8 R4, desc[UR54][R2.64] ;  /* 0x0000003602048981 */ /* 0x000f28000c1e1100 */
[----:B----4-:R0:W-:Y:S04]  /*285d0*/  STL [R1+0xbb0], R4 ;  /* 0x000bb00401007387 */ /* 0x0101e80000100800 */
[----:B0-----:R-:W4:Y:S04]  /*285e0*/  LDL.LU R4, [R1+0x3f90] ;  /* 0x003f900001047983 */ /* 0x001f280000300800 */
[----:B------:R-:W3:Y:S04]  /*285f0*/  LDL R2, [R1+0x1488] ;  /* 0x0014880001027983 */ /* 0x000ee80000100800 */
[----:B------:R-:W3:Y:S01]  /*28600*/  LDL R3, [R1+0x1b50] ;  /* 0x001b500001037983 */ /* 0x000ee20000100800 */
[----:B--2---:R-:W-:-:S02]  /*28610*/  PRMT R0, RZ, 0x7610, R0 ;  /* 0x00007610ff007816 */ /* 0x004fc40000000000 */
[----:B---3--:R-:W-:-:S04]  /*28620*/  @!P0 LOP3.LUT R3, R3, R2, RZ, 0x3c, !PT ;  /* 0x0000000203038212 */ /* 0x008fc800078e3cff */
[----:B------:R-:W-:-:S04]  /*28630*/  @!P0 LOP3.LUT R2, R3, R2, RZ, 0x3c, !PT ;  /* 0x0000000203028212 */ /* 0x000fc800078e3cff */
[----:B------:R-:W-:-:S05]  /*28640*/  @!P0 LOP3.LUT R3, R3, R2, RZ, 0x3c, !PT ;  /* 0x0000000203038212 */ /* 0x000fca00078e3cff */
[----:B------:R-:W2:Y:S04]  /*28650*/  @!P0 LDG.E.U8 R0, desc[UR54][R2.64] ;  /* 0x0000003602008981 */ /* 0x000ea8000c1e1100 */
[----:B--2---:R0:W-:Y:S04]  /*28660*/  STL [R1+0xba8], R0 ;  /* 0x000ba80001007387 */ /* 0x0041e80000100800 */
[----:B0-----:R-:W2:Y:S04]  /*28670*/  LDL.LU R0, [R1+0x3f8c] ;  /* 0x003f8c0001007983 */ /* 0x001ea80000300800 */
[----:B------:R-:W3:Y:S04]  /*28680*/  LDL R2, [R1+0x1484] ;  /* 0x0014840001027983 */ /* 0x000ee80000100800 */
[----:B------:R-:W3:Y:S01]  /*28690*/  LDL R3, [R1+0x1b4c] ;  /* 0x001b4c0001037983 */ /* 0x000ee20000100800 */
[----:B----4-:R-:W-:-:S02]  /*286a0*/  PRMT R4, RZ, 0x7610, R4 ;  /* 0x00007610ff047816 */ /* 0x010fc40000000004 */
[----:B---3--:R-:W-:-:S04]  /*286b0*/  @!P0 LOP3.LUT R3, R3, R2, RZ, 0x3c, !PT ;  /* 0x0000000203038212 */ /* 0x008fc800078e3cff */
[----:B------:R-:W-:-:S04]  /*286c0*/  @!P0 LOP3.LUT R2, R3, R2, RZ, 0x3c, !PT ;  /* 0x0000000203028212 */ /* 0x000fc800078e3cff */
[----:B------:R-:W-:-:S05]  /*286d0*/  @!P0 LOP3.LUT R3, R3, R2, RZ, 0x3c, !PT ;  /* 0x0000000203038212 */ /* 0x000fca00078e3cff */
[----:B------:R-:W3:Y:S04]  /*286e0*/  @!P0 LDG.E.U8 R4, desc[UR54][R2.64] ;  /* 0x0000003602048981 */ /* 0x000ee8000c1e1100 */
        /* <DEDUP_REMOVED lines=13> */
[----:B---3--:R-:W-:-:S02]  /*287c0*/  PRMT R4, RZ, 0x7610, R4 ;  /* 0x00007610ff047816 */ /* 0x008fc40000000004 */
[----:B----4-:R-:W-:-:S04]  /*287d0*/  @!P0 LOP3.LUT R3, R3, R2, RZ, 0x3c, !PT ;  /* 0x0000000203038212 */ /* 0x010fc800078e3cff */
        /* <DEDUP_REMOVED lines=2010> */
[----:B--2---:R0:W-:Y:S04]  /*30580*/  STL [R1], R0 ;  /* 0x0000000001007387 */ /* 0x0041e80000100800 */
[----:B0-----:R-:W2:Y:S04]  /*30590*/  LDL.LU R0, [R1+0x3c04] ;  /* 0x003c040001007983 */ /* 0x001ea80000300800 */
[----:B------:R-:W3:Y:S04]  /*305a0*/  LDL R2, [R1+0x1b90] ;  /* 0x001b900001027983 */ /* 0x000ee80000100800 */
[----:B------:R-:W3:Y:S01]  /*305b0*/  LDL R3, [R1+0x1bbc] ;  /* 0x001bbc0001037983 */ /* 0x000ee20000100800 */
[----:B------:R-:W-:-:S02]  /*305c0*/  PRMT R29, RZ, 0x7610, R29 ;  /* 0x00007610ff1d7816 */ /* 0x000fc4000000001d */
[----:B---3--:R-:W-:-:S04]  /*305d0*/  @!P0 LOP3.LUT R3, R3, R2, RZ, 0x3c, !PT ;  /* 0x0000000203038212 */ /* 0x008fc800078e3cff */
[----:B------:R-:W-:-:S04]  /*305e0*/  @!P0 LOP3.LUT R2, R3, R2, RZ, 0x3c, !PT ;  /* 0x0000000203028212 */ /* 0x000fc800078e3cff */
[----:B------:R-:W-:-:S05]  /*305f0*/  @!P0 LOP3.LUT R3, R3, R2, RZ, 0x3c, !PT ;  /* 0x0000000203038212 */ /* 0x000fca00078e3cff */
[----:B------:R-:W3:Y:S04]  /*30600*/  @!P0 LDG.E.U8 R29, desc[UR54][R2.64] ;  /* 0x00000036021d8981 */ /* 0x000ee8000c1e1100 */
[----:B------:R-:W2:Y:S04]  /*30610*/  LDL R2, [R1+0x1b98] ;  /* 0x001b980001027983 */ /* 0x000ea80000100800 */
[----:B------:R-:W2:Y:S01]  /*30620*/  LDL R3, [R1+0x1bc4] ;  /* 0x001bc40001037983 */ /* 0x000ea20000100800 */
[----:B------:R-:W-:-:S03]  /*30630*/  PRMT R28, RZ, 0x7610, R28 ;  /* 0x00007610ff1c7816 */ /* 0x000fc6000000001c */
[----:B---3--:R0:W-:Y:S04]  /*30640*/  STL [R1+0x3b88], R29 ;  /* 0x003b881d01007387 */ /* 0x0081e80000100800 */
[----:B0-----:R-:W3:Y:S01]  /*30650*/  LDL R29, [R1+0x1bcc] ;  /* 0x001bcc00011d7983 */ /* 0x001ee20000100800 */
[----:B--2---:R-:W-:-:S04]  /*30660*/  @!P0 LOP3.LUT R3, R3, R2, RZ, 0x3c, !PT ;  /* 0x0000000203038212 */ /* 0x004fc800078e3cff */
[----:B------:R-:W-:-:S04]  /*30670*/  @!P0 LOP3.LUT R2, R3, R2, RZ, 0x3c, !PT ;  /* 0x0000000203028212 */ /* 0x000fc800078e3cff */
[----:B------:R-:W-:-:S05]  /*30680*/  @!P0 LOP3.LUT R3, R3, R2, RZ, 0x3c, !PT ;  /* 0x0000000203038212 */ /* 0x000fca00078e3cff */
[----:B------:R3:W2:Y:S04]  /*30690*/  @!P0 LDG.E.U8 R28, desc[UR54][R2.64] ;  /* 0x00000036021c8981 */ /* 0x0006a8000c1e1100 */
[----:B------:R-:W4:Y:S01]  /*306a0*/  LDL R3, [R1+0x1ba0] ;  /* 0x001ba00001037983 */ /* 0x000f220000100800 */
[----:B------:R-:W-:Y:S01]  /*306b0*/  PRMT R27, RZ, 0x7610, R27 ;  /* 0x00007610ff1b7816 */ /* 0x000fe2000000001b */
[----:B---3--:R-:W-:Y:S02]  /*306c0*/  @!P0 IMAD.MOV.U32 R2, RZ, RZ, R29 ;  /* 0x000000ffff028224 */ /* 0x008fe400078e001d */
[----:B--2---:R0:W-:Y:S01]  /*306d0*/  STL [R1+0x3b64], R28 ;  /* 0x003b641c01007387 */ /* 0x0041e20000100800 */
[----:B------:R-:W-:-:S03]  /*306e0*/  PRMT R26, RZ, 0x7610, R26 ;  /* 0x00007610ff1a7816 */ /* 0x000fc6000000001a */
[----:B------:R-:W2:Y:S04]  /*306f0*/  LDL R29, [R1+0x1bc0] ;  /* 0x001bc000011d7983 */ /* 0x000ea80000100800 */
[----:B----4-:R1:W3:Y:S04]  /*30700*/  @!P0 LDG.E.U8 R27, desc[UR54][R2.64] ;  /* 0x00000036021b8981 */ /* 0x0102e8000c1e1100 */
[----:B0-----:R-:W4:Y:S04]  /*30710*/  LDL R28, [R1+0x1bec] ;  /* 0x001bec00011c7983 */ /* 0x001f280000100800 */
[----:B------:R-:W1:Y:S04]  /*30720*/  LDL R2, [R1+0x1ba8] ;  /* 0x001ba80001027983 */ /* 0x000e680000100800 */
[----:B------:R-:W1:Y:S02]  /*30730*/  LDL R3, [R1+0x1bd4] ;  /* 0x001bd40001037983 */ /* 0x000e640000100800 */
[----:B-1----:R-:W-:-:S04]  /*30740*/  @!P0 LOP3.LUT R3, R3, R2, RZ, 0x3c, !PT ;  /* 0x0000000203038212 */ /* 0x002fc800078e3cff */
[----:B------:R-:W-:-:S04]  /*30750*/  @!P0 LOP3.LUT R2, R3, R2, RZ, 0x3c, !PT ;  /* 0x0000000203028212 */ /* 0x000fc800078e3cff */
[----:B------:R-:W-:-:S05]  /*30760*/  @!P0 LOP3.LUT R3, R3, R2, RZ, 0x3c, !PT ;  /* 0x0000000203038212 */ /* 0x000fca00078e3cff */
[----:B------:R-:W2:Y:S04]  /*30770*/  @!P0 LDG.E.U8 R26, desc[UR54][R2.64] ;  /* 0x00000036021a8981 */ /* 0x000ea8000c1e1100 */
[----:B---3--:R0:W-:Y:S04]  /*30780*/  STL [R1+0x3b68], R27 ;  /* 0x003b681b01007387 */ /* 0x0081e80000100800 */
[----:B------:R-:W3:Y:S04]  /*30790*/  LDL R2, [R1+0x1bb0] ;  /* 0x001bb00001027983 */ /* 0x000ee80000100800 */
[----:B------:R-:W3:Y:S04]  /*307a0*/  LDL R3, [R1+0x1bdc] ;  /* 0x001bdc0001037983 */ /* 0x000ee80000100800 */
[----:B0-----:R-:W4:Y:S04]  /*307b0*/  LDL R27, [R1+0x1be4] ;  /* 0x001be400011b7983 */ /* 0x001f280000100800 */
[----:B--2---:R0:W-:Y:S04]  /*307c0*/  STL [R1+0x3bdc], R26 ;  /* 0x003bdc1a01007387 */ /* 0x0041e80000100800 */
[----:B0-----:R-:W2:Y:S01]  /*307d0*/  LDL R26, [R1+0x1bb8] ;  /* 0x001bb800011a7983 */ /* 0x001ea20000100800 */
[----:B---3--:R-:W-:-:S02]  /*307e0*/  @!P0 LOP3.LUT R3, R3, R2, RZ, 0x3c, !PT ;  /* 0x0000000203038212 */ /* 0x008fc400078e3cff */
[----:B------:R-:W-:Y:S02]  /*307f0*/  PRMT R25, RZ, 0x7610, R25 ;  /* 0x00007610ff197816 */ /* 0x000fe40000000019 */
[----:B------:R-:W-:-:S04]  /*30800*/  @!P0 LOP3.LUT R2, R3, R2, RZ, 0x3c, !PT ;  /* 0x0000000203028212 */ /* 0x000fc800078e3cff */
[----:B------:R-:W-:Y:S02]  /*30810*/  @!P0 LOP3.LUT R3, R3, R2, RZ, 0x3c, !PT ;  /* 0x0000000203038212 */ /* 0x000fe400078e3cff */
[----:B------:R-:W-:-:S03]  /*30820*/  PRMT R24, RZ, 0x7610, R24 ;  /* 0x00007610ff187816 */ /* 0x000fc60000000018 */
[----:B------:R4:W3:Y:S02]  /*30830*/  @!P0 LDG.E.U8 R25, desc[UR54][R2.64] ;  /* 0x0000003602198981 */ /* 0x0008e4000c1e1100 */
[----:B----4-:R-:W-:Y:S02]  /*30840*/  @!P0 IMAD.MOV.U32 R2, RZ, RZ, R27 ;  /* 0x000000ffff028224 */ /* 0x010fe400078e001b */
[----:B--2---:R-:W-:-:S05]  /*30850*/  @!P0 IMAD.MOV.U32 R3, RZ, RZ, R26 ;  /* 0x000000ffff038224 */ /* 0x004fca00078e001a */
[----:B------:R0:W2:Y:S01]  /*30860*/  @!P0 LDG.E.U8 R24, desc[UR54][R2.64] ;  /* 0x0000003602188981 */ /* 0x0000a2000c1e1100 */
[----:B------:R-:W-:Y:S01]  /*30870*/  PRMT R23, RZ, 0x7610, R23 ;  /* 0x00007610ff177816 */ /* 0x000fe20000000017 */
[----:B0-----:R-:W-:Y:S02]  /*30880*/  @!P0 IMAD.MOV.U32 R2, RZ, RZ, R28 ;  /* 0x000000ffff028224 */ /* 0x001fe400078e001c */
[----:B------:R-:W-:Y:S01]  /*30890*/  @!P0 IMAD.MOV.U32 R3, RZ, RZ, R29 ;  /* 0x000000ffff038224 */ /* 0x000fe200078e001d */
[----:B---3--:R0:W-:Y:S04]  /*308a0*/  STL [R1+0x3be0], R25 ;  /* 0x003be01901007387 */ /* 0x0081e80000100800 */
[----:B------:R-:W3:Y:S04]  /*308b0*/  @!P0 LDG.E.U8 R23, desc[UR54][R2.64] ;  /* 0x0000003602178981 */ /* 0x000ee8000c1e1100 */
[----:B0-----:R-:W4:Y:S04]  /*308c0*/  LDL R25, [R1+0x1bf4] ;  /* 0x001bf40001197983 */ /* 0x001f280000100800 */
[----:B--2---:R0:W-:Y:S01]  /*308d0*/  STL [R1+0x3bb8], R24 ;  /* 0x003bb81801007387 */ /* 0x0041e20000100800 */
[----:B------:R-:W-:-:S03]  /*308e0*/  PRMT R22, RZ, 0x7610, R22 ;  /* 0x00007610ff167816 */ /* 0x000fc60000000016 */
[----:B------:R-:W2:Y:S04]  /*308f0*/  LDL R29, [R1+0x1bd8] ;  /* 0x001bd800011d7983 */ /* 0x000ea80000100800 */
[----:B------:R-:W2:Y:S04]  /*30900*/  LDL R28, [R1+0x1c04] ;  /* 0x001c0400011c7983 */ /* 0x000ea80000100800 */
[----:B------:R-:W2:Y:S04]  /*30910*/  LDL R27, [R1+0x1be0] ;  /* 0x001be000011b7983 */ /* 0x000ea80000100800 */
[----:B------:R-:W2:Y:S04]  /*30920*/  LDL R26, [R1+0x1c0c] ;  /* 0x001c0c00011a7983 */ /* 0x000ea80000100800 */
[----:B0-----:R-:W2:Y:S04]  /*30930*/  LDL R24, [R1+0x1bc8] ;  /* 0x001bc80001187983 */ /* 0x001ea80000100800 */
[----:B---3--:R0:W-:Y:S01]  /*30940*/  STL [R1+0x3bbc], R23 ;  /* 0x003bbc1701007387 */ /* 0x0081e20000100800 */
[----:B----4-:R-:W-:-:S03]  /*30950*/  @!P0 IMAD.MOV.U32 R2, RZ, RZ, R25 ;  /* 0x000000ffff028224 */ /* 0x010fc600078e0019 */
[----:B------:R-:W3:Y:S04]  /*30960*/  LDL R25, [R1+0x1be8] ;  /* 0x001be80001197983 */ /* 0x000ee80000100800 */
[----:B0-----:R-:W4:Y:S01]  /*30970*/  LDL R23, [R1+0x1bfc] ;  /* 0x001bfc0001177983 */ /* 0x001f220000100800 */
[----:B--2---:R-:W-:-:S03]  /*30980*/  @!P0 IMAD.MOV.U32 R3, RZ, RZ, R24 ;  /* 0x000000ffff038224 */ /* 0x004fc600078e0018 */
[----:B------:R-:W2:Y:S04]  /*30990*/  LDL R24, [R1+0x1c14] ;  /* 0x001c140001187983 */ /* 0x000ea80000100800 */
[----:B------:R4:W2:Y:S04]  /*309a0*/  @!P0 LDG.E.U8 R22, desc[UR54][R2.64] ;  /* 0x0000003602168981 */ /* 0x0008a8000c1e1100 */
[----:B------:R-:W2:Y:S01]  /*309b0*/  LDL R3, [R1+0x1bd0] ;  /* 0x001bd00001037983 */ /* 0x000ea20000100800 */
[----:B------:R-:W-:Y:S01]  /*309c0*/  PRMT R21, RZ, 0x7610, R21 ;  /* 0x00007610ff157816 */ /* 0x000fe20000000015 */
[----:B----4-:R-:W-:Y:S01]  /*309d0*/  @!P0 IMAD.MOV.U32 R2, RZ, RZ, R23 ;  /* 0x000000ffff028224 */ /* 0x010fe200078e0017 */
[----:B------:R-:W-:-:S02]  /*309e0*/  PRMT R20, RZ, 0x7610, R20 ;  /* 0x00007610ff147816 */ /* 0x000fc40000000014 */
[----:B------:R-:W-:Y:S02]  /*309f0*/  PRMT R19, RZ, 0x7610, R19 ;  /* 0x00007610ff137816 */ /* 0x000fe40000000013 */
[----:B------:R-:W-:Y:S01]  /*30a00*/  PRMT R18, RZ, 0x7610, R18 ;  /* 0x00007610ff127816 */ /* 0x000fe20000000012 */
[----:B--2---:R0:W2:Y:S02]  /*30a10*/  @!P0 LDG.E.U8 R21, desc[UR54][R2.64] ;  /* 0x0000003602158981 */ /* 0x0040a4000c1e1100 */
[----:B0-----:R-:W-:Y:S02]  /*30a20*/  @!P0 IMAD.MOV.U32 R2, RZ, RZ, R28 ;  /* 0x000000ffff028224 */ /* 0x001fe400078e001c */
[----:B------:R-:W-:-:S05]  /*30a30*/  @!P0 IMAD.MOV.U32 R3, RZ, RZ, R29 ;  /* 0x000000ffff038224 */ /* 0x000fca00078e001d */
[----:B------:R0:W4:Y:S02]  /*30a40*/  @!P0 LDG.E.U8 R20, desc[UR54][R2.64] ;  /* 0x0000003602148981 */ /* 0x000124000c1e1100 */
[----:B0-----:R-:W-:Y:S02]  /*30a50*/  @!P0 IMAD.MOV.U32 R2, RZ, RZ, R26 ;  /* 0x000000ffff028224 */ /* 0x001fe400078e001a */
[----:B------:R-:W-:-:S05]  /*30a60*/  @!P0 IMAD.MOV.U32 R3, RZ, RZ, R27 ;  /* 0x000000ffff038224 */ /* 0x000fca00078e001b */
[----:B------:R0:W4:Y:S04]  /*30a70*/  @!P0 LDG.E.U8 R19, desc[UR54][R2.64] ;  /* 0x0000003602138981 */ /* 0x000128000c1e1100 */
[----:B------:R1:W-:Y:S04]  /*30a80*/  STL [R1+0x3b8c], R22 ;  /* 0x003b8c1601007387 */ /* 0x0003e80000100800 */
[----:B------:R-:W4:Y:S01]  /*30a90*/  LDL R23, [R1+0x1bf0] ;  /* 0x001bf00001177983 */ /* 0x000f220000100800 */
[----:B0-----:R-:W-:Y:S02]  /*30aa0*/  @!P0 IMAD.MOV.U32 R2, RZ, RZ, R24 ;  /* 0x000000ffff028224 */ /* 0x001fe400078e0018 */
[----:B---3--:R-:W-:Y:S01]  /*30ab0*/  @!P0 IMAD.MOV.U32 R3, RZ, RZ, R25 ;  /* 0x000000ffff038224 */ /* 0x008fe200078e0019 */
[----:B-1----:R-:W3:Y:S04]  /*30ac0*/  LDL R22, [R1+0x1c1c] ;  /* 0x001c1c0001167983 */ /* 0x002ee80000100800 */
[----:B------:R0:W3:Y:S04]  /*30ad0*/  @!P0 LDG.E.U8 R18, desc[UR54][R2.64] ;  /* 0x0000003602128981 */ /* 0x0000e8000c1e1100 */
[----:B--2---:R1:W-:Y:S04]  /*30ae0*/  STL [R1+0x3b90], R21 ;  /* 0x003b901501007387 */ /* 0x0043e80000100800 */
[----:B----4-:R2:W-:Y:S04]  /*30af0*/  STL [R1+0x3b6c], R20 ;  /* 0x003b6c1401007387 */ /* 0x0105e80000100800 */
[----:B------:R-:W4:Y:S04]  /*30b00*/  LDL R27, [R1+0x1bf8] ;  /* 0x001bf800011b7983 */ /* 0x000f280000100800 */
[----:B------:R-:W4:Y:S04]  /*30b10*/  LDL R26, [R1+0x1c24] ;  /* 0x001c2400011a7983 */ /* 0x000f280000100800 */
[----:B------:R1:W-:Y:S04]  /*30b20*/  STL [R1+0x3b70], R19 ;  /* 0x003b701301007387 */ /* 0x0003e80000100800 */
[----:B------:R-:W4:Y:S04]  /*30b30*/  LDL R25, [R1+0x1c00] ;  /* 0x001c000001197983 */ /* 0x000f280000100800 */
[----:B------:R-:W4:Y:S01]  /*30b40*/  LDL R24, [R1+0x1c2c] ;  /* 0x001c2c0001187983 */ /* 0x000f220000100800 */
[----:B0-----:R-:W-:-:S02]  /*30b50*/  @!P0 IMAD.MOV.U32 R3, RZ, RZ, R23 ;  /* 0x000000ffff038224 */ /* 0x001fc400078e0017 */
[----:B---3--:R-:W-:Y:S01]  /*30b60*/  @!P0 IMAD.MOV.U32 R2, RZ, RZ, R22 ;  /* 0x000000ffff028224 */ /* 0x008fe200078e0016 */
[----:B------:R0:W-:Y:S04]  /*30b70*/  STL [R1+0x3be4], R18 ;  /* 0x003be41201007387 */ /* 0x0001e80000100800 */
[----:B------:R-:W3:Y:S04]  /*30b80*/  LDL R23, [R1+0x1c08] ;  /* 0x001c080001177983 */ /* 0x000ee80000100800 */
[----:B------:R-:W3:Y:S01]  /*30b90*/  LDL R22, [R1+0x1c34] ;  /* 0x001c340001167983 */ /* 0x000ee20000100800 */
[----:B------:R-:W-:-:S02]  /*30ba0*/  PRMT R17, RZ, 0x7610, R17 ;  /* 0x00007610ff117816 */ /* 0x000fc40000000011 */
[----:B------:R-:W-:Y:S02]  /*30bb0*/  PRMT R16, RZ, 0x7610, R16 ;  /* 0x00007610ff107816 */ /* 0x000fe40000000010 */
[----:B------:R-:W-:Y:S02]  /*30bc0*/  PRMT R15, RZ, 0x7610, R15 ;  /* 0x00007610ff0f7816 */ /* 0x000fe4000000000f */
[----:B------:R-:W-:Y:S01]  /*30bd0*/  PRMT R14, RZ, 0x7610, R14 ;  /* 0x00007610ff0e7816 */ /* 0x000fe2000000000e */
[----:B-1----:R-:W3:Y:S04]  /*30be0*/  LDL R21, [R1+0x1c10] ;  /* 0x001c100001157983 */ /* 0x002ee80000100800 */
[----:B------:R4:W3:Y:S04]  /*30bf0*/  @!P0 LDG.E.U8 R17, desc[UR54][R2.64] ;  /* 0x0000003602118981 */ /* 0x0008e8000c1e1100 */
[----:B--2---:R-:W2:Y:S01]  /*30c00*/  LDL R20, [R1+0x1c3c] ;  /* 0x001c3c0001147983 */ /* 0x004ea20000100800 */
[----:B----4-:R-:W-:-:S02]  /*30c10*/  @!P0 IMAD.MOV.U32 R3, RZ, RZ, R27 ;  /* 0x000000ffff038224 */ /* 0x010fc400078e001b */
[----:B------:R-:W-:-:S05]  /*30c20*/  @!P0 IMAD.MOV.U32 R2, RZ, RZ, R26 ;  /* 0x000000ffff028224 */ /* 0x000fca00078e001a */
[----:B------:R1:W4:Y:S02]  /*30c30*/  @!P0 LDG.E.U8 R16, desc[UR54][R2.64] ;  /* 0x0000003602108981 */ /* 0x000324000c1e1100 */
[----:B-1----:R-:W-:Y:S02]  /*30c40*/  @!P0 IMAD.MOV.U32 R3, RZ, RZ, R25 ;  /* 0x000000ffff038224 */ /* 0x002fe400078e0019 */
[----:B------:R-:W-:-:S05]  /*30c50*/  @!P0 IMAD.MOV.U32 R2, RZ, RZ, R24 ;  /* 0x000000ffff028224 */ /* 0x000fca00078e0018 */
[----:B------:R3:W2:Y:S02]  /*30c60*/  @!P0 LDG.E.U8 R15, desc[UR54][R2.64] ;  /* 0x00000036020f8981 */ /* 0x0006a4000c1e1100 */
[----:B---3--:R-:W-:Y:S02]  /*30c70*/  @!P0 IMAD.MOV.U32 R3, RZ, RZ, R23 ;  /* 0x000000ffff038224 */ /* 0x008fe400078e0017 */
[----:B------:R-:W-:-:S05]  /*30c80*/  @!P0 IMAD.MOV.U32 R2, RZ, RZ, R22 ;  /* 0x000000ffff028224 */ /* 0x000fca00078e0016 */
[----:B------:R-:W3:Y:S04]  /*30c90*/  @!P0 LDG.E.U8 R14, desc[UR54][R2.64] ;  /* 0x00000036020e8981 */ /* 0x000ee8000c1e1100 */
[----:B------:R1:W-:Y:S04]  /*30ca0*/  STL [R1+0x3be8], R17 ;  /* 0x003be81101007387 */ /* 0x0003e80000100800 */
[----:B------:R-:W3:Y:S04]  /*30cb0*/  LDL R19, [R1+0x1c18] ;  /* 0x001c180001137983 */ /* 0x000ee80000100800 */
[----:B0-----:R-:W3:Y:S04]  /*30cc0*/  LDL R18, [R1+0x1c44] ;  /* 0x001c440001127983 */ /* 0x001ee80000100800 */
[----:B----4-:R0:W-:Y:S04]  /*30cd0*/  STL [R1+0x3bc0], R16 ;  /* 0x003bc01001007387 */ /* 0x0101e80000100800 */
[----:B-1----:R-:W4:Y:S04]  /*30ce0*/  LDL R17, [R1+0x1c20] ;  /* 0x001c200001117983 */ /* 0x002f280000100800 */
[----:B0-----:R-:W4:Y:S04]  /*30cf0*/  LDL R16, [R1+0x1c4c] ;  /* 0x001c4c0001107983 */ /* 0x001f280000100800 */
[----:B--2---:R0:W-:Y:S04]  /*30d00*/  STL [R1+0x3bc4], R15 ;  /* 0x003bc40f01007387 */ /* 0x0041e80000100800 */
[----:B---3--:R1:W-:Y:S04]  /*30d10*/  STL [R1+0x3b94], R14 ;  /* 0x003b940e01007387 */ /* 0x0083e80000100800 */
[----:B0-----:R-:W2:Y:S04]  /*30d20*/  LDL R15, [R1+0x1c28] ;  /* 0x001c2800010f7983 */ /* 0x001ea80000100800 */
[----:B-1----:R-:W3:Y:S01]  /*30d30*/  LDL R14, [R1+0x1c54] ;  /* 0x001c5400010e7983 */ /* 0x002ee20000100800 */
[----:B------:R-:W-:Y:S01]  /*30d40*/  PRMT R13, RZ, 0x7610, R13 ;  /* 0x00007610ff0d7816 */ /* 0x000fe2000000000d */
[----:B------:R-:W-:-:S02]  /*30d50*/  @!P0 IMAD.MOV.U32 R2, RZ, RZ, R20 ;  /* 0x000000ffff028224 */ /* 0x000fc400078e0014 */
[----:B------:R-:W-:Y:S01]  /*30d60*/  @!P0 IMAD.MOV.U32 R3, RZ, RZ, R21 ;  /* 0x000000ffff038224 */ /* 0x000fe200078e0015 */
[----:B------:R-:W-:-:S04]  /*30d70*/  PRMT R12, RZ, 0x7610, R12 ;  /* 0x00007610ff0c7816 */ /* 0x000fc8000000000c */
[----:B------:R0:W3:Y:S02]  /*30d80*/  @!P0 LDG.E.U8 R13, desc[UR54][R2.64] ;  /* 0x00000036020d8981 */ /* 0x0000e4000c1e1100 */
[----:B0-----:R-:W-:Y:S02]  /*30d90*/  @!P0 IMAD.MOV.U32 R2, RZ, RZ, R18 ;  /* 0x000000ffff028224 */ /* 0x001fe400078e0012 */
[----:B------:R-:W-:-:S05]  /*30da0*/  @!P0 IMAD.MOV.U32 R3, RZ, RZ, R19 ;  /* 0x000000ffff038224 */ /* 0x000fca00078e0013 */
[----:B------:R4:W3:Y:S01]  /*30db0*/  @!P0 LDG.E.U8 R12, desc[UR54][R2.64] ;  /* 0x00000036020c8981 */ /* 0x0008e2000c1e1100 */
[----:B------:R-:W-:Y:S02]  /*30dc0*/  PRMT R11, RZ, 0x7610, R11 ;  /* 0x00007610ff0b7816 */ /* 0x000fe4000000000b */
[----:B------:R-:W-:Y:S01]  /*30dd0*/  PRMT R10, RZ, 0x7610, R10 ;  /* 0x00007610ff0a7816 */ /* 0x000fe2000000000a */
[----:B----4-:R-:W-:Y:S02]  /*30de0*/  @!P0 IMAD.MOV.U32 R3, RZ, RZ, R17 ;  /* 0x000000ffff038224 */ /* 0x010fe400078e0011 */
[----:B------:R-:W-:-:S05]  /*30df0*/  @!P0 IMAD.MOV.U32 R2, RZ, RZ, R16 ;  /* 0x000000ffff028224 */ /* 0x000fca00078e0010 */
[----:B------:R2:W4:Y:S02]  /*30e00*/  @!P0 LDG.E.U8 R11, desc[UR54][R2.64] ;  /* 0x00000036020b8981 */ /* 0x000524000c1e1100 */
[----:B--2---:R-:W-:Y:S02]  /*30e10*/  @!P0 IMAD.MOV.U32 R3, RZ, RZ, R15 ;  /* 0x000000ffff038224 */ /* 0x004fe400078e000f */
[----:B---3--:R-:W-:-:S05]  /*30e20*/  @!P0 IMAD.MOV.U32 R2, RZ, RZ, R14 ;  /* 0x000000ffff028224 */ /* 0x008fca00078e000e */
[----:B------:R-:W2:Y:S04]  /*30e30*/  @!P0 LDG.E.U8 R10, desc[UR54][R2.64] ;  /* 0x00000036020a8981 */ /* 0x000ea8000c1e1100 */
[----:B------:R0:W-:Y:S04]  /*30e40*/  STL [R1+0x3b84], R13 ;  /* 0x003b840d01007387 */ /* 0x0001e80000100800 */
[----:B------:R-:W3:Y:S04]  /*30e50*/  LDL R21, [R1+0x1c30] ;  /* 0x001c300001157983 */ /* 0x000ee80000100800 */
[----:B------:R-:W3:Y:S04]  /*30e60*/  LDL R20, [R1+0x1c5c] ;  /* 0x001c5c0001147983 */ /* 0x000ee80000100800 */
[----:B------:R1:W-:Y:S04]  /*30e70*/  STL [R1+0x3b74], R12 ;  /* 0x003b740c01007387 */ /* 0x0003e80000100800 */
[----:B------:R-:W3:Y:S04]  /*30e80*/  LDL R19, [R1+0x1c38] ;  /* 0x001c380001137983 */ /* 0x000ee80000100800 */
[----:B------:R-:W3:Y:S04]  /*30e90*/  LDL R18, [R1+0x1c64] ;  /* 0x001c640001127983 */ /* 0x000ee80000100800 */
[----:B------:R-:W3:Y:S04]  /*30ea0*/  LDL R17, [R1+0x1c40] ;  /* 0x001c400001117983 */ /* 0x000ee80000100800 */
[----:B------:R-:W3:Y:S04]  /*30eb0*/  LDL R16, [R1+0x1c78] ;  /* 0x001c780001107983 */ /* 0x000ee80000100800 */
[----:B----4-:R4:W-:Y:S04]  /*30ec0*/  STL [R1+0x3b78], R11 ;  /* 0x003b780b01007387 */ /* 0x0109e80000100800 */
[----:B------:R-:W3:Y:S04]  /*30ed0*/  LDL R15, [R1+0x1c48] ;  /* 0x001c4800010f7983 */ /* 0x000ee80000100800 */
[----:B------:R-:W3:Y:S04]  /*30ee0*/  LDL R14, [R1+0x1c74] ;  /* 0x001c7400010e7983 */ /* 0x000ee80000100800 */
[----:B0-----:R-:W3:Y:S04]  /*30ef0*/  LDL R13, [R1+0x1c50] ;  /* 0x001c5000010d7983 */ /* 0x001ee80000100800 */
[----:B-1----:R-:W3:Y:S04]  /*30f00*/  LDL R12, [R1+0x1c70] ;  /* 0x001c7000010c7983 */ /* 0x002ee80000100800 */
[----:B--2---:R0:W-:Y:S04]  /*30f10*/  STL [R1+0x3bec], R10 ;  /* 0x003bec0a01007387 */ /* 0x0041e80000100800 */
[----:B----4-:R-:W2:Y:S04]  /*30f20*/  LDL R11, [R1+0x1c58] ;  /* 0x001c5800010b7983 */ /* 0x010ea80000100800 */
[----:B0-----:R-:W4:Y:S01]  /*30f30*/  LDL R10, [R1+0x1c6c] ;  /* 0x001c6c00010a7983 */ /* 0x001f220000100800 */
[----:B------:R-:W-:Y:S01]  /*30f40*/  PRMT R9, RZ, 0x7610, R9 ;  /* 0x00007610ff097816 */ /* 0x000fe20000000009 */
[----:B---3--:R-:W-:-:S02]  /*30f50*/  @!P0 IMAD.MOV.U32 R2, RZ, RZ, R20 ;  /* 0x000000ffff028224 */ /* 0x008fc400078e0014 */
[----:B------:R-:W-:Y:S01]  /*30f60*/  @!P0 IMAD.MOV.U32 R3, RZ, RZ, R21 ;  /* 0x000000ffff038224 */ /* 0x000fe200078e0015 */
[----:B------:R-:W-:-:S04]  /*30f70*/  PRMT R8, RZ, 0x7610, R8 ;  /* 0x00007610ff087816 */ /* 0x000fc80000000008 */
[----:B------:R0:W3:Y:S01]  /*30f80*/  @!P0 LDG.E.U8 R9, desc[UR54][R2.64] ;  /* 0x0000003602098981 */ /* 0x0000e2000c1e1100 */
[----:B------:R-:W-:Y:S01]  /*30f90*/  PRMT R7, RZ, 0x7610, R7 ;  /* 0x00007610ff077816 */ /* 0x000fe20000000007 */
[----:B0-----:R-:W-:Y:S02]  /*30fa0*/  @!P0 IMAD.MOV.U32 R2, RZ, RZ, R18 ;  /* 0x000000ffff028224 */ /* 0x001fe400078e0012 */
[----:B------:R-:W-:-:S05]  /*30fb0*/  @!P0 IMAD.MOV.U32 R3, RZ, RZ, R19 ;  /* 0x000000ffff038224 */ /* 0x000fca00078e0013 */
[----:B------:R0:W3:Y:S01]  /*30fc0*/  @!P0 LDG.E.U8 R8, desc[UR54][R2.64] ;  /* 0x0000003602088981 */ /* 0x0000e2000c1e1100 */
[----:B------:R-:W-:Y:S01]  /*30fd0*/  PRMT R6, RZ, 0x7610, R6 ;  /* 0x00007610ff067816 */ /* 0x000fe20000000006 */
[----:B0-----:R-:W-:Y:S02]  /*30fe0*/  @!P0 IMAD.MOV.U32 R2, RZ, RZ, R16 ;  /* 0x000000ffff028224 */ /* 0x001fe400078e0010 */
[----:B------:R-:W-:-:S05]  /*30ff0*/  @!P0 IMAD.MOV.U32 R3, RZ, RZ, R17 ;  /* 0x000000ffff038224 */ /* 0x000fca00078e0011 */
[----:B------:R0:W3:Y:S01]  /*31000*/  @!P0 LDG.E.U8 R7, desc[UR54][R2.64] ;  /* 0x0000003602078981 */ /* 0x0000e2000c1e1100 */
[----:B------:R-:W-:Y:S02]  /*31010*/  PRMT R5, RZ, 0x7610, R5 ;  /* 0x00007610ff057816 */ /* 0x000fe40000000005 */
[----:B------:R-:W-:Y:S01]  /*31020*/  PRMT R4, RZ, 0x7610, R4 ;  /* 0x00007610ff047816 */ /* 0x000fe20000000004 */
[----:B0-----:R-:W-:Y:S02]  /*31030*/  @!P0 IMAD.MOV.U32 R3, RZ, RZ, R15 ;  /* 0x000000ffff038224 */ /* 0x001fe400078e000f */
[----:B------:R-:W-:-:S05]  /*31040*/  @!P0 IMAD.MOV.U32 R2, RZ, RZ, R14 ;  /* 0x000000ffff028224 */ /* 0x000fca00078e000e */
[----:B------:R0:W3:Y:S02]  /*31050*/  @!P0 LDG.E.U8 R6, desc[UR54][R2.64] ;  /* 0x0000003602068981 */ /* 0x0000e4000c1e1100 */
[----:B0-----:R-:W-:Y:S02]  /*31060*/  @!P0 IMAD.MOV.U32 R2, RZ, RZ, R12 ;  /* 0x000000ffff028224 */ /* 0x001fe400078e000c */
[----:B------:R-:W-:-:S05]  /*31070*/  @!P0 IMAD.MOV.U32 R3, RZ, RZ, R13 ;  /* 0x000000ffff038224 */ /* 0x000fca00078e000d */
[----:B------:R2:W3:Y:S02]  /*31080*/  @!P0 LDG.E.U8 R5, desc[UR54][R2.64] ;  /* 0x0000003602058981 */ /* 0x0004e4000c1e1100 */
[----:B--2---:R-:W-:Y:S02]  /*31090*/  @!P0 IMAD.MOV.U32 R3, RZ, RZ, R11 ;  /* 0x000000ffff038224 */ /* 0x004fe400078e000b */
[----:B----4-:R-:W-:-:S05]  /*310a0*/  @!P0 IMAD.MOV.U32 R2, RZ, RZ, R10 ;  /* 0x000000ffff028224 */ /* 0x010fca00078e000a */
[----:B------:R0:W2:Y:S04]  /*310b0*/  @!P0 LDG.E.U8 R4, desc[UR54][R2.64] ;  /* 0x0000003602048981 */ /* 0x0000a8000c1e1100 */
[----:B0-----:R-:W0:Y:S04]  /*310c0*/  LDS.U8 R3, [R0+UR5] ;  /* 0x0000000500037984 */ /* 0x001e280008000000 */
[----:B------:R-:W1:Y:S04]  /*310d0*/  LDS.U8 R2, [R0+UR5+0x88] ;  /* 0x0000880500027984 */ /* 0x000e680008000000 */
[----:B---3--:R-:W-:Y:S04]  /*310e0*/  STL [R1+0x3bf0], R9 ;  /* 0x003bf00901007387 */ /* 0x008fe80000100800 */
[----:B------:R-:W-:Y:S04]  /*310f0*/  STL [R1+0x3bc8], R8 ;  /* 0x003bc80801007387 */ /* 0x000fe80000100800 */
[----:B------:R-:W-:Y:S04]  /*31100*/  STL [R1+0x3bb4], R7 ;  /* 0x003bb40701007387 */ /* 0x000fe80000100800 */
[----:B------:R-:W-:Y:S04]  /*31110*/  STL [R1+0x3b98], R6 ;  /* 0x003b980601007387 */ /* 0x000fe80000100800 */
[----:B------:R-:W-:Y:S04]  /*31120*/  STL [R1+0x3b9c], R5 ;  /* 0x003b9c0501007387 */ /* 0x000fe80000100800 */
[----:B--2---:R-:W-:Y:S04]  /*31130*/  STL [R1+0x3b7c], R4 ;  /* 0x003b7c0401007387 */ /* 0x004fe80000100800 */
[----:B0-----:R-:W-:Y:S04]  /*31140*/  STL [R1+0x3b80], R3 ;  /* 0x003b800301007387 */ /* 0x001fe80000100800 */
[----:B-1----:R-:W-:Y:S04]  /*31150*/  STL [R1+0x3ba0], R2 ;  /* 0x003ba00201007387 */ /* 0x002fe80000100800 */
[----:B------:R-:W0:Y:S04]  /*31160*/  LDS.U8 R2, [R0+UR5+0x110] ;  /* 0x0001100500027984 */ /* 0x000e280008000000 */
[----:B------:R-:W1:Y:S04]  /*31170*/  LDS.U8 R4, [R0+UR5+0x198] ;  /* 0x0001980500047984 */ /* 0x000e680008000000 */
[----:B------:R-:W2:Y:S04]  /*31180*/  LDS.U8 R3, [R0+UR5+0x8] ;  /* 0x0000080500037984 */ /* 0x000ea80008000000 */
[----:B0-----:R-:W-:Y:S04]  /*31190*/  STL [R1+0xc9c], R2 ;  /* 0x000c9c0201007387 */ /* 0x001fe80000100800 */
[----:B------:R-:W0:Y:S04]  /*311a0*/  LDS.U8 R2, [R0+UR5+0x80] ;  /* 0x0000800500027984 */ /* 0x000e280008000000 */
[----:B-1----:R-:W-:Y:S04]  /*311b0*/  STL [R1+0xc98], R4 ;  /* 0x000c980401007387 */ /* 0x002fe80000100800 */
[----:B------:R-:W1:Y:S04]  /*311c0*/  LDS.U8 R4, [R0+UR5+0x118] ;  /* 0x0001180500047984 */ /* 0x000e680008000000 */
[----:B--2---:R-:W-:Y:S04]  /*311d0*/  STL [R1+0xaa8], R3 ;  /* 0x000aa80301007387 */ /* 0x004fe80000100800 */
        /* <DEDUP_REMOVED lines=109> */
[----:B0-----:R0:W-:Y:S04]  /*318b0*/  STL [R1+0x1d8c], R2 ;  /* 0x001d8c0201007387 */ /* 0x0011e80000100800 */
[----:B-1----:R-:W-:Y:S04]  /*318c0*/  STL [R1+0x1c98], R4 ;  /* 0x001c980401007387 */ /* 0x002fe80000100800 */
[----:B------:R-:W1:Y:S04]  /*318d0*/  LDS.U8 R4, [R0+UR5+0x1908] ;  /* 0x0019080500047984 */ /* 0x000e680008000000 */
[----:B--2---:R-:W-:Y:S04]  /*318e0*/  STL [R1+0x1c94], R3 ;  /* 0x001c940301007387 */ /* 0x004fe80000100800 */
[----:B------:R-:W2:Y:S04]  /*318f0*/  LDS.U8 R3, [R0+UR5+0x1980] ;  /* 0x0019800500037984 */ /* 0x000ea80008000000 */
[----:B------:R-:W-:Y:S01]  /*31900*/  STL [R1+0x1e7c], R0 ;  /* 0x001e7c0001007387 */ /* 0x000fe20000100800 */
[----:B0-----:R-:W-:-:S05]  /*31910*/  LOP3.LUT R2, R0, 0x20, RZ, 0x3c, !PT ;  /* 0x0000002000027812 */ /* 0x001fca00078e3cff */
[----:B------:R-:W0:Y:S01]  /*31920*/  LDS.U8 R0, [R2+UR5] ;  /* 0x0000000502007984 */ /* 0x000e220008000000 */
[----:B------:R-:W3:Y:S03]  /*31930*/  S2R R29, SR_TID.X ;  /* 0x00000000001d7919 */ /* 0x000ee60000002100 */
[----:B------:R-:W-:Y:S04]  /*31940*/  LDS.U8 R5, [R2+UR5+0x1908] ;  /* 0x0019080502057984 */ /* 0x000fe80008000000 */
[----:B-1----:R-:W-:Y:S04]  /*31950*/  STL [R1+0x1d98], R4 ;  /* 0x001d980401007387 */ /* 0x002fe80000100800 */
[----:B--2---:R-:W-:Y:S04]  /*31960*/  STL [R1+0x1d94], R3 ;  /* 0x001d940301007387 */ /* 0x004fe80000100800 */
        /* <DEDUP_REMOVED lines=113> */
[----:B--2---:R-:W-:Y:S04]  /*32080*/  STL [R1+0x1cd0], R3 ;  /* 0x001cd00301007387 */ /* 0x004fe80000100800 */
[----:B------:R-:W1:Y:S04]  /*32090*/  LDS.U8 R4, [R2+UR5+0x1900] ;  /* 0x0019000502047984 */ /* 0x000e680008000000 */
[----:B------:R-:W2:Y:S04]  /*320a0*/  LDS.U8 R3, [R2+UR5+0x1988] ;  /* 0x0019880502037984 */ /* 0x000ea80008000000 */
[----:B0-----:R-:W-:Y:S04]  /*320b0*/  STL [R1+0x1ccc], R0 ;  /* 0x001ccc0001007387 */ /* 0x001fe80000100800 */
[----:B------:R-:W0:Y:S04]  /*320c0*/  LDS.U8 R0, [R2+UR5+0x1818] ;  /* 0x0018180502007984 */ /* 0x000e280008000000 */
[----:B-1----:R-:W-:Y:S04]  /*320d0*/  STL [R1+0x1dd0], R4 ;  /* 0x001dd00401007387 */ /* 0x002fe80000100800 */
[----:B--2---:R3:W-:Y:S04]  /*320e0*/  STL [R1+0x1dcc], R3 ;  /* 0x001dcc0301007387 */ /* 0x0047e80000100800 */
[----:B0-----:R-:W-:Y:S04]  /*320f0*/  STL [R1+0x1cd8], R0 ;  /* 0x001cd80001007387 */ /* 0x001fe80000100800 */
[----:B------:R-:W0:Y:S01]  /*32100*/  LDS.U8 R0, [R2+UR5+0x1890] ;  /* 0x0018900502007984 */ /* 0x000e220008000000 */
[----:B---3--:R-:W-:-:S02]  /*32110*/  LOP3.LUT R3, R29, 0x3, RZ, 0xc0, !PT ;  /* 0x000000031d037812 */ /* 0x008fc400078ec0ff */
[----:B------:R-:W-:-:S03]  /*32120*/  SHF.R.U32.HI R4, RZ, 0x2, R29 ;  /* 0x00000002ff047819 */ /* 0x000fc6000001161d */
[----:B------:R-:W-:Y:S01]  /*32130*/  IMAD R3, R3, 0x220, RZ ;  /* 0x0000022003037824 */ /* 0x000fe200078e02ff */
[----:B------:R-:W-:-:S04]  /*32140*/  SGXT.U32 R4, R4, 0x3 ;  /* 0x000000030404781a */ /* 0x000fc80000000000 */
[----:B------:R-:W-:Y:S02]  /*32150*/  LOP3.LUT R3, R3, R4, RZ, 0xfc, !PT ;  /* 0x0000000403037212 */ /* 0x000fe400078efcff */
[----:B------:R-:W1:Y:S02]  /*32160*/  LDS.U8 R4, [R2+UR5+0x1980] ;  /* 0x0019800502047984 */ /* 0x000e640008000000 */
[----:B------:R-:W-:-:S05]  /*32170*/  LOP3.LUT R3, R3, 0x40, RZ, 0x3c, !PT ;  /* 0x0000004003037812 */ /* 0x000fca00078e3cff */
[----:B------:R-:W-:Y:S04]  /*32180*/  LDS.U8 R2, [R3+UR5+0x88] ;  /* 0x0000880503027984 */ /* 0x000fe80008000000 */
[----:B0-----:R-:W-:Y:S04]  /*32190*/  STL [R1+0x1cd4], R0 ;  /* 0x001cd40001007387 */ /* 0x001fe80000100800 */
[----:B------:R-:W0:Y:S04]  /*321a0*/  LDS.U8 R0, [R3+UR5] ;  /* 0x0000000503007984 */ /* 0x000e280008000000 */
[----:B------:R-:W-:Y:S04]  /*321b0*/  STL [R1+0x1dd8], R5 ;  /* 0x001dd80501007387 */ /* 0x000fe80000100800 */
[----:B------:R-:W-:Y:S04]  /*321c0*/  LDS.U8 R5, [R3+UR5+0x1908] ;  /* 0x0019080503057984 */ /* 0x000fe80008000000 */
[----:B-1----:R-:W-:Y:S04]  /*321d0*/  STL [R1+0x1dd4], R4 ;  /* 0x001dd40401007387 */ /* 0x002fe80000100800 */
[----:B------:R-:W1:Y:S04]  /*321e0*/  LDS.U8 R4, [R3+UR5+0x110] ;  /* 0x0001100503047984 */ /* 0x000e680008000000 */
[----:B0-----:R-:W-:Y:S04]  /*321f0*/  STL [R1+0xc1c], R0 ;  /* 0x000c1c0001007387 */ /* 0x001fe80000100800 */
[----:B------:R-:W0:Y:S04]  /*32200*/  LDS.U8 R0, [R3+UR5+0x198] ;  /* 0x0001980503007984 */ /* 0x000e280008000000 */
[----:B------:R-:W-:Y:S04]  /*32210*/  STL [R1+0xc18], R2 ;  /* 0x000c180201007387 */ /* 0x000fe80000100800 */
[----:B------:R-:W2:Y:S04]  /*32220*/  LDS.U8 R2, [R3+UR5+0x8] ;  /* 0x0000080503027984 */ /* 0x000ea80008000000 */
[----:B-1----:R-:W-:Y:S04]  /*32230*/  STL [R1+0xff0], R4 ;  /* 0x000ff00401007387 */ /* 0x002fe80000100800 */
[----:B------:R-:W1:Y:S04]  /*32240*/  LDS.U8 R4, [R3+UR5+0x80] ;  /* 0x0000800503047984 */ /* 0x000e680008000000 */
[----:B0-----:R-:W-:Y:S04]  /*32250*/  STL [R1+0xfec], R0 ;  /* 0x000fec0001007387 */ /* 0x001fe80000100800 */
[----:B------:R-:W0:Y:S04]  /*32260*/  LDS.U8 R0, [R3+UR5+0x118] ;  /* 0x0001180503007984 */ /* 0x000e280008000000 */
[----:B--2---:R-:W-:Y:S04]  /*32270*/  STL [R1+0xc24], R2 ;  /* 0x000c240201007387 */ /* 0x004fe80000100800 */
        /* <DEDUP_REMOVED lines=107> */
[----:B--2---:R2:W-:Y:S04]  /*32930*/  STL [R1+0x1e10], R2 ;  /* 0x001e100201007387 */ /* 0x0045e80000100800 */
[----:B-1----:R-:W-:Y:S01]  /*32940*/  STL [R1+0x1e0c], R4 ;  /* 0x001e0c0401007387 */ /* 0x002fe20000100800 */
[----:B--2---:R-:W-:-:S03]  /*32950*/  SHF.R.U32.HI R2, RZ, 0x2, R29 ;  /* 0x00000002ff027819 */ /* 0x004fc6000001161d */
[----:B------:R-:W1:Y:S01]  /*32960*/  LDS.U8 R4, [R3+UR5+0x1890] ;  /* 0x0018900503047984 */ /* 0x000e620008000000 */
[----:B------:R-:W-:-:S03]  /*32970*/  SGXT.U32 R2, R2, 0x3 ;  /* 0x000000030202781a */ /* 0x000fc60000000000 */
[----:B0-----:R0:W-:Y:S02]  /*32980*/  STL [R1+0x1d18], R0 ;  /* 0x001d180001007387 */ /* 0x0011e40000100800 */
[----:B0-----:R-:W-:-:S05]  /*32990*/  LOP3.LUT R0, R29, 0x3, RZ, 0xc0, !PT ;  /* 0x000000031d007812 */ /* 0x001fca00078ec0ff */
[----:B------:R-:W-:-:S05]  /*329a0*/  IMAD R0, R0, 0x220, RZ ;  /* 0x0000022000007824 */ /* 0x000fca00078e02ff */
[----:B------:R-:W-:Y:S02]  /*329b0*/  LOP3.LUT R0, R0, R2, RZ, 0xfc, !PT ;  /* 0x0000000200007212 */ /* 0x000fe400078efcff */
[----:B------:R-:W0:Y:S02]  /*329c0*/  LDS.U8 R2, [R3+UR5+0x1980] ;  /* 0x0019800503027984 */ /* 0x000e240008000000 */
[----:B------:R-:W-:Y:S02]  /*329d0*/  LOP3.LUT R0, R0, 0x60, RZ, 0x3c, !PT ;  /* 0x0000006000007812 */ /* 0x000fe400078e3cff */
[----:B-1----:R-:W-:Y:S04]  /*329e0*/  STL [R1+0x1d14], R4 ;  /* 0x001d140401007387 */ /* 0x002fe80000100800 */
[----:B------:R-:W-:Y:S04]  /*329f0*/  STL [R1+0x1e18], R5 ;  /* 0x001e180501007387 */ /* 0x000fe80000100800 */
[----:B------:R-:W1:Y:S04]  /*32a00*/  LDS.U8 R4, [R0+UR5] ;  /* 0x0000000500047984 */ /* 0x000e680008000000 */
        /* <DEDUP_REMOVED lines=86> */
[----:B------:R-:W-:Y:S04]  /*32f70*/  LDS.U8 R2, [R0+UR5+0x818] ;  /* 0x0008180500027984 */ /* 0x000fe80008000000 */
[----:B------:R-:W0:Y:S04]  /*32f80*/  LDS.U8 R0, [R0+UR5+0x890] ;  /* 0x0008900500007984 */ /* 0x000e280008000000 */
[----:B-1----:R-:W-:Y:S04]  /*32f90*/  STL [R1+0x1060], R4 ;  /* 0x0010600401007387 */ /* 0x002fe80000100800 */
[----:B--2---:R-:W-:Y:S04]  /*32fa0*/  STL [R1+0x105c], R3 ;  /* 0x00105c0301007387 */ /* 0x004fe80000100800 */
[----:B0-----:R0:W-:Y:S04]  /*32fb0*/  STL [R1+0x36e0], R0 ;  /* 0x0036e00001007387 */ /* 0x0011e80000100800 */
[----:B------:R-:W-:Y:S04]  /*32fc0*/  STL [R1+0xc94], R2 ;  /* 0x000c940201007387 */ /* 0x000fe80000100800 */
[----:B0-----:R-:W2:Y:S04]  /*32fd0*/  LDL R0, [R1+0x1e5c] ;  /* 0x001e5c0001007983 */ /* 0x001ea80000100800 */
[----:B--2---:R-:W0:Y:S04]  /*32fe0*/  LDS.U8 R3, [R0+UR5+0x908] ;  /* 0x0009080500037984 */ /* 0x004e280008000000 */
        /* <DEDUP_REMOVED lines=27> */
[----:B-1----:R0:W-:Y:S04]  /*331a0*/  STL [R1+0x1e4c], R2 ;  /* 0x001e4c0201007387 */ /* 0x0021e80000100800 */
[----:B------:R-:W1:Y:S04]  /*331b0*/  LDS.U8 R3, [R0+UR5+0x1890] ;  /* 0x0018900500037984 */ /* 0x000e680008000000 */
[----:B0-----:R-:W3:Y:S04]  /*331c0*/  LDL.LU R2, [R1+0xbb4] ;  /* 0x000bb40001027983 */ /* 0x001ee80000300800 */
[----:B--2---:R-:W-:Y:S04]  /*331d0*/  STL [R1+0x1d58], R4 ;  /* 0x001d580401007387 */ /* 0x004fe80000100800 */
[----:B---3--:R-:W-:Y:S04]  /*331e0*/  STL [R1+0x3c00], R2 ;  /* 0x003c000201007387 */ /* 0x008fe80000100800 */
[----:B------:R-:W0:Y:S04]  /*331f0*/  LDS.U8 R2, [R0+UR5+0x1908] ;  /* 0x0019080500027984 */ /* 0x000e280008000000 */
[----:B-1----:R1:W-:Y:S01]  /*33200*/  STL [R1+0x1d54], R3 ;  /* 0x001d540301007387 */ /* 0x0023e20000100800 */
[----:B------:R-:W2:Y:S03]  /*33210*/  S2R R13, SR_TID.X ;  /* 0x00000000000d7919 */ /* 0x000ea60000002100 */
[----:B------:R-:W3:Y:S01]  /*33220*/  LDS.U8 R0, [R0+UR5+0x1980] ;  /* 0x0019800500007984 */ /* 0x000ee20008000000 */
[----:B------:R-:W-:Y:S06]  /*33230*/  BAR.SYNC.DEFER_BLOCKING 0x0 ;  /* 0x0000000000007b1d */ /* 0x000fec0000010000 */
[----:B-1----:R-:W4:Y:S04]  /*33240*/  LDL.LU R3, [R1+0xbb0] ;  /* 0x000bb00001037983 */ /* 0x002f280000300800 */
        /* <DEDUP_REMOVED lines=25> */
[----:B0-----:R0:W-:Y:S04]  /*333e0*/  STL [R1+0x1e58], R2 ;  /* 0x001e580201007387 */ /* 0x0011e80000100800 */
[----:B0-----:R-:W4:Y:S01]  /*333f0*/  LDL.LU R2, [R1+0x3c00] ;  /* 0x003c000001027983 */ /* 0x001f220000300800 */
[----:B--2---:R-:W-:-:S03]  /*33400*/  LOP3.LUT R13, R13, 0x3f, RZ, 0xc0, !PT ;  /* 0x0000003f0d0d7812 */ /* 0x004fc600078ec0ff */
[----:B---3--:R-:W-:Y:S04]  /*33410*/  STL [R1+0x1e54], R0 ;  /* 0x001e540001007387 */ /* 0x008fe80000100800 */
[----:B----4-:R-:W-:Y:S04]  /*33420*/  STS.U8 [R13+UR5], R2 ;  /* 0x000000020d007988 */ /* 0x010fe80008000005 */
[----:B------:R-:W-:Y:S04]  /*33430*/  STS.U8 [R13+UR5+0x40], R3 ;  /* 0x000040030d007988 */ /* 0x000fe80008000005 */
[----:B------:R-:W-:Y:S04]  /*33440*/  STS.U8 [R13+UR5+0x200], R4 ;  /* 0x000200040d007988 */ /* 0x000fe80008000005 */
[----:B------:R-:W-:Y:S04]  /*33450*/  STS.U8 [R13+UR5+0x240], R5 ;  /* 0x000240050d007988 */ /* 0x000fe80008000005 */
[----:B------:R-:W-:Y:S04]  /*33460*/  STS.U8 [R13+UR5+0x400], R6 ;  /* 0x000400060d007988 */ /* 0x000fe80008000005 */
[----:B------:R-:W-:Y:S04]  /*33470*/  STS.U8 [R13+UR5+0x440], R7 ;  /* 0x000440070d007988 */ /* 0x000fe80008000005 */
[----:B------:R-:W-:Y:S04]  /*33480*/  STS.U8 [R13+UR5+0x600], R8 ;  /* 0x000600080d007988 */ /* 0x000fe80008000005 */
[----:B------:R0:W-:Y:S04]  /*33490*/  STS.U8 [R13+UR5+0x640], R9 ;  /* 0x000640090d007988 */ /* 0x0001e80008000005 */
[----:B0-----:R-:W2:Y:S04]  /*334a0*/  LDL.LU R9, [R1+0x9b8] ;  /* 0x0009b80001097983 */ /* 0x001ea80000300800 */
[----:B--2---:R0:W-:Y:S04]  /*334b0*/  STL [R1+0x3bf4], R9 ;  /* 0x003bf40901007387 */ /* 0x0041e80000100800 */
[----:B0-----:R-:W2:Y:S04]  /*334c0*/  LDL.LU R9, [R1+0x9d4] ;  /* 0x0009d40001097983 */ /* 0x001ea80000300800 */
[----:B--2---:R0:W-:Y:S04]  /*334d0*/  STL [R1+0x3bf8], R9 ;  /* 0x003bf80901007387 */ /* 0x0041e80000100800 */
[----:B0-----:R-:W2:Y:S04]  /*334e0*/  LDL.LU R9, [R1+0x9d8] ;  /* 0x0009d80001097983 */ /* 0x001ea80000300800 */
[----:B------:R-:W-:Y:S04]  /*334f0*/  STS.U8 [R13+UR5+0x800], R10 ;  /* 0x0008000a0d007988 */ /* 0x000fe80008000005 */
        /* <DEDUP_REMOVED lines=15> */
[----:B--2---:R0:W-:Y:S04]  /*335f0*/  STL [R1+0x3bfc], R9 ;  /* 0x003bfc0901007387 */ /* 0x0041e80000100800 */
[----:B0-----:R-:W2:Y:S04]  /*33600*/  LDL.LU R9, [R1+0x9f4] ;  /* 0x0009f40001097983 */ /* 0x001ea80000300800 */
[----:B------:R-:W3:Y:S04]  /*33610*/  LDL.LU R10, [R1+0x9b4] ;  /* 0x0009b400010a7983 */ /* 0x000ee80000300800 */
[----:B------:R-:W4:Y:S04]  /*33620*/  LDL.LU R17, [R1+0x998] ;  /* 0x0009980001117983 */ /* 0x000f280000300800 */
        /* <DEDUP_REMOVED lines=21> */
[----:B------:R0:W-:Y:S04]  /*33780*/  STS.U8 [R13+UR5+0x1800], R27 ;  /* 0x0018001b0d007988 */ /* 0x0001e80008000005 */
[----:B------:R-:W3:Y:S04]  /*33790*/  LDL.LU R24, [R1+0x80] ;  /* 0x0000800001187983 */ /* 0x000ee80000300800 */
[----:B------:R1:W-:Y:S04]  /*337a0*/  STS.U8 [R13+UR5+0x1840], R28 ;  /* 0x0018401c0d007988 */ /* 0x0003e80008000005 */
[----:B------:R1:W-:Y:S04]  /*337b0*/  STS.U8 [R13+UR5+0x1a00], R29 ;  /* 0x001a001d0d007988 */ /* 0x0003e80008000005 */
[----:B0-----:R-:W3:Y:S04]  /*337c0*/  LDL.LU R27, [R1+0x7c] ;  /* 0x00007c00011b7983 */ /* 0x001ee80000300800 */
[----:B-1----:R-:W3:Y:S04]  /*337d0*/  LDL.LU R28, [R1+0x10] ;  /* 0x00001000011c7983 */ /* 0x002ee80000300800 */
[----:B------:R-:W3:Y:S04]  /*337e0*/  LDL.LU R29, [R1+0xc] ;  /* 0x00000c00011d7983 */ /* 0x000ee80000300800 */
[----:B--2---:R0:W-:Y:S04]  /*337f0*/  STS.U8 [R13+UR5+0x1a40], R9 ;  /* 0x001a40090d007988 */ /* 0x0041e80008000005 */
[----:B0-----:R-:W2:Y:S04]  /*33800*/  LDL.LU R9, [R1+0x3bfc] ;  /* 0x003bfc0001097983 */ /* 0x001ea80000300800 */
[----:B--2---:R0:W-:Y:S04]  /*33810*/  STS.U8 [R13+UR5+0x1c00], R9 ;  /* 0x001c00090d007988 */ /* 0x0041e80008000005 */
[----:B0-----:R-:W2:Y:S04]  /*33820*/  LDL.LU R9, [R1+0x3bf8] ;  /* 0x003bf80001097983 */ /* 0x001ea80000300800 */
[----:B--2---:R0:W-:Y:S04]  /*33830*/  STS.U8 [R13+UR5+0x1c40], R9 ;  /* 0x001c40090d007988 */ /* 0x0041e80008000005 */
[----:B0-----:R-:W2:Y:S04]  /*33840*/  LDL.LU R9, [R1+0x3bf4] ;  /* 0x003bf40001097983 */ /* 0x001ea80000300800 */
[----:B--2---:R0:W-:Y:S04]  /*33850*/  STS.U8 [R13+UR5+0x1e00], R9 ;  /* 0x001e00090d007988 */ /* 0x0041e80008000005 */
[----:B---3--:R1:W-:Y:S04]  /*33860*/  STS.U8 [R13+UR5+0x1e40], R10 ;  /* 0x001e400a0d007988 */ /* 0x0083e80008000005 */
[----:B----4-:R2:W-:Y:S04]  /*33870*/  STS.U8 [R13+UR5+0x2000], R17 ;  /* 0x002000110d007988 */ /* 0x0105e80008000005 */
[----:B------:R3:W-:Y:S04]  /*33880*/  STS.U8 [R13+UR5+0x2040], R18 ;  /* 0x002040120d007988 */ /* 0x0007e80008000005 */
[----:B------:R4:W-:Y:S04]  /*33890*/  STS.U8 [R13+UR5+0x2200], R25 ;  /* 0x002200190d007988 */ /* 0x0009e80008000005 */
[----:B------:R2:W-:Y:S04]  /*338a0*/  STS.U8 [R13+UR5+0x2240], R26 ;  /* 0x0022401a0d007988 */ /* 0x0005e80008000005 */
[----:B0-----:R-:W4:Y:S04]  /*338b0*/  LDL.LU R9, [R1+0x3bf0] ;  /* 0x003bf00001097983 */ /* 0x001f280000300800 */
[----:B-1----:R-:W4:Y:S04]  /*338c0*/  LDL.LU R10, [R1+0x3bec] ;  /* 0x003bec00010a7983 */ /* 0x002f280000300800 */
[----:B--2---:R-:W2:Y:S04]  /*338d0*/  LDL.LU R17, [R1+0x3be8] ;  /* 0x003be80001117983 */ /* 0x004ea80000300800 */
[----:B---3--:R-:W3:Y:S04]  /*338e0*/  LDL.LU R18, [R1+0x3be4] ;  /* 0x003be40001127983 */ /* 0x008ee80000300800 */
[----:B----4-:R-:W4:Y:S04]  /*338f0*/  LDL.LU R25, [R1+0x3be0] ;  /* 0x003be00001197983 */ /* 0x010f280000300800 */
[----:B------:R-:W2:Y:S04]  /*33900*/  LDL.LU R26, [R1+0x3bdc] ;  /* 0x003bdc00011a7983 */ /* 0x000ea80000300800 */
[----:B------:R0:W-:Y:S04]  /*33910*/  STS.U8 [R13+UR5+0x2400], R0 ;  /* 0x002400000d007988 */ /* 0x0001e80008000005 */
[----:B------:R1:W-:Y:S04]  /*33920*/  STS.U8 [R13+UR5+0x2440], R2 ;  /* 0x002440020d007988 */ /* 0x0003e80008000005 */
[----:B------:R0:W-:Y:S04]  /*33930*/  STS.U8 [R13+UR5+0x2600], R3 ;  /* 0x002600030d007988 */ /* 0x0001e80008000005 */
[----:B------:R0:W-:Y:S04]  /*33940*/  STS.U8 [R13+UR5+0x2640], R4 ;  /* 0x002640040d007988 */ /* 0x0001e80008000005 */
[----:B------:R0:W-:Y:S04]  /*33950*/  STS.U8 [R13+UR5+0x2800], R5 ;  /* 0x002800050d007988 */ /* 0x0001e80008000005 */
[----:B------:R0:W-:Y:S04]  /*33960*/  STS.U8 [R13+UR5+0x2840], R6 ;  /* 0x002840060d007988 */ /* 0x0001e80008000005 */
[----:B------:R-:W-:Y:S04]  /*33970*/  STS.U8 [R13+UR5+0x2a00], R7 ;  /* 0x002a00070d007988 */ /* 0x000fe80008000005 */
[----:B------:R0:W-:Y:S04]  /*33980*/  STS.U8 [R13+UR5+0x2a40], R8 ;  /* 0x002a40080d007988 */ /* 0x0001e80008000005 */
        /* <DEDUP_REMOVED lines=14> */
[----:B0-----:R-:W3:Y:S04]  /*33a70*/  LDL.LU R0, [R1+0xb48] ;  /* 0x000b480001007983 */ /* 0x001ee80000300800 */
[----:B-1----:R-:W3:Y:S04]  /*33a80*/  LDL.LU R2, [R1+0xb44] ;  /* 0x000b440001027983 */ /* 0x002ee80000300800 */
        /* <DEDUP_REMOVED lines=19> */
[----:B------:R-:W-:-:S03]  /*33bc0*/  LOP3.LUT R7, R13, 0x10, RZ, 0x3c, !PT ;  /* 0x000000100d077812 */ /* 0x000fc600078e3cff */
[----:B--2---:R0:W-:Y:S04]  /*33bd0*/  STS.U8 [R13+UR5+0x3a00], R26 ;  /* 0x003a001a0d007988 */ /* 0x0041e80008000005 */
[----:B----4-:R1:W-:Y:S04]  /*33be0*/  STS.U8 [R13+UR5+0x3a40], R25 ;  /* 0x003a40190d007988 */ /* 0x0103e80008000005 */
[----:B---3--:R2:W-:Y:S04]  /*33bf0*/  STS.U8 [R13+UR5+0x3c00], R18 ;  /* 0x003c00120d007988 */ /* 0x0085e80008000005 */
[----:B------:R3:W-:Y:S04]  /*33c00*/  STS.U8 [R13+UR5+0x3c40], R17 ;  /* 0x003c40110d007988 */ /* 0x0007e80008000005 */
[----:B------:R4:W-:Y:S04]  /*33c10*/  STS.U8 [R13+UR5+0x3e00], R10 ;  /* 0x003e000a0d007988 */ /* 0x0009e80008000005 */
[----:B0-----:R-:W3:Y:S04]  /*33c20*/  LDL.LU R26, [R1+0xb64] ;  /* 0x000b6400011a7983 */ /* 0x001ee80000300800 */
[----:B-1----:R-:W3:Y:S04]  /*33c30*/  LDL.LU R25, [R1+0xb68] ;  /* 0x000b680001197983 */ /* 0x002ee80000300800 */
[----:B--2---:R-:W2:Y:S04]  /*33c40*/  LDL.LU R18, [R1+0xb84] ;  /* 0x000b840001127983 */ /* 0x004ea80000300800 */
[----:B---3--:R-:W3:Y:S01]  /*33c50*/  LDL.LU R17, [R1+0xb88] ;  /* 0x000b880001117983 */ /* 0x008ee20000300800 */
[----:B----4-:R-:W0:Y:S03]  /*33c60*/  S2R R10, SR_TID.X ;  /* 0x00000000000a7919 */ /* 0x010e260000002100 */
[----:B------:R1:W-:Y:S04]  /*33c70*/  STL [R1+0x3bcc], R13 ;  /* 0x003bcc0d01007387 */ /* 0x0003e80000100800 */
[----:B-1----:R-:W4:Y:S01]  /*33c80*/  LDL.LU R13, [R1+0xba4] ;  /* 0x000ba400010d7983 */ /* 0x002f220000300800 */
[----:B0-----:R-:W-:-:S05]  /*33c90*/  LOP3.LUT R10, R10, 0x3f, RZ, 0xc0, !PT ;  /* 0x0000003f0a0a7812 */ /* 0x001fca00078ec0ff */
[----:B------:R0:W-:Y:S04]  /*33ca0*/  STS.U8 [R10+UR5+0x3e40], R9 ;  /* 0x003e40090a007988 */ /* 0x0001e80008000005 */
[----:B0-----:R-:W2:Y:S04]  /*33cb0*/  LDL.LU R9, [R1+0xba8] ;  /* 0x000ba80001097983 */ /* 0x001ea80000300800 */
[----:B------:R-:W-:Y:S04]  /*33cc0*/  STL [R1+0x3ba4], R10 ;  /* 0x003ba40a01007387 */ /* 0x000fe80000100800 */
[----:B--2---:R-:W-:Y:S04]  /*33cd0*/  STS.U8 [R7+UR5+0x80], R9 ;  /* 0x0000800907007988 */ /* 0x004fe80008000005 */
[----:B----4-:R0:W-:Y:S04]  /*33ce0*/  STS.U8 [R7+UR5+0xc0], R13 ;  /* 0x0000c00d07007988 */ /* 0x0101e80008000005 */
[----:B0-----:R-:W2:Y:S04]  /*33cf0*/  LDL.LU R13, [R1+0x9b0] ;  /* 0x0009b000010d7983 */ /* 0x001ea80000300800 */
[----:B--2---:R0:W-:Y:S04]  /*33d00*/  STL [R1+0x3bd0], R13 ;  /* 0x003bd00d01007387 */ /* 0x0041e80000100800 */
[----:B0-----:R-:W2:Y:S04]  /*33d10*/  LDL.LU R13, [R1+0x9cc] ;  /* 0x0009cc00010d7983 */ /* 0x001ea80000300800 */
[----:B--2---:R0:W-:Y:S04]  /*33d20*/  STL [R1+0x3bd4], R13 ;  /* 0x003bd40d01007387 */ /* 0x0041e80000100800 */
[----:B0-----:R-:W2:Y:S04]  /*33d30*/  LDL.LU R13, [R1+0x9d0] ;  /* 0x0009d000010d7983 */ /* 0x001ea80000300800 */
[----:B---3--:R-:W-:Y:S04]  /*33d40*/  STS.U8 [R7+UR5+0x280], R17 ;  /* 0x0002801107007988 */ /* 0x008fe80008000005 */
        /* <DEDUP_REMOVED lines=82> */
[----:B------:R0:W-:Y:S04]  /*34270*/  STS.U8 [R7+UR5+0x2a80], R0 ;  /* 0x002a800007007988 */ /* 0x0001e80008000005 */
[----:B------:R-:W3:Y:S04]  /*34280*/  LDL.LU R26, [R1+0xb1c] ;  /* 0x000b1c00011a7983 */ /* 0x000ee80000300800 */
        /* <DEDUP_REMOVED lines=27> */
[----:B0-----:R-:W3:Y:S04]  /*34440*/  LDL.LU R22, [R1+0xa28] ;  /* 0x000a280001167983 */ /* 0x001ee80000300800 */
[----:B-1----:R-:W3:Y:S04]  /*34450*/  LDL.LU R27, [R1+0xa24] ;  /* 0x000a2400011b7983 */ /* 0x002ee80000300800 */
[----:B------:R-:W3:Y:S04]  /*34460*/  LDL.LU R28, [R1+0xa08] ;  /* 0x000a0800011c7983 */ /* 0x000ee80000300800 */
[----:B------:R-:W3:Y:S04]  /*34470*/  LDL.LU R29, [R1+0xa04] ;  /* 0x000a0400011d7983 */ /* 0x000ee80000300800 */
        /* <DEDUP_REMOVED lines=8> */
[----:B---3--:R-:W3:Y:S04]  /*34500*/  LDL.LU R15, [R1+0xba0] ;  /* 0x000ba000010f7983 */ /* 0x008ee80000300800 */
[----:B----4-:R-:W4:Y:S01]  /*34510*/  LDL.LU R7, [R1+0x3bb4] ;  /* 0x003bb40001077983 */ /* 0x010f220000300800 */
[----:B------:R-:W0:Y:S01]  /*34520*/  S2R R8, SR_TID.X ;  /* 0x0000000000087919 */ /* 0x000e220000002100 */
[----:B------:R-:W-:-:S02]  /*34530*/  LOP3.LUT R13, R13, 0x20, RZ, 0x3c, !PT ;  /* 0x000000200d0d7812 */ /* 0x000fc400078e3cff */
[----:B0-----:R-:W-:-:S04]  /*34540*/  LOP3.LUT R8, R8, 0x3f, RZ, 0xc0, !PT ;  /* 0x0000003f08087812 */ /* 0x001fc800078ec0ff */
[----:B------:R-:W-:-:S05]  /*34550*/  LOP3.LUT R8, R8, 0x10, RZ, 0x3c, !PT ;  /* 0x0000001008087812 */ /* 0x000fca00078e3cff */
[----:B----4-:R-:W-:Y:S04]  /*34560*/  STS.U8 [R8+UR5+0x3ec0], R7 ;  /* 0x003ec00708007988 */ /* 0x010fe80008000005 */
[----:B---3--:R-:W-:Y:S04]  /*34570*/  STS.U8 [R13+UR5+0x100], R15 ;  /* 0x0001000f0d007988 */ /* 0x008fe80008000005 */
[----:B--2---:R-:W-:Y:S04]  /*34580*/  STS.U8 [R13+UR5+0x140], R16 ;  /* 0x000140100d007988 */ /* 0x004fe80008000005 */
        /* <DEDUP_REMOVED lines=35> */
[----:B------:R0:W-:Y:S04]  /*347c0*/  STS.U8 [R13+UR5+0x1940], R29 ;  /* 0x0019401d0d007988 */ /* 0x0001e80008000005 */
[----:B------:R-:W3:Y:S04]  /*347d0*/  LDL.LU R22, [R1+0x964] ;  /* 0x0009640001167983 */ /* 0x000ee80000300800 */
[----:B0-----:R-:W3:Y:S04]  /*347e0*/  LDL.LU R29, [R1+0x948] ;  /* 0x00094800011d7983 */ /* 0x001ee80000300800 */
        /* <DEDUP_REMOVED lines=19> */
[----:B------:R-:W3:Y:S04]  /*34920*/  LDL.LU R28, [R1] ;  /* 0x00000000011c7983 */ /* 0x000ee80000300800 */
        /* <DEDUP_REMOVED lines=20> */
[----:B0-----:R-:W2:Y:S04]  /*34a70*/  LDL.LU R22, [R1+0x3b8c] ;  /* 0x003b8c0001167983 */ /* 0x001ea80000300800 */
[----:B-1----:R-:W2:Y:S04]  /*34a80*/  LDL.LU R29, [R1+0x3b88] ;  /* 0x003b8800011d7983 */ /* 0x002ea80000300800 */
        /* <DEDUP_REMOVED lines=40> */
[----:B--2---:R0:W-:Y:S04]  /*34d10*/  STS.U8 [R13+UR5+0x3940], R29 ;  /* 0x0039401d0d007988 */ /* 0x0041e80008000005 */
[----:B------:R1:W-:Y:S04]  /*34d20*/  STS.U8 [R13+UR5+0x3b00], R22 ;  /* 0x003b00160d007988 */ /* 0x0003e80008000005 */
[----:B------:R2:W-:Y:S04]  /*34d30*/  STS.U8 [R13+UR5+0x3b40], R21 ;  /* 0x003b40150d007988 */ /* 0x0005e80008000005 */
[----:B----4-:R4:W-:Y:S04]  /*34d40*/  STS.U8 [R13+UR5+0x3d00], R14 ;  /* 0x003d000e0d007988 */ /* 0x0109e80008000005 */
[----:B0-----:R-:W3:Y:S04]  /*34d50*/  LDL.LU R29, [R1+0xb58] ;  /* 0x000b5800011d7983 */ /* 0x001ee80000300800 */
[----:B-1----:R-:W3:Y:S04]  /*34d60*/  LDL.LU R22, [R1+0xb74] ;  /* 0x000b740001167983 */ /* 0x002ee80000300800 */
[----:B--2---:R-:W2:Y:S04]  /*34d70*/  LDL.LU R21, [R1+0xb78] ;  /* 0x000b780001157983 */ /* 0x004ea80000300800 */
[----:B----4-:R-:W4:Y:S01]  /*34d80*/  LDL.LU R13, [R1+0x3b84] ;  /* 0x003b8400010d7983 */ /* 0x010f220000300800 */
[----:B------:R-:W-:-:S02]  /*34d90*/  LOP3.LUT R14, R10, 0x20, RZ, 0x3c, !PT ;  /* 0x000000200a0e7812 */ /* 0x000fc400078e3cff */
[----:B------:R-:W-:-:S03]  /*34da0*/  LOP3.LUT R10, R10, 0x30, RZ, 0x3c, !PT ;  /* 0x000000300a0a7812 */ /* 0x000fc600078e3cff */
[----:B----4-:R-:W-:Y:S04]  /*34db0*/  STS.U8 [R14+UR5+0x3d40], R13 ;  /* 0x003d400d0e007988 */ /* 0x010fe80008000005 */
[----:B---3--:R-:W-:Y:S04]  /*34dc0*/  STS.U8 [R14+UR5+0x3f00], R6 ;  /* 0x003f00060e007988 */ /* 0x008fe80008000005 */
[----:B------:R-:W-:Y:S04]  /*34dd0*/  STS.U8 [R14+UR5+0x3f40], R5 ;  /* 0x003f40050e007988 */ /* 0x000fe80008000005 */
[----:B------:R0:W-:Y:S04]  /*34de0*/  STS.U8 [R10+UR5+0x180], R27 ;  /* 0x0001801b0a007988 */ /* 0x0001e80008000005 */
[----:B------:R1:W-:Y:S04]  /*34df0*/  STS.U8 [R10+UR5+0x1c0], R28 ;  /* 0x0001c01c0a007988 */ /* 0x0003e80008000005 */
[----:B0-----:R-:W3:Y:S04]  /*34e00*/  LDL.LU R27, [R1+0xa1c] ;  /* 0x000a1c00011b7983 */ /* 0x001ee80000300800 */
[----:B-1----:R-:W4:Y:S04]  /*34e10*/  LDL.LU R28, [R1+0xa00] ;  /* 0x000a0000011c7983 */ /* 0x002f280000300800 */
[----:B--2---:R-:W-:Y:S04]  /*34e20*/  STS.U8 [R10+UR5+0x380], R21 ;  /* 0x000380150a007988 */ /* 0x004fe80008000005 */
[----:B------:R-:W-:Y:S04]  /*34e30*/  STS.U8 [R10+UR5+0x3c0], R22 ;  /* 0x0003c0160a007988 */ /* 0x000fe80008000005 */
[----:B------:R-:W-:Y:S04]  /*34e40*/  STS.U8 [R10+UR5+0x580], R29 ;  /* 0x0005801d0a007988 */ /* 0x000fe80008000005 */
[----:B------:R-:W-:Y:S04]  /*34e50*/  STS.U8 [R10+UR5+0x5c0], R7 ;  /* 0x0005c0070a007988 */ /* 0x000fe80008000005 */
[----:B------:R-:W-:Y:S04]  /*34e60*/  STS.U8 [R10+UR5+0x780], R8 ;  /* 0x000780080a007988 */ /* 0x000fe80008000005 */
[----:B------:R-:W-:Y:S04]  /*34e70*/  STS.U8 [R10+UR5+0x7c0], R15 ;  /* 0x0007c00f0a007988 */ /* 0x000fe80008000005 */
[----:B------:R-:W-:Y:S04]  /*34e80*/  STS.U8 [R10+UR5+0x980], R16 ;  /* 0x000980100a007988 */ /* 0x000fe80008000005 */
[----:B------:R0:W-:Y:S04]  /*34e90*/  STS.U8 [R10+UR5+0x9c0], R25 ;  /* 0x0009c0190a007988 */ /* 0x0001e80008000005 */
[----:B------:R-:W-:Y:S04]  /*34ea0*/  STS.U8 [R10+UR5+0xb80], R23 ;  /* 0x000b80170a007988 */ /* 0x000fe80008000005 */
[----:B------:R-:W-:Y:S04]  /*34eb0*/  STS.U8 [R10+UR5+0xbc0], R24 ;  /* 0x000bc0180a007988 */ /* 0x000fe80008000005 */
[----:B------:R-:W-:Y:S04]  /*34ec0*/  STS.U8 [R10+UR5+0xd80], R9 ;  /* 0x000d80090a007988 */ /* 0x000fe80008000005 */
[----:B------:R-:W-:Y:S04]  /*34ed0*/  STS.U8 [R10+UR5+0xdc0], R17 ;  /* 0x000dc0110a007988 */ /* 0x000fe80008000005 */
[----:B------:R-:W-:Y:S04]  /*34ee0*/  STS.U8 [R10+UR5+0xf80], R18 ;  /* 0x000f80120a007988 */ /* 0x000fe80008000005 */
[----:B------:R1:W-:Y:S04]  /*34ef0*/  STS.U8 [R10+UR5+0xfc0], R26 ;  /* 0x000fc01a0a007988 */ /* 0x0003e80008000005 */
[----:B------:R-:W-:Y:S04]  /*34f00*/  STS.U8 [R10+UR5+0x1180], R0 ;  /* 0x001180000a007988 */ /* 0x000fe80008000005 */
[----:B0-----:R-:W2:Y:S04]  /*34f10*/  LDL.LU R25, [R1+0x9fc] ;  /* 0x0009fc0001197983 */ /* 0x001ea80000300800 */
[----:B------:R0:W-:Y:S04]  /*34f20*/  STS.U8 [R10+UR5+0x11c0], R3 ;  /* 0x0011c0030a007988 */ /* 0x0001e80008000005 */
[----:B------:R0:W-:Y:S04]  /*34f30*/  STS.U8 [R10+UR5+0x1380], R4 ;  /* 0x001380040a007988 */ /* 0x0001e80008000005 */
[----:B------:R0:W-:Y:S04]  /*34f40*/  STS.U8 [R10+UR5+0x13c0], R11 ;  /* 0x0013c00b0a007988 */ /* 0x0001e80008000005 */
[----:B------:R0:W-:Y:S04]  /*34f50*/  STS.U8 [R10+UR5+0x1580], R12 ;  /* 0x0015800c0a007988 */ /* 0x0001e80008000005 */
[----:B-1----:R-:W2:Y:S04]  /*34f60*/  LDL.LU R26, [R1+0x9e0] ;  /* 0x0009e000011a7983 */ /* 0x002ea80000300800 */
[----:B0-----:R-:W2:Y:S04]  /*34f70*/  LDL.LU R3, [R1+0x9dc] ;  /* 0x0009dc0001037983 */ /* 0x001ea80000300800 */
[----:B------:R-:W2:Y:S04]  /*34f80*/  LDL.LU R4, [R1+0x9c0] ;  /* 0x0009c00001047983 */ /* 0x000ea80000300800 */
[----:B------:R-:W2:Y:S04]  /*34f90*/  LDL.LU R11, [R1+0x9bc] ;  /* 0x0009bc00010b7983 */ /* 0x000ea80000300800 */
[----:B------:R-:W2:Y:S04]  /*34fa0*/  LDL.LU R12, [R1+0x9a0] ;  /* 0x0009a000010c7983 */ /* 0x000ea80000300800 */
[----:B------:R-:W2:Y:S04]  /*34fb0*/  LDL.LU R16, [R1+0x99c] ;  /* 0x00099c0001107983 */ /* 0x000ea80000300800 */
[----:B------:R0:W-:Y:S04]  /*34fc0*/  STS.U8 [R10+UR5+0x15c0], R19 ;  /* 0x0015c0130a007988 */ /* 0x0001e80008000005 */
[----:B------:R-:W2:Y:S04]  /*34fd0*/  LDL.LU R24, [R1+0x980] ;  /* 0x0009800001187983 */ /* 0x000ea80000300800 */
[----:B------:R1:W-:Y:S04]  /*34fe0*/  STS.U8 [R10+UR5+0x1780], R20 ;  /* 0x001780140a007988 */ /* 0x0003e80008000005 */
[----:B0-----:R-:W2:Y:S04]  /*34ff0*/  LDL.LU R19, [R1+0x97c] ;  /* 0x00097c0001137983 */ /* 0x001ea80000300800 */
[----:B-1----:R-:W2:Y:S04]  /*35000*/  LDL.LU R20, [R1+0x960] ;  /* 0x0009600001147983 */ /* 0x002ea80000300800 */
[----:B---3--:R0:W-:Y:S04]  /*35010*/  STS.U8 [R10+UR5+0x17c0], R27 ;  /* 0x0017c01b0a007988 */ /* 0x0081e80008000005 */
[----:B----4-:R1:W-:Y:S04]  /*35020*/  STS.U8 [R10+UR5+0x1980], R28 ;  /* 0x0019801c0a007988 */ /* 0x0103e80008000005 */
[----:B0-----:R-:W3:Y:S04]  /*35030*/  LDL.LU R27, [R1+0x95c] ;  /* 0x00095c00011b7983 */ /* 0x001ee80000300800 */
        /* <DEDUP_REMOVED lines=15> */
[----:B--2---:R0:W-:Y:S04]  /*35130*/  STS.U8 [R10+UR5+0x19c0], R25 ;  /* 0x0019c0190a007988 */ /* 0x0041e80008000005 */
[----:B------:R-:W2:Y:S04]  /*35140*/  LDL.LU R18, [R1+0xa4] ;  /* 0x0000a40001127983 */ /* 0x000ea80000300800 */
[----:B------:R1:W-:Y:S04]  /*35150*/  STS.U8 [R10+UR5+0x1b80], R26 ;  /* 0x001b801a0a007988 */ /* 0x0003e80008000005 */
[----:B------:R0:W-:Y:S04]  /*35160*/  STS.U8 [R10+UR5+0x1bc0], R3 ;  /* 0x001bc0030a007988 */ /* 0x0001e80008000005 */
[----:B------:R0:W-:Y:S04]  /*35170*/  STS.U8 [R10+UR5+0x1d80], R4 ;  /* 0x001d80040a007988 */ /* 0x0001e80008000005 */
[----:B------:R1:W-:Y:S04]  /*35180*/  STS.U8 [R10+UR5+0x1dc0], R11 ;  /* 0x001dc00b0a007988 */ /* 0x0003e80008000005 */
[----:B------:R1:W-:Y:S04]  /*35190*/  STS.U8 [R10+UR5+0x1f80], R12 ;  /* 0x001f800c0a007988 */ /* 0x0003e80008000005 */
[----:B0-----:R-:W2:Y:S04]  /*351a0*/  LDL.LU R25, [R1+0x88] ;  /* 0x0000880001197983 */ /* 0x001ea80000300800 */
[----:B-1----:R-:W2:Y:S04]  /*351b0*/  LDL.LU R26, [R1+0x84] ;  /* 0x00008400011a7983 */ /* 0x002ea80000300800 */
[----:B------:R-:W2:Y:S04]  /*351c0*/  LDL.LU R3, [R1+0x3b80] ;  /* 0x003b800001037983 */ /* 0x000ea80000300800 */
[----:B------:R-:W2:Y:S04]  /*351d0*/  LDL.LU R4, [R1+0x3b7c] ;  /* 0x003b7c0001047983 */ /* 0x000ea80000300800 */
[----:B------:R-:W2:Y:S04]  /*351e0*/  LDL.LU R11, [R1+0x3b78] ;  /* 0x003b7800010b7983 */ /* 0x000ea80000300800 */
[----:B------:R-:W2:Y:S04]  /*351f0*/  LDL.LU R12, [R1+0x3b74] ;  /* 0x003b7400010c7983 */ /* 0x000ea80000300800 */
        /* <DEDUP_REMOVED lines=8> */
[----:B---3--:R0:W-:Y:S04]  /*35280*/  STS.U8 [R10+UR5+0x23c0], R27 ;  /* 0x0023c01b0a007988 */ /* 0x0081e80008000005 */
[----:B----4-:R1:W-:Y:S04]  /*35290*/  STS.U8 [R10+UR5+0x2580], R28 ;  /* 0x0025801c0a007988 */ /* 0x0103e80008000005 */
[----:B------:R-:W-:Y:S04]  /*352a0*/  STS.U8 [R10+UR5+0x25c0], R5 ;  /* 0x0025c0050a007988 */ /* 0x000fe80008000005 */
[----:B------:R-:W-:Y:S04]  /*352b0*/  STS.U8 [R10+UR5+0x2780], R6 ;  /* 0x002780060a007988 */ /* 0x000fe80008000005 */
[----:B------:R-:W-:Y:S04]  /*352c0*/  STS.U8 [R10+UR5+0x27c0], R13 ;  /* 0x0027c00d0a007988 */ /* 0x000fe80008000005 */
[----:B0-----:R-:W3:Y:S04]  /*352d0*/  LDL.LU R27, [R1+0x3b68] ;  /* 0x003b6800011b7983 */ /* 0x001ee80000300800 */
[----:B-1----:R-:W4:Y:S04]  /*352e0*/  LDL.LU R28, [R1+0x3b64] ;  /* 0x003b6400011c7983 */ /* 0x002f280000300800 */
[----:B------:R0:W-:Y:S04]  /*352f0*/  STS.U8 [R10+UR5+0x2980], R0 ;  /* 0x002980000a007988 */ /* 0x0001e80008000005 */
[----:B0-----:R-:W3:Y:S04]  /*35300*/  LDL.LU R0, [R1+0xbac] ;  /* 0x000bac0001007983 */ /* 0x001ee80000300800 */
        /* <DEDUP_REMOVED lines=9> */
[----:B0-----:R-:W3:Y:S04]  /*353a0*/  LDL R17, [R1+0xc4] ;  /* 0x0000c40001117983 */ /* 0x001ee80000100800 */
[----:B------:R-:W3:Y:S04]  /*353b0*/  LDL.LU R15, [R1+0xaa8] ;  /* 0x000aa800010f7983 */ /* 0x000ee80000300800 */
[----:B------:R-:W3:Y:S04]  /*353c0*/  LDL.LU R23, [R1+0xaa4] ;  /* 0x000aa40001177983 */ /* 0x000ee80000300800 */
[----:B------:R0:W-:Y:S04]  /*353d0*/  STS.U8 [R10+UR5+0x3380], R9 ;  /* 0x003380090a007988 */ /* 0x0001e80008000005 */
[----:B--2---:R1:W-:Y:S04]  /*353e0*/  STS.U8 [R10+UR5+0x33c0], R18 ;  /* 0x0033c0120a007988 */ /* 0x0043e80008000005 */
[----:B------:R2:W-:Y:S04]  /*353f0*/  STS.U8 [R10+UR5+0x3580], R25 ;  /* 0x003580190a007988 */ /* 0x0005e80008000005 */
[----:B------:R0:W-:Y:S04]  /*35400*/  STS.U8 [R10+UR5+0x35c0], R26 ;  /* 0x0035c01a0a007988 */ /* 0x0001e80008000005 */
[----:B------:R-:W-:Y:S04]  /*35410*/  STS.U8 [R10+UR5+0x3780], R16 ;  /* 0x003780100a007988 */ /* 0x000fe80008000005 */
[----:B------:R-:W-:Y:S04]  /*35420*/  STS.U8 [R10+UR5+0x37c0], R24 ;  /* 0x0037c0180a007988 */ /* 0x000fe80008000005 */
[----:B0-----:R-:W3:Y:S04]  /*35430*/  LDL.LU R9, [R1+0xab8] ;  /* 0x000ab80001097983 */ /* 0x001ee80000300800 */
[----:B-1----:R-:W3:Y:S04]  /*35440*/  LDL.LU R18, [R1+0xab0] ;  /* 0x000ab00001127983 */ /* 0x002ee80000300800 */
[----:B--2---:R-:W2:Y:S04]  /*35450*/  LDL.LU R25, [R1+0xac4] ;  /* 0x000ac40001197983 */ /* 0x004ea80000300800 */
[----:B------:R-:W2:Y:S04]  /*35460*/  LDL.LU R26, [R1+0xac0] ;  /* 0x000ac000011a7983 */ /* 0x000ea80000300800 */
[----:B----4-:R-:W-:Y:S04]  /*35470*/  STS.U8 [R10+UR5+0x3980], R28 ;  /* 0x0039801c0a007988 */ /* 0x010fe80008000005 */
[----:B---3--:R-:W-:Y:S04]  /*35480*/  STS.U8 [R10+UR5+0x39c0], R27 ;  /* 0x0039c01b0a007988 */ /* 0x008fe80008000005 */
[----:B------:R-:W-:Y:S04]  /*35490*/  STS.U8 [R10+UR5+0x3b80], R20 ;  /* 0x003b80140a007988 */ /* 0x000fe80008000005 */
[----:B------:R-:W-:Y:S04]  /*354a0*/  STS.U8 [R10+UR5+0x3bc0], R19 ;  /* 0x003bc0130a007988 */ /* 0x000fe80008000005 */
[----:B------:R-:W-:Y:S04]  /*354b0*/  STS.U8 [R10+UR5+0x3d80], R12 ;  /* 0x003d800c0a007988 */ /* 0x000fe80008000005 */
[----:B------:R-:W-:Y:S04]  /*354c0*/  STS.U8 [R10+UR5+0x3dc0], R11 ;  /* 0x003dc00b0a007988 */ /* 0x000fe80008000005 */
[----:B------:R-:W-:Y:S04]  /*354d0*/  STS.U8 [R10+UR5+0x3f80], R4 ;  /* 0x003f80040a007988 */ /* 0x000fe80008000005 */
[----:B------:R-:W-:Y:S01]  /*354e0*/  STS.U8 [R10+UR5+0x3fc0], R0 ;  /* 0x003fc0000a007988 */ /* 0x000fe20008000005 */
[----:B------:R-:W-:Y:S06]  /*354f0*/  BAR.SYNC.DEFER_BLOCKING 0x0 ;  /* 0x0000000000007b1d */ /* 0x000fec0000010000 */
[----:B------:R-:W-:Y:S04]  /*35500*/  STL [R1+0x3b60], R23 ;  /* 0x003b601701007387 */ /* 0x000fe80000100800 */
[----:B------:R-:W0:Y:S04]  /*35510*/  LDSM.16.M88.4 R20, [R17] ;  /* 0x000000001114783b */ /* 0x000e280000000200 */
[----:B0-----:R-:W-:Y:S01]  /*35520*/  STL.64 [R1+0xea0], R20 ;  /* 0x000ea01401007387 */ /* 0x001fe20000100a00 */
[----:B------:R-:W-:-:S03]  /*35530*/  IMAD.MOV.U32 R7, RZ, RZ, R20 ;  /* 0x000000ffff077224 */ /* 0x000fc600078e0014 */
[----:B------:R-:W-:Y:S01]  /*35540*/  STL.64 [R1+0xea8], R22 ;  /* 0x000ea81601007387 */ /* 0x000fe20000100a00 */
[----:B------:R-:W-:-:S03]  /*35550*/  IMAD.MOV.U32 R6, RZ, RZ, R21 ;  /* 0x000000ffff067224 */ /* 0x000fc600078e0015 */
[----:B------:R-:W0:Y:S04]  /*35560*/  LDSM.16.M88.4 R20, [R17+0x400] ;  /* 0x000400001114783b */ /* 0x000e280000000200 */
        /* <DEDUP_REMOVED lines=15> */
[----:B------:R-:W-:Y:S04]  /*35660*/  STL [R1+0x3b48], R24 ;  /* 0x003b481801007387 */ /* 0x000fe80000100800 */
[----:B0-----:R-:W-:Y:S04]  /*35670*/  STL.64 [R1+0xee0], R20 ;  /* 0x000ee01401007387 */ /* 0x001fe80000100a00 */
[----:B------:R0:W-:Y:S04]  /*35680*/  STL.64 [R1+0xee8], R22 ;  /* 0x000ee81601007387 */ /* 0x0001e80000100a00 */
[----:B0-----:R-:W3:Y:S01]  /*35690*/  LDL.LU R23, [R1+0x3b60] ;  /* 0x003b600001177983 */ /* 0x001ee20000300800 */
[----:B------:R-:W-:-:S02]  /*356a0*/  IMAD.MOV.U32 R16, RZ, RZ, R20 ;  /* 0x000000ffff107224 */ /* 0x000fc400078e0014 */
[----:B------:R-:W-:Y:S02]  /*356b0*/  IMAD.MOV.U32 R10, RZ, RZ, R21 ;  /* 0x000000ffff0a7224 */ /* 0x000fe400078e0015 */
[----:B------:R-:W4:Y:S01]  /*356c0*/  LDL.LU.64 R20, [R1+0x40] ;  /* 0x0000400001147983 */ /* 0x000f220000300a00 */
[----:B---3--:R-:W-:-:S03]  /*356d0*/  IMAD R13, R23, 0x100, R15 ;  /* 0x00000100170d7824 */ /* 0x008fc600078e020f */
[----:B------:R-:W3:Y:S01]  /*356e0*/  LDL.LU.64 R22, [R1+0x48] ;  /* 0x0000480001167983 */ /* 0x000ee20000300a00 */
[----:B--2---:R-:W-:-:S03]  /*356f0*/  IMAD R15, R26, 0x100, R25 ;  /* 0x000001001a0f7824 */ /* 0x004fc600078e0219 */
[----:B------:R-:W0:Y:S01]  /*35700*/  LDSM.16.M88.4 R24, [R17+0x1400] ;  /* 0x001400001118783b */ /* 0x000e220000000200 */
[----:B------:R-:W-:Y:S02]  /*35710*/  IMAD R14, R18, 0x100, R9 ;  /* 0x00000100120e7824 */ /* 0x000fe400078e0209 */
[----:B------:R-:W-:Y:S01]  /*35720*/  IMAD R12, R2, 0x100, R3 ;  /* 0x00000100020c7824 */ /* 0x000fe200078e0203 */
[----:B------:R-:W-:Y:S02]  /*35730*/  F2FP.F16.E4M3.UNPACK_B R2, R7 ;  /* 0x00000007ff02723e */ /* 0x000fe400020006ff */
[----:B------:R-:W-:Y:S01]  /*35740*/  F2FP.F16.E4M3.UNPACK_B R3, R6 ;  /* 0x00000006ff03723e */ /* 0x000fe200020006ff */
[----:B0-----:R-:W-:Y:S02]  /*35750*/  IMAD.MOV.U32 R9, RZ, RZ, R24 ;  /* 0x000000ffff097224 */ /* 0x001fe400078e0018 */
[----:B------:R-:W-:Y:S01]  /*35760*/  IMAD.MOV.U32 R8, RZ, RZ, R25 ;  /* 0x000000ffff087224 */ /* 0x000fe200078e0019 */
[----:B---3--:R-:W-:Y:S04]  /*35770*/  STL.64 [R1+0x3b58], R22 ;  /* 0x003b581601007387 */ /* 0x008fe80000100a00 */
[----:B----4-:R-:W-:Y:S04]  /*35780*/  STL.64 [R1+0x3b50], R20 ;  /* 0x003b501401007387 */ /* 0x010fe80000100a00 */
[----:B------:R-:W0:Y:S04]  /*35790*/  LDSM.16.M88.4 R20, [R17+0x1800] ;  /* 0x001800001114783b */ /* 0x000e280000000200 */
[----:B------:R1:W-:Y:S04]  /*357a0*/  STL.64 [R1+0xef0], R24 ;  /* 0x000ef01801007387 */ /* 0x0003e80000100a00 */
[----:B------:R2:W-:Y:S04]  /*357b0*/  STL.64 [R1+0xef8], R26 ;  /* 0x000ef81a01007387 */ /* 0x0005e80000100a00 */
[----:B-1----:R-:W3:Y:S04]  /*357c0*/  LDL.LU.64 R24, [R1+0x50] ;  /* 0x0000500001187983 */ /* 0x002ee80000300a00 */
[----:B--2---:R-:W3:Y:S04]  /*357d0*/  LDL.LU.64 R26, [R1+0x58] ;  /* 0x00005800011a7983 */ /* 0x004ee80000300a00 */
[----:B------:R-:W-:Y:S04]  /*357e0*/  STL [R1+0x3b30], R10 ;  /* 0x003b300a01007387 */ /* 0x000fe80000100800 */
[----:B------:R-:W-:Y:S04]  /*357f0*/  STL.64 [R1+0x3b28], R8 ;  /* 0x003b280801007387 */ /* 0x000fe80000100a00 */
[----:B0-----:R-:W-:Y:S04]  /*35800*/  STL.64 [R1+0xf00], R20 ;  /* 0x000f001401007387 */ /* 0x001fe80000100a00 */
[----:B------:R0:W-:Y:S01]  /*35810*/  STL.64 [R1+0xf08], R22 ;  /* 0x000f081601007387 */ /* 0x0001e20000100a00 */
[----:B------:R-:W-:-:S02]  /*35820*/  IMAD.MOV.U32 R7, RZ, RZ, R20 ;  /* 0x000000ffff077224 */ /* 0x000fc400078e0014 */
[----:B------:R-:W-:Y:S01]  /*35830*/  IMAD.MOV.U32 R6, RZ, RZ, R21 ;  /* 0x000000ffff067224 */ /* 0x000fe200078e0015 */
[----:B0-----:R-:W2:Y:S04]  /*35840*/  LDL.LU.64 R22, [R1+0x3b58] ;  /* 0x003b580001167983 */ /* 0x001ea80000300a00 */
[----:B------:R-:W2:Y:S01]  /*35850*/  LDL.LU.64 R20, [R1+0x3b50] ;  /* 0x003b500001147983 */ /* 0x000ea20000300a00 */
[----:B------:R-:W-:Y:S02]  /*35860*/  F2FP.F16.E4M3.UNPACK_B R12, R12 ;  /* 0x0000000cff0c723e */ /* 0x000fe400020006ff */
[----:B------:R-:W-:Y:S02]  /*35870*/  F2FP.F16.E4M3.UNPACK_B R13, R13 ;  /* 0x0000000dff0d723e */ /* 0x000fe400020006ff */
[----:B------:R-:W-:-:S02]  /*35880*/  F2FP.F16.E4M3.UNPACK_B R14, R14 ;  /* 0x0000000eff0e723e */ /* 0x000fc400020006ff */
[----:B------:R-:W-:Y:S01]  /*35890*/  F2FP.F16.E4M3.UNPACK_B R15, R15 ;  /* 0x0000000fff0f723e */ /* 0x000fe200020006ff */
[----:B------:R0:W-:Y:S01]  /*358a0*/  STL.64 [R1+0x18], R2 ;  /* 0x0000180201007387 */ /* 0x0001e20000100a00 */
[----:B------:R-:W-:Y:S02]  /*358b0*/  F2FP.F16.E4M3.UNPACK_B R8, R11 ;  /* 0x0000000bff08723e */ /* 0x000fe400020006ff */
[----:B------:R-:W-:-:S03]  /*358c0*/  F2FP.F16.E4M3.UNPACK_B R9, R0 ;  /* 0x00000000ff09723e */ /* 0x000fc600020006ff */
[----:B--2---:R-:W-:-:S15]  /*358d0*/  HMMA.16816.F32 R20, R12, R2, R20 ;  /* 0x000000020c14723c */ /* 0x004fde0000001814 */
[----:B------:R-:W-:-:S04]  /*358e0*/  NOP ;  /* 0x0000000000007918 */ /* 0x000fc80000000000 */
[----:B------:R-:W-:Y:S04]  /*358f0*/  STL.64 [R1+0x70], R20 ;  /* 0x0000701401007387 */ /* 0x000fe80000100a00 */
[----:B------:R-:W-:Y:S04]  /*35900*/  STL.64 [R1+0x78], R22 ;  /* 0x0000781601007387 */ /* 0x000fe80000100a00 */
[----:B------:R-:W1:Y:S01]  /*35910*/  LDSM.16.M88.4 R20, [R17+0x1c00] ;  /* 0x001c00001114783b */ /* 0x000e620000000200 */
[----:B0-----:R-:W-:-:S03]  /*35920*/  F2FP.F16.E4M3.UNPACK_B R2, R5 ;  /* 0x00000005ff02723e */ /* 0x001fc600020006ff */
[----:B-1----:R-:W-:Y:S04]  /*35930*/  STL.64 [R1+0xf10], R20 ;  /* 0x000f101401007387 */ /* 0x002fe80000100a00 */
[----:B------:R-:W-:Y:S04]  /*35940*/  STL.64 [R1+0xf18], R22 ;  /* 0x000f181601007387 */ /* 0x000fe80000100a00 */
[----:B------:R3:W-:Y:S02]  /*35950*/  STL.64 [R1+0x10], R8 ;  /* 0x0000100801007387 */ /* 0x0007e40000100a00 */
[----:B---3--:R-:W-:Y:S01]  /*35960*/  HMMA.16816.F32 R8, R12, R8, R24 ;  /* 0x000000080c08723c */ /* 0x008fe20000001818 */
[----:B------:R-:W-:-:S02]  /*35970*/  IMAD.MOV.U32 R18, RZ, RZ, R20 ;  /* 0x000000ffff127224 */ /* 0x000fc400078e0014 */
[----:B------:R-:W-:Y:S02]  /*35980*/  IMAD.MOV.U32 R0, RZ, RZ, R21 ;  /* 0x000000ffff007224 */ /* 0x000fe400078e0015 */
[----:B------:R-:W2:Y:S04]  /*35990*/  LDL.LU.64 R20, [R1+0x60] ;  /* 0x0000600001147983 */ /* 0x000ea80000300a00 */
[----:B------:R-:W2:Y:S04]  /*359a0*/  LDL.LU.64 R22, [R1+0x68] ;  /* 0x0000680001167983 */ /* 0x000ea80000300a00 */
[----:B------:R-:W3:Y:S06]  /*359b0*/  LDL.LU R24, [R1+0x3b48] ;  /* 0x003b480001187983 */ /* 0x000eec0000300800 */
[----:B------:R0:W-:Y:S04]  /*359c0*/  STL.64 [R1+0xa0], R8 ;  /* 0x0000a00801007387 */ /* 0x0001e80000100a00 */
[----:B------:R1:W-:Y:S04]  /*359d0*/  STL.64 [R1+0xa8], R10 ;  /* 0x0000a80a01007387 */ /* 0x0003e80000100a00 */
[----:B0-----:R-:W4:Y:S04]  /*359e0*/  LDL.LU.64 R8, [R1+0xe0] ;  /* 0x0000e00001087983 */ /* 0x001f280000300a00 */
[----:B------:R-:W-:Y:S04]  /*359f0*/  STL [R1+0x8], R2 ;  /* 0x0000080201007387 */ /* 0x000fe80000100800 */
[----:B-1----:R-:W2:Y:S01]  /*35a00*/  LDL.LU.64 R10, [R1+0xe8] ;  /* 0x0000e800010a7983 */ /* 0x002ea20000300a00 */
[----:B------:R-:W-:-:S03]  /*35a10*/  F2FP.F16.E4M3.UNPACK_B R3, R4 ;  /* 0x00000004ff03723e */ /* 0x000fc600020006ff */
[----:B--2---:R-:W-:Y:S04]  /*35a20*/  STL.64 [R1+0x3b40], R10 ;  /* 0x003b400a01007387 */ /* 0x004fe80000100a00 */
[----:B------:R-:W-:Y:S04]  /*35a30*/  STL [R1+0xc], R3 ;  /* 0x00000c0301007387 */ /* 0x000fe80000100800 */
[----:B----4-:R-:W-:Y:S04]  /*35a40*/  STL.64 [R1+0x3b38], R8 ;  /* 0x003b380801007387 */ /* 0x010fe80000100a00 */
[----:B------:R-:W0:Y:S04]  /*35a50*/  LDSM.16.M88.4 R8, [R17+0x2000] ;  /* 0x002000001108783b */ /* 0x000e280000000200 */
[----:B0-----:R-:W-:Y:S01]  /*35a60*/  STL.64 [R1+0xf20], R8 ;  /* 0x000f200801007387 */ /* 0x001fe20000100a00 */
[----:B------:R-:W-:-:S03]  /*35a70*/  IMAD.MOV.U32 R5, RZ, RZ, R8 ;  /* 0x000000ffff057224 */ /* 0x000fc600078e0008 */
[----:B------:R0:W-:Y:S01]  /*35a80*/  STL.64 [R1+0xf28], R10 ;  /* 0x000f280a01007387 */ /* 0x0001e20000100a00 */
[----:B------:R-:W-:Y:S02]  /*35a90*/  IMAD.MOV.U32 R4, RZ, RZ, R9 ;  /* 0x000000ffff047224 */ /* 0x000fe400078e0009 */
[----:B0-----:R-:W-:Y:S01]  /*35aa0*/  HMMA.16816.F32 R8, R12, R2, R20 ;  /* 0x000000020c08723c */ /* 0x001fe20000001814 */
[----:B------:R-:W-:Y:S04]  /*35ab0*/  STL.64 [R1+0x3b20], R6 ;  /* 0x003b200601007387 */ /* 0x000fe80000100a00 */
[----:B------:R0:W-:Y:S04]  /*35ac0*/  STL.64 [R1+0x3b18], R4 ;  /* 0x003b180401007387 */ /* 0x0001e80000100a00 */
[----:B0-----:R-:W2:Y:S04]  /*35ad0*/  LDL.LU.64 R4, [R1+0x100] ;  /* 0x0001000001047983 */ /* 0x001ea80000300a00 */
[----:B------:R-:W2:Y:S04]  /*35ae0*/  LDL.LU.64 R6, [R1+0x108] ;  /* 0x0001080001067983 */ /* 0x000ea80000300a00 */
[----:B------:R-:W4:Y:S04]  /*35af0*/  LDL.LU.64 R20, [R1+0x110] ;  /* 0x0001100001147983 */ /* 0x000f280000300a00 */
[----:B------:R-:W-:Y:S04]  /*35b00*/  STL.64 [R1+0x90], R8 ;  /* 0x0000900801007387 */ /* 0x000fe80000100a00 */
[----:B------:R-:W-:Y:S04]  /*35b10*/  STL.64 [R1+0x98], R10 ;  /* 0x0000980a01007387 */ /* 0x000fe80000100a00 */
[----:B------:R-:W0:Y:S01]  /*35b20*/  LDSM.16.M88.4 R8, [R17+0x2400] ;  /* 0x002400001108783b */ /* 0x000e220000000200 */
[----:B---3--:R-:W-:-:S05]  /*35b30*/  F2FP.F16.E4M3.UNPACK_B R24, R24 ;  /* 0x00000018ff18723e */ /* 0x008fca00020006ff */
[----:B------:R-:W-:Y:S04]  /*35b40*/  STL [R1], R24 ;  /* 0x0000001801007387 */ /* 0x000fe80000100800 */
[----:B------:R-:W4:Y:S04]  /*35b50*/  LDL.LU.64 R22, [R1+0x118] ;  /* 0x0001180001167983 */ /* 0x000f280000300a00 */
[----:B0-----:R-:W-:Y:S04]  /*35b60*/  STL.64 [R1+0xf30], R8 ;  /* 0x000f300801007387 */ /* 0x001fe80000100a00 */
[----:B------:R0:W-:Y:S01]  /*35b70*/  STL.64 [R1+0xf38], R10 ;  /* 0x000f380a01007387 */ /* 0x0001e20000100a00 */
[----:B------:R-:W-:-:S02]  /*35b80*/  IMAD.MOV.U32 R3, RZ, RZ, R8 ;  /* 0x000000ffff037224 */ /* 0x000fc400078e0008 */
[----:B------:R-:W-:Y:S01]  /*35b90*/  IMAD.MOV.U32 R2, RZ, RZ, R9 ;  /* 0x000000ffff027224 */ /* 0x000fe200078e0009 */
[----:B0-----:R-:W3:Y:S04]  /*35ba0*/  LDL.LU.64 R10, [R1+0x3b40] ;  /* 0x003b4000010a7983 */ /* 0x001ee80000300a00 */
[----:B------:R-:W3:Y:S01]  /*35bb0*/  LDL.LU.64 R8, [R1+0x3b38] ;  /* 0x003b380001087983 */ /* 0x000ee20000300a00 */
[----:B------:R-:W-:-:S05]  /*35bc0*/  F2FP.F16.E4M3.UNPACK_B R25, R19 ;  /* 0x00000013ff19723e */ /* 0x000fca00020006ff */
[----:B------:R3:W-:Y:S02]  /*35bd0*/  STL [R1+0x4], R25 ;  /* 0x0000041901007387 */ /* 0x0007e40000100800 */
[----:B---3--:R-:W-:Y:S02]  /*35be0*/  HMMA.16816.F32 R24, R12, R24, R8 ;  /* 0x000000180c18723c */ /* 0x008fe40000001808 */
[----:B------:R-:W3:Y:S04]  /*35bf0*/  LDL.LU R10, [R1+0x3b30] ;  /* 0x003b3000010a7983 */ /* 0x000ee80000300800 */
[----:B------:R-:W2:-:S13]  /*35c00*/  LDL.LU.64 R8, [R1+0x3b28] ;  /* 0x003b280001087983 */ /* 0x000e9a0000300a00 */
[----:B------:R-:W-:Y:S04]  /*35c10*/  STL.64 [R1+0xd0], R24 ;  /* 0x0000d01801007387 */ /* 0x000fe80000100a00 */
[----:B------:R-:W-:Y:S04]  /*35c20*/  STL.64 [R1+0xd8], R26 ;  /* 0x0000d81a01007387 */ /* 0x000fe80000100a00 */
[----:B------:R-:W0:Y:S01]  /*35c30*/  LDSM.16.M88.4 R24, [R17+0x2800] ;  /* 0x002800001118783b */ /* 0x000e220000000200 */
[----:B------:R-:W-:-:S03]  /*35c40*/  F2FP.F16.E4M3.UNPACK_B R28, R16 ;  /* 0x00000010ff1c723e */ /* 0x000fc600020006ff */
[----:B0-----:R-:W-:Y:S04]  /*35c50*/  STL.64 [R1+0xf40], R24 ;  /* 0x000f401801007387 */ /* 0x001fe80000100a00 */
[----:B------:R0:W-:Y:S04]  /*35c60*/  STL.64 [R1+0xf48], R26 ;  /* 0x000f481a01007387 */ /* 0x0001e80000100a00 */
[----:B------:R-:W-:Y:S01]  /*35c70*/  STL [R1+0x3ad0], R28 ;  /* 0x003ad01c01007387 */ /* 0x000fe20000100800 */
[----:B---3--:R-:W-:-:S07]  /*35c80*/  F2FP.F16.E4M3.UNPACK_B R29, R10 ;  /* 0x0000000aff1d723e */ /* 0x008fce00020006ff */
[----:B--2---:R-:W-:Y:S01]  /*35c90*/  HMMA.16816.F32 R4, R12, R28, R4 ;  /* 0x0000001c0c04723c */ /* 0x004fe20000001804 */
[----:B------:R-:W-:-:S15]  /*35ca0*/  STL [R1+0x3ab8], R29 ;  /* 0x003ab81d01007387 */ /* 0x000fde0000100800 */
[----:B------:R-:W-:-:S03]  /*35cb0*/  NOP ;  /* 0x0000000000007918 */ /* 0x000fc60000000000 */
[----:B------:R-:W-:Y:S04]  /*35cc0*/  STL.64 [R1+0xf0], R4 ;  /* 0x0000f00401007387 */ /* 0x000fe80000100a00 */
[----:B------:R-:W-:Y:S04]  /*35cd0*/  STL.64 [R1+0xf8], R6 ;  /* 0x0000f80601007387 */ /* 0x000fe80000100a00 */
[----:B------:R-:W1:Y:S01]  /*35ce0*/  LDSM.16.M88.4 R4, [R17+0x2c00] ;  /* 0x002c00001104783b */ /* 0x000e620000000200 */
[----:B0-----:R-:W-:-:S03]  /*35cf0*/  F2FP.F16.E4M3.UNPACK_B R26, R9 ;  /* 0x00000009ff1a723e */ /* 0x001fc600020006ff */
[----:B-1----:R-:W-:Y:S04]  /*35d00*/  STL.64 [R1+0xf50], R4 ;  /* 0x000f500401007387 */ /* 0x002fe80000100a00 */
[----:B------:R0:W-:Y:S01]  /*35d10*/  STL.64 [R1+0xf58], R6 ;  /* 0x000f580601007387 */ /* 0x0001e20000100a00 */
[----:B------:R-:W-:Y:S02]  /*35d20*/  IMAD.MOV.U32 R10, RZ, RZ, R4 ;  /* 0x000000ffff0a7224 */ /* 0x000fe400078e0004 */
[----:B------:R-:W-:Y:S01]  /*35d30*/  IMAD.MOV.U32 R9, RZ, RZ, R5 ;  /* 0x000000ffff097224 */ /* 0x000fe200078e0005 */
[----:B0-----:R-:W2:Y:S04]  /*35d40*/  LDL.LU.64 R6, [R1+0x3b20] ;  /* 0x003b200001067983 */ /* 0x001ea80000300a00 */
[----:B------:R-:W3:Y:S01]  /*35d50*/  LDL.LU.64 R4, [R1+0x3b18] ;  /* 0x003b180001047983 */ /* 0x000ee20000300a00 */
[----:B------:R-:W-:-:S07]  /*35d60*/  F2FP.F16.E4M3.UNPACK_B R27, R8 ;  /* 0x00000008ff1b723e */ /* 0x000fce00020006ff */
[----:B----4-:R-:W-:-:S15]  /*35d70*/  HMMA.16816.F32 R20, R12, R26, R20 ;  /* 0x0000001a0c14723c */ /* 0x010fde0000001814 */
[----:B------:R-:W-:-:S04]  /*35d80*/  NOP ;  /* 0x0000000000007918 */ /* 0x000fc80000000000 */
[----:B------:R-:W-:Y:S04]  /*35d90*/  STL.64 [R1+0x110], R20 ;  /* 0x0001101401007387 */ /* 0x000fe80000100a00 */
[----:B------:R-:W-:Y:S04]  /*35da0*/  STL.64 [R1+0x118], R22 ;  /* 0x0001181601007387 */ /* 0x000fe80000100a00 */
[----:B------:R-:W0:Y:S01]  /*35db0*/  LDSM.16.M88.4 R20, [R17+0x3000] ;  /* 0x003000001114783b */ /* 0x000e220000000200 */
[----:B------:R-:W-:Y:S02]  /*35dc0*/  IMAD.MOV.U32 R11, RZ, RZ, R25 ;  /* 0x000000ffff0b7224 */ /* 0x000fe400078e0019 */
[----:B------:R-:W-:Y:S01]  /*35dd0*/  IMAD.MOV.U32 R16, RZ, RZ, R24 ;  /* 0x000000ffff107224 */ /* 0x000fe200078e0018 */
[----:B0-----:R-:W-:Y:S04]  /*35de0*/  STL.64 [R1+0xf60], R20 ;  /* 0x000f601401007387 */ /* 0x001fe80000100a00 */
[----:B------:R-:W-:Y:S01]  /*35df0*/  STL.64 [R1+0xf68], R22 ;  /* 0x000f681601007387 */ /* 0x000fe20000100a00 */
[----:B--2---:R-:W-:Y:S01]  /*35e00*/  F2FP.F16.E4M3.UNPACK_B R25, R6 ;  /* 0x00000006ff19723e */ /* 0x004fe200020006ff */
[----:B------:R-:W-:Y:S01]  /*35e10*/  IMAD.MOV.U32 R6, RZ, RZ, R21 ;  /* 0x000000ffff067224 */ /* 0x000fe200078e0015 */
[----:B------:R-:W-:-:S04]  /*35e20*/  F2FP.F16.E4M3.UNPACK_B R24, R7 ;  /* 0x00000007ff18723e */ /* 0x000fc800020006ff */
[----:B------:R-:W-:Y:S04]  /*35e30*/  STL [R1+0x3b10], R6 ;  /* 0x003b100601007387 */ /* 0x000fe80000100800 */
[----:B---3--:R0:W-:Y:S04]  /*35e40*/  STL.64 [R1+0x3b08], R4 ;  /* 0x003b080401007387 */ /* 0x0081e80000100a00 */
[----:B0-----:R-:W2:Y:S04]  /*35e50*/  LDL.LU.64 R4, [R1+0x130] ;  /* 0x0001300001047983 */ /* 0x001ea80000300a00 */
[----:B------:R-:W2:Y:S01]  /*35e60*/  LDL.LU.64 R6, [R1+0x138] ;  /* 0x0001380001067983 */ /* 0x000ea20000300a00 */
[----:B------:R-:W-:-:S03]  /*35e70*/  IMAD.MOV.U32 R8, RZ, RZ, R20 ;  /* 0x000000ffff087224 */ /* 0x000fc600078e0014 */
[----:B------:R-:W-:Y:S04]  /*35e80*/  STL.64 [R1+0x3af0], R10 ;  /* 0x003af00a01007387 */ /* 0x000fe80000100a00 */
[----:B------:R0:W-:Y:S04]  /*35e90*/  STL.64 [R1+0x3ae8], R8 ;  /* 0x003ae80801007387 */ /* 0x0001e80000100a00 */
[----:B0-----:R-:W3:Y:S04]  /*35ea0*/  LDL.LU.64 R8, [R1+0x150] ;  /* 0x0001500001087983 */ /* 0x001ee80000300a00 */
[----:B------:R-:W3:Y:S04]  /*35eb0*/  LDL.LU.64 R10, [R1+0x158] ;  /* 0x00015800010a7983 */ /* 0x000ee80000300a00 */
[----:B------:R-:W-:Y:S04]  /*35ec0*/  STL.64 [R1+0x3aa8], R26 ;  /* 0x003aa81a01007387 */ /* 0x000fe80000100a00 */
[----:B------:R0:W-:Y:S01]  /*35ed0*/  STL.64 [R1+0x3aa0], R24 ;  /* 0x003aa01801007387 */ /* 0x0001e20000100a00 */
[----:B------:R-:W-:Y:S01]  /*35ee0*/  F2FP.F16.E4M3.UNPACK_B R23, R0 ;  /* 0x00000000ff17723e */ /* 0x000fe200020006ff */
[----:B--2---:R-:W-:-:S15]  /*35ef0*/  HMMA.16816.F32 R4, R12, R24, R4 ;  /* 0x000000180c04723c */ /* 0x004fde0000001804 */
[----:B------:R-:W-:-:S04]  /*35f00*/  NOP ;  /* 0x0000000000007918 */ /* 0x000fc80000000000 */
[----:B------:R-:W-:Y:S04]  /*35f10*/  STL.64 [R1+0x130], R4 ;  /* 0x0001300401007387 */ /* 0x000fe80000100a00 */
[----:B------:R-:W-:Y:S04]  /*35f20*/  STL.64 [R1+0x138], R6 ;  /* 0x0001380601007387 */ /* 0x000fe80000100a00 */
[----:B------:R-:W1:Y:S04]  /*35f30*/  LDSM.16.M88.4 R4, [R17+0x3400] ;  /* 0x003400001104783b */ /* 0x000e680000000200 */
[----:B0-----:R-:W2:Y:S04]  /*35f40*/  LDL.LU.64 R24, [R1+0x180] ;  /* 0x0001800001187983 */ /* 0x001ea80000300a00 */
[----:B------:R-:W2:Y:S04]  /*35f50*/  LDL.LU.64 R26, [R1+0x188] ;  /* 0x00018800011a7983 */ /* 0x000ea80000300a00 */
[----:B-1----:R-:W-:Y:S04]  /*35f60*/  STL.64 [R1+0xf70], R4 ;  /* 0x000f700401007387 */ /* 0x002fe80000100a00 */
[----:B------:R0:W-:Y:S01]  /*35f70*/  STL.64 [R1+0xf78], R6 ;  /* 0x000f780601007387 */ /* 0x0001e20000100a00 */
[----:B------:R-:W-:-:S02]  /*35f80*/  IMAD.MOV.U32 R0, RZ, RZ, R4 ;  /* 0x000000ffff007224 */ /* 0x000fc400078e0004 */
[----:B0-----:R-:W-:Y:S01]  /*35f90*/  IMAD.MOV.U32 R7, RZ, RZ, R5 ;  /* 0x000000ffff077224 */ /* 0x001fe200078e0005 */
[----:B------:R-:W4:Y:S04]  /*35fa0*/  LDL.LU R6, [R1+0x3b10] ;  /* 0x003b100001067983 */ /* 0x000f280000300800 */
[----:B------:R-:W2:Y:S01]  /*35fb0*/  LDL.LU.64 R4, [R1+0x3b08] ;  /* 0x003b080001047983 */ /* 0x000ea20000300a00 */
[----:B------:R-:W-:-:S07]  /*35fc0*/  F2FP.F16.E4M3.UNPACK_B R22, R18 ;  /* 0x00000012ff16723e */ /* 0x000fce00020006ff */
[----:B---3--:R-:W-:-:S15]  /*35fd0*/  HMMA.16816.F32 R8, R12, R22, R8 ;  /* 0x000000160c08723c */ /* 0x008fde0000001808 */
[----:B------:R-:W-:-:S04]  /*35fe0*/  NOP ;  /* 0x0000000000007918 */ /* 0x000fc80000000000 */
[----:B------:R-:W-:Y:S04]  /*35ff0*/  STL.64 [R1+0x160], R8 ;  /* 0x0001600801007387 */ /* 0x000fe80000100a00 */
[----:B------:R-:W-:Y:S04]  /*36000*/  STL.64 [R1+0x168], R10 ;  /* 0x0001680a01007387 */ /* 0x000fe80000100a00 */
[----:B------:R-:W0:Y:S04]  /*36010*/  LDSM.16.M88.4 R8, [R17+0x3800] ;  /* 0x003800001108783b */ /* 0x000e280000000200 */
[----:B0-----:R0:W-:Y:S04]  /*36020*/  STL.64 [R1+0xf80], R8 ;  /* 0x000f800801007387 */ /* 0x0011e80000100a00 */
[----:B------:R1:W-:Y:S01]  /*36030*/  STL.64 [R1+0xf88], R10 ;  /* 0x000f880a01007387 */ /* 0x0003e20000100a00 */
[----:B--2---:R-:W-:-:S02]  /*36040*/  F2FP.F16.E4M3.UNPACK_B R20, R5 ;  /* 0x00000005ff14723e */ /* 0x004fc400020006ff */
[----:B------:R-:W-:Y:S01]  /*36050*/  F2FP.F16.E4M3.UNPACK_B R21, R4 ;  /* 0x00000004ff15723e */ /* 0x000fe200020006ff */
[----:B------:R-:W-:Y:S02]  /*36060*/  IMAD.MOV.U32 R4, RZ, RZ, R8 ;  /* 0x000000ffff047224 */ /* 0x000fe400078e0008 */
[----:B------:R-:W-:Y:S02]  /*36070*/  IMAD.MOV.U32 R5, RZ, RZ, R9 ;  /* 0x000000ffff057224 */ /* 0x000fe400078e0009 */
[----:B0-----:R-:W2:Y:S04]  /*36080*/  LDL.LU.64 R8, [R1+0x1a0] ;  /* 0x0001a00001087983 */ /* 0x001ea80000300a00 */
[----:B-1----:R-:W3:Y:S01]  /*36090*/  LDL.LU.64 R10, [R1+0x1a8] ;  /* 0x0001a800010a7983 */ /* 0x002ee20000300a00 */
[----:B------:R-:W-:-:S02]  /*360a0*/  F2FP.F16.E4M3.UNPACK_B R18, R3 ;  /* 0x00000003ff12723e */ /* 0x000fc400020006ff */
[----:B------:R-:W-:Y:S01]  /*360b0*/  F2FP.F16.E4M3.UNPACK_B R19, R2 ;  /* 0x00000002ff13723e */ /* 0x000fe200020006ff */
[----:B---3--:R-:W-:Y:S04]  /*360c0*/  STL.64 [R1+0x3b00], R10 ;  /* 0x003b000a01007387 */ /* 0x008fe80000100a00 */
[----:B--2---:R0:W-:Y:S02]  /*360d0*/  STL.64 [R1+0x3af8], R8 ;  /* 0x003af80801007387 */ /* 0x0041e40000100a00 */
[----:B0-----:R-:W-:Y:S02]  /*360e0*/  HMMA.16816.F32 R8, R12, R20, R24 ;  /* 0x000000140c08723c */ /* 0x001fe40000001818 */
[----:B----4-:R-:W-:Y:S04]  /*360f0*/  STL.64 [R1+0x3ae0], R6 ;  /* 0x003ae00601007387 */ /* 0x010fe80000100a00 */
[----:B------:R0:W-:Y:S04]  /*36100*/  STL.64 [R1+0x3ad8], R4 ;  /* 0x003ad80401007387 */ /* 0x0001e80000100a00 */
[----:B0-----:R-:W2:Y:S04]  /*36110*/  LDL.LU.64 R4, [R1+0x1c0] ;  /* 0x0001c00001047983 */ /* 0x001ea80000300a00 */
[----:B------:R-:W2:Y:S04]  /*36120*/  LDL.LU.64 R6, [R1+0x1c8] ;  /* 0x0001c80001067983 */ /* 0x000ea80000300a00 */
[----:B------:R-:W3:Y:S04]  /*36130*/  LDL.LU.64 R24, [R1+0x850] ;  /* 0x0008500001187983 */ /* 0x000ee80000300a00 */
[----:B------:R-:W3:Y:S04]  /*36140*/  LDL.LU.64 R26, [R1+0x858] ;  /* 0x00085800011a7983 */ /* 0x000ee80000300a00 */
[----:B------:R-:W-:Y:S04]  /*36150*/  STL.64 [R1+0x180], R8 ;  /* 0x0001800801007387 */ /* 0x000fe80000100a00 */
[----:B------:R-:W-:Y:S04]  /*36160*/  STL.64 [R1+0x188], R10 ;  /* 0x0001880a01007387 */ /* 0x000fe80000100a00 */
[----:B------:R-:W0:Y:S04]  /*36170*/  LDSM.16.M88.4 R8, [R17+0x3c00] ;  /* 0x003c00001108783b */ /* 0x000e280000000200 */
[----:B------:R-:W-:Y:S04]  /*36180*/  STL.64 [R1+0x3a88], R22 ;  /* 0x003a881601007387 */ /* 0x000fe80000100a00 */
[----:B------:R1:W-:Y:S04]  /*36190*/  STL.64 [R1+0x3a80], R20 ;  /* 0x003a801401007387 */ /* 0x0003e80000100a00 */
[----:B-1----:R-:W4:Y:S04]  /*361a0*/  LDL.LU.64 R20, [R1+0x1e0] ;  /* 0x0001e00001147983 */ /* 0x002f280000300a00 */
[----:B------:R-:W4:Y:S04]  /*361b0*/  LDL.LU.64 R22, [R1+0x1e8] ;  /* 0x0001e80001167983 */ /* 0x000f280000300a00 */
[----:B0-----:R-:W-:Y:S04]  /*361c0*/  STL.64 [R1+0xf90], R8 ;  /* 0x000f900801007387 */ /* 0x001fe80000100a00 */
[----:B------:R0:W-:Y:S01]  /*361d0*/  STL.64 [R1+0xf98], R10 ;  /* 0x000f980a01007387 */ /* 0x0001e20000100a00 */
[----:B------:R-:W-:-:S02]  /*361e0*/  IMAD.MOV.U32 R2, RZ, RZ, R8 ;  /* 0x000000ffff027224 */ /* 0x000fc400078e0008 */
[----:B------:R-:W-:Y:S01]  /*361f0*/  IMAD.MOV.U32 R3, RZ, RZ, R9 ;  /* 0x000000ffff037224 */ /* 0x000fe200078e0009 */
[----:B0-----:R-:W2:Y:S04]  /*36200*/  LDL.LU.64 R10, [R1+0x3b00] ;  /* 0x003b0000010a7983 */ /* 0x001ea80000300a00 */
[----:B------:R-:W2:Y:S02]  /*36210*/  LDL.LU.64 R8, [R1+0x3af8] ;  /* 0x003af80001087983 */ /* 0x000ea40000300a00 */
[----:B--2---:R-:W-:-:S15]  /*36220*/  HMMA.16816.F32 R8, R12, R18, R8 ;  /* 0x000000120c08723c */ /* 0x004fde0000001808 */
[----:B------:R-:W-:-:S04]  /*36230*/  NOP ;  /* 0x0000000000007918 */ /* 0x000fc80000000000 */
[----:B------:R-:W-:Y:S04]  /*36240*/  STL.64 [R1+0x1a0], R8 ;  /* 0x0001a00801007387 */ /* 0x000fe80000100a00 */
[----:B------:R0:W-:Y:S04]  /*36250*/  STL.64 [R1+0x1a8], R10 ;  /* 0x0001a80a01007387 */ /* 0x0001e80000100a00 */
[----:B0-----:R-:W2:Y:S01]  /*36260*/  LDL.LU.64 R10, [R1+0x3af0] ;  /* 0x003af000010a7983 */ /* 0x001ea20000300a00 */
[----:B------:R-:W-:-:S03]  /*36270*/  F2FP.F16.E4M3.UNPACK_B R16, R16 ;  /* 0x00000010ff10723e */ /* 0x000fc600020006ff */
[----:B------:R-:W3:Y:S01]  /*36280*/  LDL.LU.64 R8, [R1+0x3ae8] ;  /* 0x003ae80001087983 */ /* 0x000ee20000300a00 */
[----:B--2---:R-:W-:-:S07]  /*36290*/  F2FP.F16.E4M3.UNPACK_B R17, R11 ;  /* 0x0000000bff11723e */ /* 0x004fce00020006ff */
[----:B------:R-:W-:-:S15]  /*362a0*/  HMMA.16816.F32 R4, R12, R16, R4 ;  /* 0x000000100c04723c */ /* 0x000fde0000001804 */
[----:B------:R-:W-:-:S04]  /*362b0*/  NOP ;  /* 0x0000000000007918 */ /* 0x000fc80000000000 */
[----:B------:R-:W-:Y:S04]  /*362c0*/  STL.64 [R1+0x1d0], R4 ;  /* 0x0001d00401007387 */ /* 0x000fe80000100a00 */
[----:B------:R0:W-:Y:S04]  /*362d0*/  STL.64 [R1+0x1d8], R6 ;  /* 0x0001d80601007387 */ /* 0x0001e80000100a00 */
[----:B0-----:R-:W2:Y:S01]  /*362e0*/  LDL.LU.64 R6, [R1+0x3ae0] ;  /* 0x003ae00001067983 */ /* 0x001ea20000300a00 */
[----:B------:R-:W-:Y:S02]  /*362f0*/  F2FP.F16.E4M3.UNPACK_B R10, R10 ;  /* 0x0000000aff0a723e */ /* 0x000fe400020006ff */
[----:B---3--:R-:W-:Y:S01]  /*36300*/  F2FP.F16.E4M3.UNPACK_B R11, R9 ;  /* 0x00000009ff0b723e */ /* 0x008fe200020006ff */
[----:B------:R-:W3:Y:S01]  /*36310*/  LDL.LU.64 R4, [R1+0x3ad8] ;  /* 0x003ad80001047983 */ /* 0x000ee20000300a00 */
[----:B------:R-:W-:-:S03]  /*36320*/  F2FP.F16.E4M3.UNPACK_B R8, R8 ;  /* 0x00000008ff08723e */ /* 0x000fc600020006ff */
[----:B------:R-:W-:Y:S04]  /*36330*/  STL.64 [R1+0x3a78], R18 ;  /* 0x003a781201007387 */ /* 0x000fe80000100a00 */
[----:B------:R4:W-:Y:S02]  /*36340*/  STL.64 [R1+0x3a70], R16 ;  /* 0x003a701001007387 */ /* 0x0009e40000100a00 */
[----:B----4-:R-:W-:-:S15]  /*36350*/  HMMA.16816.F32 R16, R12, R10, R20 ;  /* 0x0000000a0c10723c */ /* 0x010fde0000001814 */
[----:B------:R-:W-:-:S04]  /*36360*/  NOP ;  /* 0x0000000000007918 */ /* 0x000fc80000000000 */
[----:B------:R-:W-:Y:S04]  /*36370*/  STL.64 [R1+0x1f0], R16 ;  /* 0x0001f01001007387 */ /* 0x000fe80000100a00 */
[----:B------:R0:W-:Y:S04]  /*36380*/  STL.64 [R1+0x1f8], R18 ;  /* 0x0001f81201007387 */ /* 0x0001e80000100a00 */
[----:B0-----:R-:W4:Y:S04]  /*36390*/  LDL.LU R18, [R1+0xbbc] ;  /* 0x000bbc0001127983 */ /* 0x001f280000300800 */
[----:B------:R-:W4:Y:S01]  /*363a0*/  LDL.LU R29, [R1+0xbb8] ;  /* 0x000bb800011d7983 */ /* 0x000f220000300800 */
[----:B--2---:R-:W-:-:S07]  /*363b0*/  F2FP.F16.E4M3.UNPACK_B R9, R6 ;  /* 0x00000006ff09723e */ /* 0x004fce00020006ff */
[----:B------:R-:W-:-:S15]  /*363c0*/  HMMA.16816.F32 R20, R12, R8, R24 ;  /* 0x000000080c14723c */ /* 0x000fde0000001818 */
[----:B------:R-:W-:-:S04]  /*363d0*/  NOP ;  /* 0x0000000000007918 */ /* 0x000fc80000000000 */
[----:B------:R0:W-:Y:S04]  /*363e0*/  STL.64 [R1+0x220], R20 ;  /* 0x0002201401007387 */ /* 0x0001e80000100a00 */
[----:B------:R-:W-:Y:S04]  /*363f0*/  STL.64 [R1+0x228], R22 ;  /* 0x0002281601007387 */ /* 0x000fe80000100a00 */
[----:B------:R-:W2:Y:S04]  /*36400*/  LDL.LU R19, [R1+0xbc4] ;  /* 0x000bc40001137983 */ /* 0x000ea80000300800 */
[----:B0-----:R-:W2:Y:S04]  /*36410*/  LDL.LU R21, [R1+0xbc0] ;  /* 0x000bc00001157983 */ /* 0x001ea80000300800 */
[----:B------:R-:W2:Y:S04]  /*36420*/  LDL.LU R20, [R1+0xbc8] ;  /* 0x000bc80001147983 */ /* 0x000ea80000300800 */
[----:B------:R-:W2:Y:S01]  /*36430*/  LDL.LU R28, [R1+0xbd4] ;  /* 0x000bd400011c7983 */ /* 0x000ea20000300800 */
[----:B------:R-:W-:-:S03]  /*36440*/  F2FP.F16.E4M3.UNPACK_B R6, R0 ;  /* 0x00000000ff06723e */ /* 0x000fc600020006ff */
[----:B--2---:R0:W-:Y:S04]  /*36450*/  STL [R1+0x3ad4], R28 ;  /* 0x003ad41c01007387 */ /* 0x0041e80000100800 */
[----:B0-----:R-:W2:Y:S04]  /*36460*/  LDL.LU R28, [R1+0xbcc] ;  /* 0x000bcc00011c7983 */ /* 0x001ea80000300800 */
[----:B------:R-:W2:Y:S04]  /*36470*/  LDL.LU R0, [R1+0xbd0] ;  /* 0x000bd00001007983 */ /* 0x000ea80000300800 */
[----:B------:R-:W2:Y:S04]  /*36480*/  LDL.64 R26, [R1+0x8] ;  /* 0x00000800011a7983 */ /* 0x000ea80000100a00 */
[----:B------:R-:W3:Y:S04]  /*36490*/  LDL.64 R24, [R1+0x10] ;  /* 0x0000100001187983 */ /* 0x000ee80000100a00 */
[----:B------:R-:W4:Y:S01]  /*364a0*/  LDL.64 R22, [R1+0x18] ;  /* 0x0000180001167983 */ /* 0x000f220000100a00 */
[----:B------:R-:W-:-:S03]  /*364b0*/  F2FP.F16.E4M3.UNPACK_B R7, R7 ;  /* 0x00000007ff07723e */ /* 0x000fc600020006ff */
[----:B--2---:R-:W-:Y:S04]  /*364c0*/  STL.64 [R1+0x3ac8], R26 ;  /* 0x003ac81a01007387 */ /* 0x004fe80000100a00 */
[----:B---3--:R0:W-:Y:S04]  /*364d0*/  STL.64 [R1+0x3ac0], R24 ;  /* 0x003ac01801007387 */ /* 0x0081e80000100a00 */
[----:B0-----:R-:W2:Y:S04]  /*364e0*/  LDL.LU.64 R24, [R1+0x290] ;  /* 0x0002900001187983 */ /* 0x001ea80000300a00 */
[----:B------:R-:W2:Y:S04]  /*364f0*/  LDL.LU.64 R26, [R1+0x298] ;  /* 0x00029800011a7983 */ /* 0x000ea80000300a00 */
[----:B------:R-:W-:Y:S04]  /*36500*/  STL [R1+0x3a4c], R8 ;  /* 0x003a4c0801007387 */ /* 0x000fe80000100800 */
[----:B------:R0:W-:Y:S04]  /*36510*/  STL [R1+0x3a48], R9 ;  /* 0x003a480901007387 */ /* 0x0001e80000100800 */
[----:B------:R1:W-:Y:S04]  /*36520*/  STL.64 [R1+0x3ab0], R10 ;  /* 0x003ab00a01007387 */ /* 0x0003e80000100a00 */
[----:B0-----:R-:W3:Y:S04]  /*36530*/  LDL.LU.64 R8, [R1+0x840] ;  /* 0x0008400001087983 */ /* 0x001ee80000300a00 */
[----:B-1----:R-:W3:Y:S01]  /*36540*/  LDL.LU.64 R10, [R1+0x848] ;  /* 0x00084800010a7983 */ /* 0x002ee20000300a00 */
[----:B------:R-:W-:-:S02]  /*36550*/  F2FP.F16.E4M3.UNPACK_B R4, R4 ;  /* 0x00000004ff04723e */ /* 0x000fc400020006ff */
[----:B------:R-:W-:Y:S01]  /*36560*/  F2FP.F16.E4M3.UNPACK_B R5, R5 ;  /* 0x00000005ff05723e */ /* 0x000fe200020006ff */
[----:B----4-:R-:W-:Y:S02]  /*36570*/  IMAD R29, R29, 0x100, R18 ;  /* 0x000001001d1d7824 */ /* 0x010fe400078e0212 */
[----:B------:R-:W-:Y:S02]  /*36580*/  IMAD R21, R21, 0x100, R19 ;  /* 0x0000010015157824 */ /* 0x000fe400078e0213 */
[----:B------:R-:W-:Y:S01]  /*36590*/  IMAD R20, R20, 0x100, R28 ;  /* 0x0000010014147824 */ /* 0x000fe200078e021c */
[C---:B--2---:R-:W-:Y:S08]  /*365a0*/  HMMA.16816.F32 R24, R12.reuse, R6, R24 ;  /* 0x000000060c18723c */ /* 0x044ff00000001818 */
[----:B---3--:R-:W-:Y:S11]  /*365b0*/  HMMA.16816.F32 R8, R12, R4, R8 ;  /* 0x000000040c08723c */ /* 0x008ff60000001808 */
[----:B------:R0:W-:Y:S04]  /*365c0*/  STL.64 [R1+0x2b0], R24 ;  /* 0x0002b01801007387 */ /* 0x0001e80000100a00 */
[----:B------:R1:W-:Y:S04]  /*365d0*/  STL.64 [R1+0x2b8], R26 ;  /* 0x0002b81a01007387 */ /* 0x0003e80000100a00 */
[----:B0-----:R-:W2:Y:S04]  /*365e0*/  LDL.LU.64 R24, [R1+0x280] ;  /* 0x0002800001187983 */ /* 0x001ea80000300a00 */
[----:B-1----:R-:W2:Y:S04]  /*365f0*/  LDL.LU.64 R26, [R1+0x288] ;  /* 0x00028800011a7983 */ /* 0x002ea80000300a00 */
[----:B------:R-:W-:Y:S04]  /*36600*/  STL [R1+0x3a44], R6 ;  /* 0x003a440601007387 */ /* 0x000fe80000100800 */
[----:B------:R-:W-:Y:S04]  /*36610*/  STL [R1+0x3a40], R7 ;  /* 0x003a400701007387 */ /* 0x000fe80000100800 */
[----:B------:R0:W-:Y:S04]  /*36620*/  STL.64 [R1+0x860], R8 ;  /* 0x0008600801007387 */ /* 0x0001e80000100a00 */
[----:B------:R1:W-:Y:S04]  /*36630*/  STL.64 [R1+0x868], R10 ;  /* 0x0008680a01007387 */ /* 0x0003e80000100a00 */
[----:B0-----:R-:W3:Y:S04]  /*36640*/  LDL.LU.64 R8, [R1+0x820] ;  /* 0x0008200001087983 */ /* 0x001ee80000300a00 */
[----:B-1----:R-:W3:Y:S04]  /*36650*/  LDL.LU.64 R10, [R1+0x828] ;  /* 0x00082800010a7983 */ /* 0x002ee80000300a00 */
[----:B------:R-:W-:Y:S04]  /*36660*/  STL [R1+0x3a3c], R4 ;  /* 0x003a3c0401007387 */ /* 0x000fe80000100800 */
[----:B------:R0:W-:Y:S04]  /*36670*/  STL [R1+0x3a38], R5 ;  /* 0x003a380501007387 */ /* 0x0001e80000100800 */
[----:B0-----:R-:W4:Y:S04]  /*36680*/  LDL.LU.64 R4, [R1+0x830] ;  /* 0x0008300001047983 */ /* 0x001f280000300a00 */
[----:B------:R-:W4:Y:S04]  /*36690*/  LDL.LU.64 R6, [R1+0x838] ;  /* 0x0008380001067983 */ /* 0x000f280000300a00 */
[----:B------:R-:W3:Y:S04]  /*366a0*/  LDL.LU.64 R16, [R1+0x810] ;  /* 0x0008100001107983 */ /* 0x000ee80000300a00 */
[----:B------:R-:W3:Y:S04]  /*366b0*/  LDL.LU.64 R18, [R1+0x818] ;  /* 0x0008180001127983 */ /* 0x000ee80000300a00 */
[----:B------:R-:W3:Y:S01]  /*366c0*/  LDL.LU R28, [R1+0x3ad4] ;  /* 0x003ad400011c7983 */ /* 0x000ee20000300800 */
[----:B------:R-:W-:-:S02]  /*366d0*/  F2FP.F16.E4M3.UNPACK_B R2, R2 ;  /* 0x00000002ff02723e */ /* 0x000fc400020006ff */
[----:B------:R-:W-:-:S07]  /*366e0*/  F2FP.F16.E4M3.UNPACK_B R3, R3 ;  /* 0x00000003ff03723e */ /* 0x000fce00020006ff */
[----:B--2---:R-:W-:Y:S01]  /*366f0*/  HMMA.16816.F32 R12, R12, R2, R24 ;  /* 0x000000020c0c723c */ /* 0x004fe20000001818 */
[----:B---3--:R-:W-:Y:S02]  /*36700*/  IMAD R0, R0, 0x100, R28 ;  /* 0x0000010000007824 */ /* 0x008fe400078e021c */
[----:B------:R-:W2:Y:S04]  /*36710*/  LDL.LU R28, [R1+0x3ad0] ;  /* 0x003ad000011c7983 */ /* 0x000ea80000300800 */
[----:B------:R-:W3:Y:S04]  /*36720*/  LDL.LU.64 R26, [R1+0x3ac8] ;  /* 0x003ac800011a7983 */ /* 0x000ee80000300a00 */
[----:B------:R-:W2:Y:S04]  /*36730*/  LDL.LU.64 R24, [R1+0x3ac0] ;  /* 0x003ac00001187983 */ /* 0x000ea80000300a00 */
[----:B------:R-:W-:Y:S04]  /*36740*/  STL [R1+0x3a34], R3 ;  /* 0x003a340301007387 */ /* 0x000fe80000100800 */
[----:B------:R0:W-:Y:S04]  /*36750*/  STL.64 [R1+0x2a0], R12 ;  /* 0x0002a00c01007387 */ /* 0x0001e80000100a00 */
[----:B------:R1:W-:Y:S01]  /*36760*/  STL.64 [R1+0x2a8], R14 ;  /* 0x0002a80e01007387 */ /* 0x0003e20000100a00 */
[----:B0-----:R-:W-:-:S02]  /*36770*/  F2FP.F16.E4M3.UNPACK_B R12, R29 ;  /* 0x0000001dff0c723e */ /* 0x001fc400020006ff */
[----:B------:R-:W-:Y:S02]  /*36780*/  F2FP.F16.E4M3.UNPACK_B R13, R21 ;  /* 0x00000015ff0d723e */ /* 0x000fe400020006ff */
[----:B-1----:R-:W-:Y:S02]  /*36790*/  F2FP.F16.E4M3.UNPACK_B R14, R20 ;  /* 0x00000014ff0e723e */ /* 0x002fe400020006ff */
[----:B------:R-:W-:Y:S01]  /*367a0*/  F2FP.F16.E4M3.UNPACK_B R15, R0 ;  /* 0x00000000ff0f723e */ /* 0x000fe200020006ff */
[----:B------:R-:W3:Y:S06]  /*367b0*/  LDL.LU R29, [R1+0x3ab8] ;  /* 0x003ab800011d7983 */ /* 0x000eec0000300800 */
[----:B----4-:R-:W-:Y:S01]  /*367c0*/  HMMA.16816.F32 R4, R12, R22, R4 ;  /* 0x000000160c04723c */ /* 0x010fe20000001804 */
[----:B------:R-:W-:-:S02]  /*367d0*/  IMAD.MOV.U32 R3, RZ, RZ, R22 ;  /* 0x000000ffff037224 */ /* 0x000fc400078e0016 */
[----:B------:R-:W-:-:S15]  /*367e0*/  IMAD.MOV.U32 R0, RZ, RZ, R23 ;  /* 0x000000ffff007224 */ /* 0x000fde00078e0017 */
[----:B------:R-:W-:Y:S01]  /*367f0*/  NOP ;  /* 0x0000000000007918 */ /* 0x000fe20000000000 */
[----:B------:R0:W-:Y:S04]  /*36800*/  STL.64 [R1+0x850], R4 ;  /* 0x0008500401007387 */ /* 0x0001e80000100a00 */
[----:B------:R1:W-:Y:S01]  /*36810*/  STL.64 [R1+0x858], R6 ;  /* 0x0008580601007387 */ /* 0x0003e20000100a00 */
[C---:B--2---:R-:W-:Y:S08]  /*36820*/  HMMA.16816.F32 R8, R12.reuse, R24, R8 ;  /* 0x000000180c08723c */ /* 0x044ff00000001808 */
[----:B---3--:R-:W-:Y:S01]  /*36830*/  HMMA.16816.F32 R16, R12, R26, R16 ;  /* 0x0000001a0c10723c */ /* 0x008fe20000001810 */
[----:B0-----:R-:W-:-:S02]  /*36840*/  IMAD.MOV.U32 R4, RZ, RZ, R24 ;  /* 0x000000ffff047224 */ /* 0x001fc400078e0018 */
[----:B------:R-:W-:Y:S02]  /*36850*/  IMAD.MOV.U32 R5, RZ, RZ, R25 ;  /* 0x000000ffff057224 */ /* 0x000fe400078e0019 */
[----:B-1----:R-:W-:Y:S02]  /*36860*/  IMAD.MOV.U32 R6, RZ, RZ, R26 ;  /* 0x000000ffff067224 */ /* 0x002fe400078e001a */
[----:B------:R-:W-:-:S04]  /*36870*/  IMAD.MOV.U32 R7, RZ, RZ, R27 ;  /* 0x000000ffff077224 */ /* 0x000fc800078e001b */
[----:B------:R0:W-:Y:S04]  /*36880*/  STL.64 [R1+0x840], R8 ;  /* 0x0008400801007387 */ /* 0x0001e80000100a00 */
[----:B------:R1:W-:Y:S04]  /*36890*/  STL.64 [R1+0x848], R10 ;  /* 0x0008480a01007387 */ /* 0x0003e80000100a00 */
[----:B0-----:R-:W2:Y:S04]  /*368a0*/  LDL.LU.64 R8, [R1+0x800] ;  /* 0x0008000001087983 */ /* 0x001ea80000300a00 */
[----:B-1----:R-:W2:Y:S04]  /*368b0*/  LDL.LU.64 R10, [R1+0x808] ;  /* 0x00080800010a7983 */ /* 0x002ea80000300a00 */
[----:B------:R-:W-:Y:S04]  /*368c0*/  STL.64 [R1+0x830], R16 ;  /* 0x0008301001007387 */ /* 0x000fe80000100a00 */
[----:B------:R-:W-:Y:S04]  /*368d0*/  STL.64 [R1+0x838], R18 ;  /* 0x0008381201007387 */ /* 0x000fe80000100a00 */
[----:B------:R-:W3:Y:S04]  /*368e0*/  LDL.LU.64 R24, [R1+0x7f0] ;  /* 0x0007f00001187983 */ /* 0x000ee80000300a00 */
[----:B------:R-:W3:Y:S04]  /*368f0*/  LDL.LU.64 R26, [R1+0x7f8] ;  /* 0x0007f800011a7983 */ /* 0x000ee80000300a00 */
[----:B------:R-:W4:Y:S04]  /*36900*/  LDL.LU.64 R20, [R1+0x7d0] ;  /* 0x0007d00001147983 */ /* 0x000f280000300a00 */
[----:B------:R-:W2:Y:S04]  /*36910*/  LDL.LU.64 R22, [R1+0x7d8] ;  /* 0x0007d80001167983 */ /* 0x000ea80000300a00 */
[----:B--2---:R-:W-:Y:S04]  /*36920*/  STL.64 [R1+0x3a98], R22 ;  /* 0x003a981601007387 */ /* 0x004fe80000100a00 */
[----:B----4-:R0:W-:Y:S04]  /*36930*/  STL.64 [R1+0x3a90], R20 ;  /* 0x003a901401007387 */ /* 0x0101e80000100a00 */
[----:B0-----:R-:W2:Y:S04]  /*36940*/  LDL.LU.64 R20, [R1+0x7e0] ;  /* 0x0007e00001147983 */ /* 0x001ea80000300a00 */
[----:B------:R-:W2:Y:S04]  /*36950*/  LDL.LU.64 R22, [R1+0x7e8] ;  /* 0x0007e80001167983 */ /* 0x000ea80000300a00 */
[----:B------:R-:W4:Y:S04]  /*36960*/  LDL.LU.64 R16, [R1+0x7c0] ;  /* 0x0007c00001107983 */ /* 0x000f280000300a00 */
[----:B------:R-:W4:Y:S04]  /*36970*/  LDL.LU.64 R18, [R1+0x7c8] ;  /* 0x0007c80001127983 */ /* 0x000f280000300a00 */
[----:B------:R0:W-:Y:S04]  /*36980*/  STL.64 [R1+0x3a58], R6 ;  /* 0x003a580601007387 */ /* 0x0001e80000100a00 */
[----:B0-----:R-:W2:Y:S04]  /*36990*/  LDL.64 R6, [R1] ;  /* 0x0000000001067983 */ /* 0x001ea80000100a00 */
[----:B------:R-:W-:Y:S01]  /*369a0*/  STL.64 [R1+0x3a50], R4 ;  /* 0x003a500401007387 */ /* 0x000fe20000100a00 */
[----:B--2---:R-:W-:-:S15]  /*369b0*/  HMMA.16816.F32 R8, R12, R6, R8 ;  /* 0x000000060c08723c */ /* 0x004fde0000001808 */
[----:B------:R-:W-:-:S04]  /*369c0*/  NOP ;  /* 0x0000000000007918 */ /* 0x000fc80000000000 */
[----:B------:R-:W-:Y:S04]  /*369d0*/  STL.64 [R1+0x820], R8 ;  /* 0x0008200801007387 */ /* 0x000fe80000100a00 */
[----:B------:R0:W-:Y:S04]  /*369e0*/  STL.64 [R1+0x828], R10 ;  /* 0x0008280a01007387 */ /* 0x0001e80000100a00 */
[----:B0-----:R-:W2:Y:S01]  /*369f0*/  LDL.LU.64 R10, [R1+0x3ab0] ;  /* 0x003ab000010a7983 */ /* 0x001ea20000300a00 */
[----:B---3--:R-:W-:Y:S01]  /*36a00*/  HMMA.16816.F32 R24, R12, R28, R24 ;  /* 0x0000001c0c18723c */ /* 0x008fe20000001818 */
[----:B------:R-:W-:-:S02]  /*36a10*/  IMAD.MOV.U32 R8, RZ, RZ, R6 ;  /* 0x000000ffff087224 */ /* 0x000fc400078e0006 */
[----:B------:R-:W-:Y:S01]  /*36a20*/  IMAD.MOV.U32 R9, RZ, RZ, R7 ;  /* 0x000000ffff097224 */ /* 0x000fe200078e0007 */
[----:B--2---:R-:W-:Y:S04]  /*36a30*/  STL.64 [R1+0x3a68], R10 ;  /* 0x003a680a01007387 */ /* 0x004fe80000100a00 */
[----:B------:R0:W-:Y:S04]  /*36a40*/  STL.64 [R1+0x3a60], R8 ;  /* 0x003a600801007387 */ /* 0x0001e80000100a00 */
[----:B0-----:R-:W2:Y:S04]  /*36a50*/  LDL.LU.64 R8, [R1+0x7a0] ;  /* 0x0007a00001087983 */ /* 0x001ea80000300a00 */
[----:B------:R-:W2:Y:S04]  /*36a60*/  LDL.LU.64 R10, [R1+0x7a8] ;  /* 0x0007a800010a7983 */ /* 0x000ea80000300a00 */
[----:B------:R-:W3:Y:S04]  /*36a70*/  LDL.LU.64 R4, [R1+0x790] ;  /* 0x0007900001047983 */ /* 0x000ee80000300a00 */
[----:B------:R-:W3:Y:S04]  /*36a80*/  LDL.LU.64 R6, [R1+0x798] ;  /* 0x0007980001067983 */ /* 0x000ee80000300a00 */
[----:B------:R-:W-:Y:S04]  /*36a90*/  STL.64 [R1+0x810], R24 ;  /* 0x0008101801007387 */ /* 0x000fe80000100a00 */
[----:B------:R0:W-:Y:S04]  /*36aa0*/  STL.64 [R1+0x818], R26 ;  /* 0x0008181a01007387 */ /* 0x0001e80000100a00 */
[----:B0-----:R-:W2:Y:S04]  /*36ab0*/  LDL.LU.64 R26, [R1+0x3aa8] ;  /* 0x003aa800011a7983 */ /* 0x001ea80000300a00 */
[----:B------:R-:W3:Y:S01]  /*36ac0*/  LDL.LU.64 R24, [R1+0x3aa0] ;  /* 0x003aa00001187983 */ /* 0x000ee20000300a00 */
[----:B--2---:R-:W-:-:S15]  /*36ad0*/  HMMA.16816.F32 R20, R12, R26, R20 ;  /* 0x0000001a0c14723c */ /* 0x004fde0000001814 */
[----:B------:R-:W-:-:S04]  /*36ae0*/  NOP ;  /* 0x0000000000007918 */ /* 0x000fc80000000000 */
[----:B------:R-:W-:Y:S04]  /*36af0*/  STL.64 [R1+0x800], R20 ;  /* 0x0008001401007387 */ /* 0x000fe80000100a00 */
[----:B------:R0:W-:Y:S04]  /*36b00*/  STL.64 [R1+0x808], R22 ;  /* 0x0008081601007387 */ /* 0x0001e80000100a00 */
[----:B0-----:R-:W3:Y:S04]  /*36b10*/  LDL.LU.64 R22, [R1+0x3a98] ;  /* 0x003a980001167983 */ /* 0x001ee80000300a00 */
[----:B------:R-:W3:Y:S02]  /*36b20*/  LDL.LU.64 R20, [R1+0x3a90] ;  /* 0x003a900001147983 */ /* 0x000ee40000300a00 */
[----:B---3--:R-:W-:-:S15]  /*36b30*/  HMMA.16816.F32 R20, R12, R24, R20 ;  /* 0x000000180c14723c */ /* 0x008fde0000001814 */
[----:B------:R-:W-:-:S04]  /*36b40*/  NOP ;  /* 0x0000000000007918 */ /* 0x000fc80000000000 */
[----:B------:R-:W-:Y:S04]  /*36b50*/  STL.64 [R1+0x7f0], R20 ;  /* 0x0007f01401007387 */ /* 0x000fe80000100a00 */
[----:B------:R0:W-:Y:S04]  /*36b60*/  STL.64 [R1+0x7f8], R22 ;  /* 0x0007f81601007387 */ /* 0x0001e80000100a00 */
[----:B0-----:R-:W4:Y:S04]  /*36b70*/  LDL.LU.64 R22, [R1+0x3a88] ;  /* 0x003a880001167983 */ /* 0x001f280000300a00 */
[----:B------:R-:W2:Y:S04]  /*36b80*/  LDL.LU.64 R20, [R1+0x3a80] ;  /* 0x003a800001147983 */ /* 0x000ea80000300a00 */
[----:B------:R-:W-:Y:S04]  /*36b90*/  STL.64 [R1+0x39c0], R26 ;  /* 0x0039c01a01007387 */ /* 0x000fe80000100a00 */
[----:B------:R0:W-:Y:S04]  /*36ba0*/  STL.64 [R1+0x39b8], R24 ;  /* 0x0039b81801007387 */ /* 0x0001e80000100a00 */
[----:B0-----:R-:W2:Y:S04]  /*36bb0*/  LDL.LU.64 R24, [R1+0x7b0] ;  /* 0x0007b00001187983 */ /* 0x001ea80000300a00 */
[----:B------:R-:W2:Y:S01]  /*36bc0*/  LDL.LU.64 R26, [R1+0x7b8] ;  /* 0x0007b800011a7983 */ /* 0x000ea20000300a00 */
[----:B----4-:R-:W-:-:S15]  /*36bd0*/  HMMA.16816.F32 R16, R12, R22, R16 ;  /* 0x000000160c10723c */ /* 0x010fde0000001810 */
[----:B------:R-:W-:-:S04]  /*36be0*/  NOP ;  /* 0x0000000000007918 */ /* 0x000fc80000000000 */
[----:B------:R-:W-:Y:S04]  /*36bf0*/  STL.64 [R1+0x7e0], R16 ;  /* 0x0007e01001007387 */ /* 0x000fe80000100a00 */
[----:B------:R0:W-:Y:S04]  /*36c00*/  STL.64 [R1+0x7e8], R18 ;  /* 0x0007e81201007387 */ /* 0x0001e80000100a00 */
[----:B0-----:R-:W3:Y:S01]  /*36c10*/  LDL.LU.64 R18, [R1+0x3a78] ;  /* 0x003a780001127983 */ /* 0x001ee20000300a00 */
[----:B--2---:R-:W-:Y:S03]  /*36c20*/  HMMA.16816.F32 R24, R12, R20, R24 ;  /* 0x000000140c18723c */ /* 0x004fe60000001818 */
[----:B------:R-:W2:-:S15]  /*36c30*/  LDL.LU.64 R16, [R1+0x3a70] ;  /* 0x003a700001107983 */ /* 0x000e9e0000300a00 */
[----:B------:R-:W-:Y:S01]  /*36c40*/  NOP ;  /* 0x0000000000007918 */ /* 0x000fe20000000000 */
[----:B------:R0:W-:Y:S04]  /*36c50*/  STL.64 [R1+0x7d0], R24 ;  /* 0x0007d01801007387 */ /* 0x0001e80000100a00 */
[----:B------:R1:W-:Y:S04]  /*36c60*/  STL.64 [R1+0x7d8], R26 ;  /* 0x0007d81a01007387 */ /* 0x0003e80000100a00 */
[----:B0-----:R-:W4:Y:S04]  /*36c70*/  LDL.LU R24, [R1+0xbe4] ;  /* 0x000be40001187983 */ /* 0x001f280000300800 */
[----:B------:R-:W4:Y:S04]  /*36c80*/  LDL.LU R25, [R1+0xbe0] ;  /* 0x000be00001197983 */ /* 0x000f280000300800 */
[----:B-1----:R-:W2:Y:S04]  /*36c90*/  LDL.LU R26, [R1+0xbec] ;  /* 0x000bec00011a7983 */ /* 0x002ea80000300800 */
[----:B------:R-:W4:Y:S04]  /*36ca0*/  LDL.LU R27, [R1+0xbe8] ;  /* 0x000be800011b7983 */ /* 0x000f280000300800 */
[----:B------:R0:W-:Y:S04]  /*36cb0*/  STL.64 [R1+0x39b0], R22 ;  /* 0x0039b01601007387 */ /* 0x0001e80000100a00 */
[----:B0-----:R-:W4:Y:S04]  /*36cc0*/  LDL.LU R22, [R1+0xbdc] ;  /* 0x000bdc0001167983 */ /* 0x001f280000300800 */
[----:B------:R-:W4:Y:S04]  /*36cd0*/  LDL.LU R23, [R1+0xbd8] ;  /* 0x000bd80001177983 */ /* 0x000f280000300800 */
[----:B------:R-:W-:Y:S01]  /*36ce0*/  STL.64 [R1+0x39a8], R20 ;  /* 0x0039a81401007387 */ /* 0x000fe20000100a00 */
[----:B---3--:R-:W-:-:S15]  /*36cf0*/  HMMA.16816.F32 R8, R12, R18, R8 ;  /* 0x000000120c08723c */ /* 0x008fde0000001808 */
[----:B------:R-:W-:-:S04]  /*36d00*/  NOP ;  /* 0x0000000000007918 */ /* 0x000fc80000000000 */
[----:B------:R-:W-:Y:S04]  /*36d10*/  STL.64 [R1+0x7c0], R8 ;  /* 0x0007c00801007387 */ /* 0x000fe80000100a00 */
[----:B------:R0:W-:Y:S04]  /*36d20*/  STL.64 [R1+0x7c8], R10 ;  /* 0x0007c80a01007387 */ /* 0x0001e80000100a00 */
[----:B0-----:R-:W3:Y:S04]  /*36d30*/  LDL.LU.64 R10, [R1+0x3a68] ;  /* 0x003a6800010a7983 */ /* 0x001ee80000300a00 */
[----:B------:R-:W3:Y:S01]  /*36d40*/  LDL.LU.64 R8, [R1+0x3a60] ;  /* 0x003a600001087983 */ /* 0x000ee20000300a00 */
[----:B--2---:R-:W-:-:S15]  /*36d50*/  HMMA.16816.F32 R4, R12, R16, R4 ;  /* 0x000000100c04723c */ /* 0x004fde0000001804 */
[----:B------:R-:W-:-:S04]  /*36d60*/  NOP ;  /* 0x0000000000007918 */ /* 0x000fc80000000000 */
[----:B------:R-:W-:Y:S04]  /*36d70*/  STL.64 [R1+0x7b0], R4 ;  /* 0x0007b00401007387 */ /* 0x000fe80000100a00 */
[----:B------:R0:W-:Y:S04]  /*36d80*/  STL.64 [R1+0x7b8], R6 ;  /* 0x0007b80601007387 */ /* 0x0001e80000100a00 */
[----:B0-----:R-:W2:Y:S04]  /*36d90*/  LDL.LU.64 R6, [R1+0x3a58] ;  /* 0x003a580001067983 */ /* 0x001ea80000300a00 */
[----:B------:R-:W2:Y:S04]  /*36da0*/  LDL.LU.64 R4, [R1+0x3a50] ;  /* 0x003a500001047983 */ /* 0x000ea80000300a00 */
[----:B------:R3:W-:Y:S02]  /*36db0*/  STL.64 [R1+0x39d0], R18 ;  /* 0x0039d01201007387 */ /* 0x0007e40000100a00 */
[----:B---3--:R-:W-:-:S02]  /*36dc0*/  IMAD.MOV.U32 R18, RZ, RZ, R8 ;  /* 0x000000ffff127224 */ /* 0x008fc400078e0008 */
[----:B------:R-:W-:Y:S01]  /*36dd0*/  IMAD.MOV.U32 R19, RZ, RZ, R9 ;  /* 0x000000ffff137224 */ /* 0x000fe200078e0009 */
[----:B------:R-:W3:Y:S04]  /*36de0*/  LDL.LU R8, [R1+0x3a4c] ;  /* 0x003a4c0001087983 */ /* 0x000ee80000300800 */
[----:B------:R-:W3:Y:S04]  /*36df0*/  LDL.LU R9, [R1+0x3a48] ;  /* 0x003a480001097983 */ /* 0x000ee80000300800 */
[----:B------:R0:W-:Y:S04]  /*36e00*/  STL.64 [R1+0x39c8], R16 ;  /* 0x0039c81001007387 */ /* 0x0001e80000100a00 */
[----:B------:R1:W-:Y:S04]  /*36e10*/  STL.64 [R1+0x39e8], R18 ;  /* 0x0039e81201007387 */ /* 0x0003e80000100a00 */
[----:B0-----:R-:W2:Y:S04]  /*36e20*/  LDL.LU.64 R16, [R1+0x780] ;  /* 0x0007800001107983 */ /* 0x001ea80000300a00 */
[----:B-1----:R-:W2:Y:S02]  /*36e30*/  LDL.LU.64 R18, [R1+0x788] ;  /* 0x0007880001127983 */ /* 0x002ea40000300a00 */
[----:B--2---:R-:W-:-:S15]  /*36e40*/  HMMA.16816.F32 R16, R12, R10, R16 ;  /* 0x0000000a0c10723c */ /* 0x004fde0000001810 */
[----:B------:R-:W-:-:S04]  /*36e50*/  NOP ;  /* 0x0000000000007918 */ /* 0x000fc80000000000 */
[----:B------:R0:W-:Y:S04]  /*36e60*/  STL.64 [R1+0x7a0], R16 ;  /* 0x0007a01001007387 */ /* 0x0001e80000100a00 */
[----:B------:R-:W-:Y:S01]  /*36e70*/  STL.64 [R1+0x7a8], R18 ;  /* 0x0007a81201007387 */ /* 0x000fe20000100a00 */
[----:B0-----:R-:W-:Y:S02]  /*36e80*/  IMAD.MOV.U32 R16, RZ, RZ, R6 ;  /* 0x000000ffff107224 */ /* 0x001fe400078e0006 */
[----:B------:R-:W-:Y:S01]  /*36e90*/  IMAD.MOV.U32 R17, RZ, RZ, R7 ;  /* 0x000000ffff117224 */ /* 0x000fe200078e0007 */
[----:B------:R-:W2:Y:S04]  /*36ea0*/  LDL.LU R6, [R1+0x3a44] ;  /* 0x003a440001067983 */ /* 0x000ea80000300800 */
[----:B------:R-:W2:Y:S04]  /*36eb0*/  LDL.LU R7, [R1+0x3a40] ;  /* 0x003a400001077983 */ /* 0x000ea80000300800 */
[----:B------:R0:W-:Y:S04]  /*36ec0*/  STL.64 [R1+0x3a00], R16 ;  /* 0x003a001001007387 */ /* 0x0001e80000100a00 */
[----:B0-----:R-:W3:Y:S04]  /*36ed0*/  LDL.LU.64 R16, [R1+0x770] ;  /* 0x0007700001107983 */ /* 0x001ee80000300a00 */
[----:B------:R-:W3:Y:S02]  /*36ee0*/  LDL.LU.64 R18, [R1+0x778] ;  /* 0x0007780001127983 */ /* 0x000ee40000300a00 */
[----:B---3--:R-:W-:-:S15]  /*36ef0*/  HMMA.16816.F32 R16, R12, R8, R16 ;  /* 0x000000080c10723c */ /* 0x008fde0000001810 */
[----:B------:R-:W-:-:S04]  /*36f00*/  NOP ;  /* 0x0000000000007918 */ /* 0x000fc80000000000 */
[----:B------:R-:W-:Y:S04]  /*36f10*/  STL.64 [R1+0x790], R16 ;  /* 0x0007901001007387 */ /* 0x000fe80000100a00 */
[----:B------:R0:W-:Y:S02]  /*36f20*/  STL.64 [R1+0x798], R18 ;  /* 0x0007981201007387 */ /* 0x0001e40000100a00 */
[----:B0-----:R-:W-:Y:S02]  /*36f30*/  IMAD.MOV.U32 R18, RZ, RZ, R4 ;  /* 0x000000ffff127224 */ /* 0x001fe400078e0004 */
[----:B------:R-:W-:Y:S01]  /*36f40*/  IMAD.MOV.U32 R19, RZ, RZ, R5 ;  /* 0x000000ffff137224 */ /* 0x000fe200078e0005 */
[----:B------:R-:W3:Y:S04]  /*36f50*/  LDL.LU R4, [R1+0x3a3c] ;  /* 0x003a3c0001047983 */ /* 0x000ee80000300800 */
[----:B------:R-:W3:Y:S04]  /*36f60*/  LDL.LU R5, [R1+0x3a38] ;  /* 0x003a380001057983 */ /* 0x000ee80000300800 */
[----:B------:R0:W-:Y:S04]  /*36f70*/  STL.64 [R1+0x3a18], R18 ;  /* 0x003a181201007387 */ /* 0x0001e80000100a00 */
[----:B------:R-:W3:Y:S04]  /*36f80*/  LDL.LU.64 R16, [R1+0x750] ;  /* 0x0007500001107983 */ /* 0x000ee80000300a00 */
[----:B0-----:R-:W3:Y:S04]  /*36f90*/  LDL.LU.64 R18, [R1+0x758] ;  /* 0x0007580001127983 */ /* 0x001ee80000300a00 */
[----:B------:R-:W-:Y:S04]  /*36fa0*/  STL.64 [R1+0x39a0], R10 ;  /* 0x0039a00a01007387 */ /* 0x000fe80000100a00 */
[----:B------:R0:W-:Y:S04]  /*36fb0*/  STL.64 [R1+0x3998], R8 ;  /* 0x0039980801007387 */ /* 0x0001e80000100a00 */
[----:B0-----:R-:W2:Y:S04]  /*36fc0*/  LDL.LU.64 R8, [R1+0x760] ;  /* 0x0007600001087983 */ /* 0x001ea80000300a00 */
[----:B------:R-:W2:Y:S02]  /*36fd0*/  LDL.LU.64 R10, [R1+0x768] ;  /* 0x00076800010a7983 */ /* 0x000ea40000300a00 */
[----:B--2---:R-:W-:-:S15]  /*36fe0*/  HMMA.16816.F32 R8, R12, R6, R8 ;  /* 0x000000060c08723c */ /* 0x004fde0000001808 */
[----:B------:R-:W-:-:S04]  /*36ff0*/  NOP ;  /* 0x0000000000007918 */ /* 0x000fc80000000000 */
[----:B------:R-:W-:Y:S04]  /*37000*/  STL.64 [R1+0x780], R8 ;  /* 0x0007800801007387 */ /* 0x000fe80000100a00 */
[----:B------:R3:W-:Y:S02]  /*37010*/  STL.64 [R1+0x788], R10 ;  /* 0x0007880a01007387 */ /* 0x0007e40000100a00 */
[----:B---3--:R-:W-:Y:S01]  /*37020*/  HMMA.16816.F32 R8, R12, R4, R16 ;  /* 0x000000040c08723c */ /* 0x008fe20000001810 */
[----:B------:R-:W-:Y:S02]  /*37030*/  IMAD.MOV.U32 R16, RZ, RZ, R3 ;  /* 0x000000ffff107224 */ /* 0x000fe400078e0003 */
[----:B------:R-:W-:Y:S02]  /*37040*/  IMAD.MOV.U32 R17, RZ, RZ, R0 ;  /* 0x000000ffff117224 */ /* 0x000fe400078e0000 */
[----:B----4-:R-:W-:-:S02]  /*37050*/  IMAD R19, R25, 0x100, R24 ;  /* 0x0000010019137824 */ /* 0x010fc400078e0218 */
[----:B------:R-:W-:-:S12]  /*37060*/  IMAD R18, R27, 0x100, R26 ;  /* 0x000001001b127824 */ /* 0x000fd800078e021a */
[----:B------:R-:W-:Y:S04]  /*37070*/  STL.64 [R1+0x770], R8 ;  /* 0x0007700801007387 */ /* 0x000fe80000100a00 */
[----:B------:R-:W-:Y:S04]  /*37080*/  STL.64 [R1+0x778], R10 ;  /* 0x0007780a01007387 */ /* 0x000fe80000100a00 */
[----:B------:R-:W2:Y:S04]  /*37090*/  LDL.LU R3, [R1+0xbf4] ;  /* 0x000bf40001037983 */ /* 0x000ea80000300800 */
[----:B------:R-:W2:Y:S04]  /*370a0*/  LDL.LU R0, [R1+0xbf0] ;  /* 0x000bf00001007983 */ /* 0x000ea80000300800 */
[----:B------:R0:W-:Y:S04]  /*370b0*/  STL.64 [R1+0x3980], R6 ;  /* 0x0039800601007387 */ /* 0x0001e80000100a00 */
[----:B------:R1:W-:Y:S01]  /*370c0*/  STL.64 [R1+0x3978], R4 ;  /* 0x0039780401007387 */ /* 0x0003e20000100a00 */
[----:B0-----:R-:W-:-:S05]  /*370d0*/  IMAD R7, R23, 0x100, R22 ;  /* 0x0000010017077824 */ /* 0x001fca00078e0216 */
[----:B------:R0:W-:Y:S04]  /*370e0*/  STL [R1+0x3a30], R7 ;  /* 0x003a300701007387 */ /* 0x0001e80000100800 */
[----:B-1----:R-:W3:Y:S04]  /*370f0*/  LDL.LU.64 R4, [R1+0x270] ;  /* 0x0002700001047983 */ /* 0x002ee80000300a00 */
[----:B0-----:R-:W3:Y:S04]  /*37100*/  LDL.LU.64 R6, [R1+0x278] ;  /* 0x0002780001067983 */ /* 0x001ee80000300a00 */
[----:B------:R-:W4:Y:S04]  /*37110*/  LDL.LU.64 R24, [R1+0x700] ;  /* 0x0007000001187983 */ /* 0x000f280000300a00 */
[----:B------:R-:W2:Y:S04]  /*37120*/  LDL.LU.64 R26, [R1+0x708] ;  /* 0x00070800011a7983 */ /* 0x000ea80000300a00 */
[----:B--2---:R-:W-:Y:S04]  /*37130*/  STL.64 [R1+0x39e0], R26 ;  /* 0x0039e01a01007387 */ /* 0x004fe80000100a00 */
[----:B----4-:R0:W-:Y:S04]  /*37140*/  STL.64 [R1+0x39d8], R24 ;  /* 0x0039d81801007387 */ /* 0x0101e80000100a00 */
[----:B0-----:R-:W2:Y:S04]  /*37150*/  LDL.LU.64 R24, [R1+0x710] ;  /* 0x0007100001187983 */ /* 0x001ea80000300a00 */
[----:B------:R-:W4:Y:S04]  /*37160*/  LDL.LU.64 R26, [R1+0x718] ;  /* 0x00071800011a7983 */ /* 0x000f280000300a00 */
[----:B----4-:R-:W-:Y:S04]  /*37170*/  STL.64 [R1+0x39f8], R26 ;  /* 0x0039f81a01007387 */ /* 0x010fe80000100a00 */
[----:B--2---:R0:W-:Y:S04]  /*37180*/  STL.64 [R1+0x39f0], R24 ;  /* 0x0039f01801007387 */ /* 0x0041e80000100a00 */
[----:B0-----:R-:W2:Y:S04]  /*37190*/  LDL.LU.64 R24, [R1+0x720] ;  /* 0x0007200001187983 */ /* 0x001ea80000300a00 */
[----:B------:R-:W4:Y:S04]  /*371a0*/  LDL.LU.64 R26, [R1+0x728] ;  /* 0x00072800011a7983 */ /* 0x000f280000300a00 */
[----:B----4-:R-:W-:Y:S04]  /*371b0*/  STL.64 [R1+0x3a10], R26 ;  /* 0x003a101a01007387 */ /* 0x010fe80000100a00 */
[----:B--2---:R0:W-:Y:S04]  /*371c0*/  STL.64 [R1+0x3a08], R24 ;  /* 0x003a081801007387 */ /* 0x0041e80000100a00 */
[----:B0-----:R-:W2:Y:S04]  /*371d0*/  LDL.LU.64 R24, [R1+0x730] ;  /* 0x0007300001187983 */ /* 0x001ea80000300a00 */
[----:B------:R-:W4:Y:S01]  /*371e0*/  LDL.LU.64 R26, [R1+0x738] ;  /* 0x00073800011a7983 */ /* 0x000f220000300a00 */
[----:B------:R-:W-:-:S03]  /*371f0*/  IMAD R0, R0, 0x100, R3 ;  /* 0x0000010000007824 */ /* 0x000fc600078e0203 */
[----:B----4-:R-:W-:Y:S04]  /*37200*/  STL.64 [R1+0x3a28], R26 ;  /* 0x003a281a01007387 */ /* 0x010fe80000100a00 */
[----:B--2---:R0:W-:Y:S04]  /*37210*/  STL.64 [R1+0x3a20], R24 ;  /* 0x003a201801007387 */ /* 0x0041e80000100a00 */
[----:B0-----:R-:W2:Y:S04]  /*37220*/  LDL.LU.64 R24, [R1+0x740] ;  /* 0x0007400001187983 */ /* 0x001ea80000300a00 */
[----:B------:R-:W2:Y:S04]  /*37230*/  LDL.LU.64 R26, [R1+0x748] ;  /* 0x00074800011a7983 */ /* 0x000ea80000300a00 */
[----:B------:R-:W4:Y:S04]  /*37240*/  LDL.LU.64 R20, [R1+0x6f0] ;  /* 0x0006f00001147983 */ /* 0x000f280000300a00 */
[----:B------:R-:W4:Y:S04]  /*37250*/  LDL.LU.64 R22, [R1+0x6f8] ;  /* 0x0006f80001167983 */ /* 0x000f280000300a00 */
[----:B------:R-:W2:Y:S04]  /*37260*/  LDL.LU.64 R8, [R1+0x6e0] ;  /* 0x0006e00001087983 */ /* 0x000ea80000300a00 */
[----:B------:R-:W2:Y:S04]  /*37270*/  LDL.LU.64 R10, [R1+0x6e8] ;  /* 0x0006e800010a7983 */ /* 0x000ea80000300a00 */
[----:B------:R-:W3:Y:S02]  /*37280*/  LDL.LU R3, [R1+0x3a34] ;  /* 0x003a340001037983 */ /* 0x000ee40000300800 */
[----:B---3--:R-:W-:Y:S02]  /*37290*/  HMMA.16816.F32 R12, R12, R2, R4 ;  /* 0x000000020c0c723c */ /* 0x008fe40000001804 */
[----:B------:R-:W3:-:S15]  /*372a0*/  LDL.LU R7, [R1+0x3a30] ;  /* 0x003a300001077983 */ /* 0x000ede0000300800 */
[----:B------:R-:W-:Y:S02]  /*372b0*/  NOP ;  /* 0x0000000000007918 */ /* 0x000fe40000000000 */
[----:B------:R0:W-:Y:S04]  /*372c0*/  STL.64 [R1+0x290], R12 ;  /* 0x0002900c01007387 */ /* 0x0001e80000100a00 */
[----:B------:R1:W-:Y:S04]  /*372d0*/  STL.64 [R1+0x298], R14 ;  /* 0x0002980e01007387 */ /* 0x0003e80000100a00 */
[----:B------:R-:W4:Y:S01]  /*372e0*/  LDL.LU.64 R4, [R1+0x6d0] ;  /* 0x0006d00001047983 */ /* 0x000f220000300a00 */
[----:B0-----:R-:W-:Y:S02]  /*372f0*/  F2FP.F16.E4M3.UNPACK_B R13, R19 ;  /* 0x00000013ff0d723e */ /* 0x001fe400020006ff */
[----:B-1----:R-:W-:-:S02]  /*37300*/  F2FP.F16.E4M3.UNPACK_B R14, R18 ;  /* 0x00000012ff0e723e */ /* 0x002fc400020006ff */
[----:B------:R-:W-:Y:S02]  /*37310*/  F2FP.F16.E4M3.UNPACK_B R15, R0 ;  /* 0x00000000ff0f723e */ /* 0x000fe400020006ff */
[----:B---3--:R-:W-:Y:S02]  /*37320*/  F2FP.F16.E4M3.UNPACK_B R12, R7 ;  /* 0x00000007ff0c723e */ /* 0x008fe400020006ff */
[----:B------:R-:W3:Y:S05]  /*37330*/  LDL.LU.64 R6, [R1+0x6d8] ;  /* 0x0006d80001067983 */ /* 0x000eea0000300a00 */
[----:B--2---:R-:W-:Y:S01]  /*37340*/  HMMA.16816.F32 R16, R12, R16, R24 ;  /* 0x000000100c10723c */ /* 0x004fe20000001818 */
[----:B------:R-:W2:Y:S04]  /*37350*/  LDL.LU.64 R26, [R1+0x3a28] ;  /* 0x003a2800011a7983 */ /* 0x000ea80000300a00 */
[----:B------:R-:W2:-:S14]  /*37360*/  LDL.LU.64 R24, [R1+0x3a20] ;  /* 0x003a200001187983 */ /* 0x000e9c0000300a00 */
[----:B------:R-:W-:Y:S04]  /*37370*/  STL.64 [R1+0x760], R16 ;  /* 0x0007601001007387 */ /* 0x000fe80000100a00 */
[----:B------:R0:W-:Y:S04]  /*37380*/  STL.64 [R1+0x768], R18 ;  /* 0x0007681201007387 */ /* 0x0001e80000100a00 */
[----:B0-----:R-:W2:Y:S02]  /*37390*/  LDL.LU.64 R18, [R1+0x3a18] ;  /* 0x003a180001127983 */ /* 0x001ea40000300a00 */
[----:B--2---:R-:W-:Y:S02]  /*373a0*/  HMMA.16816.F32 R16, R12, R18, R24 ;  /* 0x000000120c10723c */ /* 0x004fe40000001818 */
[----:B------:R-:W2:Y:S04]  /*373b0*/  LDL.LU.64 R26, [R1+0x3a10] ;  /* 0x003a1000011a7983 */ /* 0x000ea80000300a00 */
[----:B------:R-:W2:-:S13]  /*373c0*/  LDL.LU.64 R24, [R1+0x3a08] ;  /* 0x003a080001187983 */ /* 0x000e9a0000300a00 */
[----:B------:R0:W-:Y:S04]  /*373d0*/  STL.64 [R1+0x750], R16 ;  /* 0x0007501001007387 */ /* 0x0001e80000100a00 */
[----:B------:R2:W-:Y:S04]  /*373e0*/  STL.64 [R1+0x758], R18 ;  /* 0x0007581201007387 */ /* 0x0005e80000100a00 */
[----:B0-----:R-:W2:Y:S02]  /*373f0*/  LDL.LU.64 R16, [R1+0x3a00] ;  /* 0x003a000001107983 */ /* 0x001ea40000300a00 */
[----:B--2---:R-:W-:Y:S02]  /*37400*/  HMMA.16816.F32 R16, R12, R16, R24 ;  /* 0x000000100c10723c */ /* 0x004fe40000001818 */
[----:B------:R-:W2:Y:S04]  /*37410*/  LDL.LU.64 R26, [R1+0x39f8] ;  /* 0x0039f800011a7983 */ /* 0x000ea80000300a00 */
[----:B------:R-:W2:-:S13]  /*37420*/  LDL.LU.64 R24, [R1+0x39f0] ;  /* 0x0039f00001187983 */ /* 0x000e9a0000300a00 */
[----:B------:R-:W-:Y:S04]  /*37430*/  STL.64 [R1+0x740], R16 ;  /* 0x0007401001007387 */ /* 0x000fe80000100a00 */
[----:B------:R0:W-:Y:S04]  /*37440*/  STL.64 [R1+0x748], R18 ;  /* 0x0007481201007387 */ /* 0x0001e80000100a00 */
[----:B0-----:R-:W2:Y:S02]  /*37450*/  LDL.LU.64 R18, [R1+0x39e8] ;  /* 0x0039e80001127983 */ /* 0x001ea40000300a00 */
[----:B--2---:R-:W-:Y:S02]  /*37460*/  HMMA.16816.F32 R16, R12, R18, R24 ;  /* 0x000000120c10723c */ /* 0x004fe40000001818 */
[----:B------:R-:W2:Y:S04]  /*37470*/  LDL.LU.64 R26, [R1+0x39e0] ;  /* 0x0039e000011a7983 */ /* 0x000ea80000300a00 */
[----:B------:R-:W2:-:S13]  /*37480*/  LDL.LU.64 R24, [R1+0x39d8] ;  /* 0x0039d80001187983 */ /* 0x000e9a0000300a00 */
        /* <DEDUP_REMOVED lines=8> */
[----:B0-----:R-:W4:Y:S04]  /*37510*/  LDL.LU.64 R26, [R1+0x39c0] ;  /* 0x0039c000011a7983 */ /* 0x001f280000300a00 */
[----:B------:R-:W2:Y:S04]  /*37520*/  LDL.LU.64 R24, [R1+0x39b8] ;  /* 0x0039b80001187983 */ /* 0x000ea80000300a00 */
[----:B------:R-:W2:Y:S04]  /*37530*/  LDL.LU R0, [R1+0xc10] ;  /* 0x000c100001007983 */ /* 0x000ea80000300800 */
[----:B------:R-:W-:Y:S01]  /*37540*/  STL.64 [R1+0x3930], R28 ;  /* 0x0039301c01007387 */ /* 0x000fe20000100a00 */
[----:B----4-:R-:W-:-:S15]  /*37550*/  HMMA.16816.F32 R20, R12, R26, R20 ;  /* 0x0000001a0c14723c */ /* 0x010fde0000001814 */
[----:B------:R-:W-:-:S04]  /*37560*/  NOP ;  /* 0x0000000000007918 */ /* 0x000fc80000000000 */
[----:B------:R-:W-:Y:S04]  /*37570*/  STL.64 [R1+0x710], R20 ;  /* 0x0007101401007387 */ /* 0x000fe80000100a00 */
[----:B------:R0:W-:Y:S04]  /*37580*/  STL.64 [R1+0x718], R22 ;  /* 0x0007181601007387 */ /* 0x0001e80000100a00 */
[----:B0-----:R-:W3:Y:S01]  /*37590*/  LDL.LU.64 R22, [R1+0x39b0] ;  /* 0x0039b00001167983 */ /* 0x001ee20000300a00 */
[C---:B--2---:R-:W-:Y:S03]  /*375a0*/  HMMA.16816.F32 R8, R12.reuse, R24, R8 ;  /* 0x000000180c08723c */ /* 0x044fe60000001808 */
[----:B------:R-:W2:Y:S04]  /*375b0*/  LDL.LU.64 R20, [R1+0x39a8] ;  /* 0x0039a80001147983 */ /* 0x000ea80000300a00 */
[----:B------:R-:W-:Y:S04]  /*375c0*/  STL.64 [R1+0x3928], R26 ;  /* 0x0039281a01007387 */ /* 0x000fe80000100a00 */
[----:B------:R0:W-:Y:S08]  /*375d0*/  STL.64 [R1+0x3920], R24 ;  /* 0x0039201801007387 */ /* 0x0001f00000100a00 */
[----:B------:R1:W-:Y:S04]  /*375e0*/  STL.64 [R1+0x700], R8 ;  /* 0x0007000801007387 */ /* 0x0003e80000100a00 */
[----:B------:R4:W-:Y:S04]  /*375f0*/  STL.64 [R1+0x708], R10 ;  /* 0x0007080a01007387 */ /* 0x0009e80000100a00 */
[----:B0-----:R-:W2:Y:S04]  /*37600*/  LDL.LU R24, [R1+0xc08] ;  /* 0x000c080001187983 */ /* 0x001ea80000300800 */
[----:B------:R-:W2:Y:S04]  /*37610*/  LDL.LU R25, [R1+0xc14] ;  /* 0x000c140001197983 */ /* 0x000ea80000300800 */
[----:B-1----:R-:W2:Y:S04]  /*37620*/  LDL.LU.64 R8, [R1+0x6b0] ;  /* 0x0006b00001087983 */ /* 0x002ea80000300a00 */
[----:B----4-:R-:W4:Y:S01]  /*37630*/  LDL.LU.64 R10, [R1+0x6b8] ;  /* 0x0006b800010a7983 */ /* 0x010f220000300a00 */
[----:B---3--:R-:W-:-:S15]  /*37640*/  HMMA.16816.F32 R4, R12, R22, R4 ;  /* 0x000000160c04723c */ /* 0x008fde0000001804 */
[----:B------:R-:W-:-:S04]  /*37650*/  NOP ;  /* 0x0000000000007918 */ /* 0x000fc80000000000 */
[----:B------:R0:W-:Y:S04]  /*37660*/  STL.64 [R1+0x6f0], R4 ;  /* 0x0006f00401007387 */ /* 0x0001e80000100a00 */
[----:B------:R1:W-:Y:S04]  /*37670*/  STL.64 [R1+0x6f8], R6 ;  /* 0x0006f80601007387 */ /* 0x0003e80000100a00 */
[----:B0-----:R-:W3:Y:S04]  /*37680*/  LDL.LU.64 R4, [R1+0x680] ;  /* 0x0006800001047983 */ /* 0x001ee80000300a00 */
[----:B-1----:R-:W2:Y:S04]  /*37690*/  LDL.LU.64 R6, [R1+0x688] ;  /* 0x0006880001067983 */ /* 0x002ea80000300a00 */
[----:B--2---:R-:W-:Y:S04]  /*376a0*/  STL.64 [R1+0x3990], R6 ;  /* 0x0039900601007387 */ /* 0x004fe80000100a00 */
[----:B---3--:R0:W-:Y:S04]  /*376b0*/  STL.64 [R1+0x3988], R4 ;  /* 0x0039880401007387 */ /* 0x0081e80000100a00 */
[----:B0-----:R-:W2:Y:S04]  /*376c0*/  LDL.LU.64 R4, [R1+0x690] ;  /* 0x0006900001047983 */ /* 0x001ea80000300a00 */
[----:B------:R-:W2:Y:S04]  /*376d0*/  LDL.LU.64 R6, [R1+0x698] ;  /* 0x0006980001067983 */ /* 0x000ea80000300a00 */
[----:B------:R-:W3:Y:S04]  /*376e0*/  LDL.64 R26, [R1+0x18] ;  /* 0x00001800011a7983 */ /* 0x000ee80000100a00 */
[----:B---3--:R-:W-:Y:S04]  /*376f0*/  STL.64 [R1+0x3970], R26 ;  /* 0x0039701a01007387 */ /* 0x008fe80000100a00 */
[----:B------:R0:W-:Y:S04]  /*37700*/  STL.64 [R1+0x3968], R24 ;  /* 0x0039681801007387 */ /* 0x0001e80000100a00 */
[----:B0-----:R-:W3:Y:S04]  /*37710*/  LDL.LU.64 R24, [R1+0x6c0] ;  /* 0x0006c00001187983 */ /* 0x001ee80000300a00 */
[----:B------:R-:W3:Y:S01]  /*37720*/  LDL.LU.64 R26, [R1+0x6c8] ;  /* 0x0006c800011a7983 */ /* 0x000ee20000300a00 */
[C---:B----4-:R-:W-:Y:S08]  /*37730*/  HMMA.16816.F32 R8, R12.reuse, R18, R8 ;  /* 0x000000120c08723c */ /* 0x050ff00000001808 */
[----:B---3--:R-:W-:-:S15]  /*37740*/  HMMA.16816.F32 R24, R12, R20, R24 ;  /* 0x000000140c18723c */ /* 0x008fde0000001818 */
[----:B------:R-:W-:-:S04]  /*37750*/  NOP ;  /* 0x0000000000007918 */ /* 0x000fc80000000000 */
[----:B------:R0:W-:Y:S04]  /*37760*/  STL.64 [R1+0x6e0], R24 ;  /* 0x0006e01801007387 */ /* 0x0001e80000100a00 */
[----:B------:R1:W-:Y:S04]  /*37770*/  STL.64 [R1+0x6e8], R26 ;  /* 0x0006e81a01007387 */ /* 0x0003e80000100a00 */
[----:B0-----:R-:W3:Y:S04]  /*37780*/  LDL.LU.64 R24, [R1+0x670] ;  /* 0x0006700001187983 */ /* 0x001ee80000300a00 */
[----:B-1----:R-:W3:Y:S04]  /*37790*/  LDL.LU.64 R26, [R1+0x678] ;  /* 0x00067800011a7983 */ /* 0x002ee80000300a00 */
[----:B------:R-:W-:Y:S04]  /*377a0*/  STL.64 [R1+0x3908], R22 ;  /* 0x0039081601007387 */ /* 0x000fe80000100a00 */
[----:B------:R0:W-:Y:S04]  /*377b0*/  STL.64 [R1+0x3900], R20 ;  /* 0x0039001401007387 */ /* 0x0001e80000100a00 */
[----:B0-----:R-:W4:Y:S04]  /*377c0*/  LDL.LU.64 R20, [R1+0x6a0] ;  /* 0x0006a00001147983 */ /* 0x001f280000300a00 */
[----:B------:R-:W4:Y:S04]  /*377d0*/  LDL.LU.64 R22, [R1+0x6a8] ;  /* 0x0006a80001167983 */ /* 0x000f280000300a00 */
[----:B------:R-:W-:Y:S04]  /*377e0*/  STL.64 [R1+0x6d0], R8 ;  /* 0x0006d00801007387 */ /* 0x000fe80000100a00 */
[----:B------:R0:W-:Y:S04]  /*377f0*/  STL.64 [R1+0x6d8], R10 ;  /* 0x0006d80a01007387 */ /* 0x0001e80000100a00 */
[----:B0-----:R-:W2:Y:S04]  /*37800*/  LDL.LU.64 R10, [R1+0x39a0] ;  /* 0x0039a000010a7983 */ /* 0x001ea80000300a00 */
[----:B------:R-:W3:Y:S01]  /*37810*/  LDL.LU.64 R8, [R1+0x3998] ;  /* 0x0039980001087983 */ /* 0x000ee20000300a00 */
[C---:B----4-:R-:W-:Y:S08]  /*37820*/  HMMA.16816.F32 R20, R12.reuse, R16, R20 ;  /* 0x000000100c14723c */ /* 0x050ff00000001814 */
[C---:B--2---:R-:W-:Y:S11]  /*37830*/  HMMA.16816.F32 R4, R12.reuse, R10, R4 ;  /* 0x0000000a0c04723c */ /* 0x044ff60000001804 */
[----:B------:R0:W-:Y:S04]  /*37840*/  STL.64 [R1+0x6c0], R20 ;  /* 0x0006c01401007387 */ /* 0x0001e80000100a00 */
[----:B------:R1:W-:Y:S04]  /*37850*/  STL.64 [R1+0x6c8], R22 ;  /* 0x0006c81601007387 */ /* 0x0003e80000100a00 */
[----:B0-----:R-:W2:Y:S04]  /*37860*/  LDL.LU.64 R20, [R1+0x260] ;  /* 0x0002600001147983 */ /* 0x001ea80000300a00 */
[----:B-1----:R-:W2:Y:S04]  /*37870*/  LDL.LU.64 R22, [R1+0x268] ;  /* 0x0002680001167983 */ /* 0x002ea80000300a00 */
[----:B------:R-:W-:Y:S04]  /*37880*/  STL.64 [R1+0x38e8], R18 ;  /* 0x0038e81201007387 */ /* 0x000fe80000100a00 */
[----:B------:R0:W-:Y:S04]  /*37890*/  STL.64 [R1+0x38e0], R16 ;  /* 0x0038e01001007387 */ /* 0x0001e80000100a00 */
[----:B0-----:R-:W4:Y:S04]  /*378a0*/  LDL.LU.64 R16, [R1+0x660] ;  /* 0x0006600001107983 */ /* 0x001f280000300a00 */
[----:B------:R-:W4:Y:S04]  /*378b0*/  LDL.LU.64 R18, [R1+0x668] ;  /* 0x0006680001127983 */ /* 0x000f280000300a00 */
        /* <DEDUP_REMOVED lines=8> */
[----:B0-----:R-:W3:Y:S04]  /*37940*/  LDL.LU.64 R6, [R1+0x3980] ;  /* 0x0039800001067983 */ /* 0x001ee80000300a00 */
[----:B------:R-:W4:Y:S04]  /*37950*/  LDL.LU.64 R4, [R1+0x3978] ;  /* 0x0039780001047983 */ /* 0x000f280000300a00 */
[----:B------:R0:W-:Y:S04]  /*37960*/  STL [R1+0x38dc], R8 ;  /* 0x0038dc0801007387 */ /* 0x0001e80000100800 */
[----:B0-----:R-:W2:Y:S04]  /*37970*/  LDL.LU R8, [R1+0xbf8] ;  /* 0x000bf80001087983 */ /* 0x001ea80000300800 */
[----:B------:R0:W-:Y:S04]  /*37980*/  STL [R1+0x38d8], R9 ;  /* 0x0038d80901007387 */ /* 0x0001e80000100800 */
[----:B0-----:R-:W2:Y:S01]  /*37990*/  LDL.LU R9, [R1+0xc0c] ;  /* 0x000c0c0001097983 */ /* 0x001ea20000300800 */
[C---:B---3--:R-:W-:Y:S08]  /*379a0*/  HMMA.16816.F32 R24, R12.reuse, R6, R24 ;  /* 0x000000060c18723c */ /* 0x048ff00000001818 */
[C---:B----4-:R-:W-:Y:S11]  /*379b0*/  HMMA.16816.F32 R16, R12.reuse, R4, R16 ;  /* 0x000000040c10723c */ /* 0x050ff60000001810 */
[----:B------:R-:W-:Y:S04]  /*379c0*/  STL.64 [R1+0x690], R24 ;  /* 0x0006901801007387 */ /* 0x000fe80000100a00 */
[----:B------:R0:W-:Y:S04]  /*379d0*/  STL.64 [R1+0x698], R26 ;  /* 0x0006981a01007387 */ /* 0x0001e80000100a00 */
[----:B0-----:R-:W3:Y:S04]  /*379e0*/  LDL.LU.64 R26, [R1+0x3970] ;  /* 0x00397000011a7983 */ /* 0x001ee80000300a00 */
[----:B------:R-:W4:Y:S04]  /*379f0*/  LDL.LU.64 R24, [R1+0x3968] ;  /* 0x0039680001187983 */ /* 0x000f280000300a00 */
[----:B------:R0:W-:Y:S04]  /*37a00*/  STL.64 [R1+0x680], R16 ;  /* 0x0006801001007387 */ /* 0x0001e80000100a00 */
[----:B------:R1:W-:Y:S04]  /*37a10*/  STL.64 [R1+0x688], R18 ;  /* 0x0006881201007387 */ /* 0x0003e80000100a00 */
[----:B0-----:R-:W3:Y:S04]  /*37a20*/  LDL.LU.64 R16, [R1+0x650] ;  /* 0x0006500001107983 */ /* 0x001ee80000300a00 */
[----:B-1----:R-:W3:Y:S04]  /*37a30*/  LDL.LU.64 R18, [R1+0x658] ;  /* 0x0006580001127983 */ /* 0x002ee80000300a00 */
[----:B------:R-:W3:Y:S01]  /*37a40*/  LDL.64 R28, [R1] ;  /* 0x00000000011c7983 */ /* 0x000ee20000100a00 */
[----:B--2---:R-:W-:Y:S03]  /*37a50*/  HMMA.16816.F32 R12, R12, R2, R20 ;  /* 0x000000020c0c723c */ /* 0x004fe60000001814 */
[----:B---3--:R0:W-:Y:S04]  /*37a60*/  STL.64 [R1+0x3958], R28 ;  /* 0x0039581c01007387 */ /* 0x0081e80000100a00 */
[----:B0-----:R-:W2:Y:S04]  /*37a70*/  LDL.LU R28, [R1+0xc04] ;  /* 0x000c0400011c7983 */ /* 0x001ea80000300800 */
[----:B------:R-:W2:Y:S04]  /*37a80*/  LDL.LU R29, [R1+0xc00] ;  /* 0x000c0000011d7983 */ /* 0x000ea80000300800 */
[----:B------:R0:W-:Y:S04]  /*37a90*/  STL.64 [R1+0x38c0], R6 ;  /* 0x0038c00601007387 */ /* 0x0001e80000100a00 */
[----:B0-----:R-:W3:Y:S04]  /*37aa0*/  LDL.LU R7, [R1+0xbfc] ;  /* 0x000bfc0001077983 */ /* 0x001ee80000300800 */
[----:B------:R2:W-:Y:S04]  /*37ab0*/  STL.64 [R1+0x38b8], R4 ;  /* 0x0038b80401007387 */ /* 0x0005e80000100a00 */
[----:B------:R-:W4:Y:S01]  /*37ac0*/  LDL R6, [R1+0x8] ;  /* 0x0000080001067983 */ /* 0x000f220000100800 */
[----:B--2---:R-:W-:-:S03]  /*37ad0*/  IMAD R5, R29, 0x100, R28 ;  /* 0x000001001d057824 */ /* 0x004fc600078e021c */
[----:B------:R-:W2:Y:S04]  /*37ae0*/  LDL.64 R28, [R1+0x10] ;  /* 0x00001000011c7983 */ /* 0x000ea80000100a00 */
[----:B------:R0:W-:Y:S04]  /*37af0*/  STL.64 [R1+0x280], R12 ;  /* 0x0002800c01007387 */ /* 0x0001e80000100a00 */
[----:B------:R1:W-:Y:S01]  /*37b00*/  STL.64 [R1+0x288], R14 ;  /* 0x0002880e01007387 */ /* 0x0003e20000100a00 */
[----:B---3--:R-:W-:-:S03]  /*37b10*/  IMAD R8, R8, 0x100, R7 ;  /* 0x0000010008087824 */ /* 0x008fc600078e0207 */
[----:B------:R-:W3:Y:S01]  /*37b20*/  LDL R7, [R1+0xc] ;  /* 0x00000c0001077983 */ /* 0x000ee20000100800 */
[----:B----4-:R-:W-:Y:S02]  /*37b30*/  IMAD R4, R24, 0x100, R9 ;  /* 0x0000010018047824 */ /* 0x010fe400078e0209 */
[----:B------:R-:W-:Y:S01]  /*37b40*/  IMAD R0, R0, 0x100, R25 ;  /* 0x0000010000007824 */ /* 0x000fe200078e0219 */
[----:B0-----:R-:W-:Y:S02]  /*37b50*/  F2FP.F16.E4M3.UNPACK_B R12, R8 ;  /* 0x00000008ff0c723e */ /* 0x001fe400020006ff */
[----:B------:R-:W-:Y:S02]  /*37b60*/  F2FP.F16.E4M3.UNPACK_B R13, R5 ;  /* 0x00000005ff0d723e */ /* 0x000fe400020006ff */
[----:B-1----:R-:W-:Y:S02]  /*37b70*/  F2FP.F16.E4M3.UNPACK_B R14, R4 ;  /* 0x00000004ff0e723e */ /* 0x002fe400020006ff */
[----:B------:R-:W-:Y:S01]  /*37b80*/  F2FP.F16.E4M3.UNPACK_B R15, R0 ;  /* 0x00000000ff0f723e */ /* 0x000fe200020006ff */
[----:B------:R-:W-:-:S02]  /*37b90*/  IMAD.MOV.U32 R8, RZ, RZ, R26 ;  /* 0x000000ffff087224 */ /* 0x000fc400078e001a */
[----:B------:R-:W-:Y:S01]  /*37ba0*/  IMAD.MOV.U32 R9, RZ, RZ, R27 ;  /* 0x000000ffff097224 */ /* 0x000fe200078e001b */
[----:B---3--:R0:W-:Y:S03]  /*37bb0*/  STL.64 [R1+0x3960], R6 ;  /* 0x0039600601007387 */ /* 0x0081e60000100a00 */
[----:B0-----:R-:W-:-:S15]  /*37bc0*/  HMMA.16816.F32 R4, R12, R26, R16 ;  /* 0x0000001a0c04723c */ /* 0x001fde0000001810 */
[----:B------:R-:W-:-:S04]  /*37bd0*/  NOP ;  /* 0x0000000000007918 */ /* 0x000fc80000000000 */
[----:B------:R0:W-:Y:S04]  /*37be0*/  STL.64 [R1+0x670], R4 ;  /* 0x0006700401007387 */ /* 0x0001e80000100a00 */
[----:B------:R1:W-:Y:S04]  /*37bf0*/  STL.64 [R1+0x678], R6 ;  /* 0x0006780601007387 */ /* 0x0003e80000100a00 */
[----:B0-----:R-:W2:Y:S04]  /*37c00*/  LDL.LU.64 R4, [R1+0x640] ;  /* 0x0006400001047983 */ /* 0x001ea80000300a00 */
[----:B-1----:R-:W2:Y:S04]  /*37c10*/  LDL.LU.64 R6, [R1+0x648] ;  /* 0x0006480001067983 */ /* 0x002ea80000300a00 */
[----:B------:R-:W3:Y:S04]  /*37c20*/  LDL.LU.64 R24, [R1+0x610] ;  /* 0x0006100001187983 */ /* 0x000ee80000300a00 */
[----:B------:R-:W4:Y:S04]  /*37c30*/  LDL.LU.64 R26, [R1+0x618] ;  /* 0x00061800011a7983 */ /* 0x000f280000300a00 */
[----:B----4-:R-:W-:Y:S04]  /*37c40*/  STL.64 [R1+0x3940], R26 ;  /* 0x0039401a01007387 */ /* 0x010fe80000100a00 */
[----:B---3--:R0:W-:Y:S04]  /*37c50*/  STL.64 [R1+0x3938], R24 ;  /* 0x0039381801007387 */ /* 0x0081e80000100a00 */
[----:B0-----:R-:W3:Y:S04]  /*37c60*/  LDL.LU.64 R24, [R1+0x620] ;  /* 0x0006200001187983 */ /* 0x001ee80000300a00 */
[----:B------:R-:W4:Y:S01]  /*37c70*/  LDL.LU.64 R26, [R1+0x628] ;  /* 0x00062800011a7983 */ /* 0x000f220000300a00 */
[----:B--2---:R-:W-:Y:S03]  /*37c80*/  HMMA.16816.F32 R4, R12, R28, R4 ;  /* 0x0000001c0c04723c */ /* 0x004fe60000001804 */
[----:B----4-:R-:W-:Y:S04]  /*37c90*/  STL.64 [R1+0x3950], R26 ;  /* 0x0039501a01007387 */ /* 0x010fe80000100a00 */
[----:B---3--:R0:W-:Y:S04]  /*37ca0*/  STL.64 [R1+0x3948], R24 ;  /* 0x0039481801007387 */ /* 0x0081e80000100a00 */
[----:B0-----:R-:W2:Y:S04]  /*37cb0*/  LDL.LU.64 R24, [R1+0x630] ;  /* 0x0006300001187983 */ /* 0x001ea80000300a00 */
[----:B------:R-:W2:Y:S04]  /*37cc0*/  LDL.LU.64 R26, [R1+0x638] ;  /* 0x00063800011a7983 */ /* 0x000ea80000300a00 */
[----:B------:R-:W3:Y:S04]  /*37cd0*/  LDL.LU.64 R20, [R1+0x5f0] ;  /* 0x0005f00001147983 */ /* 0x000ee80000300a00 */
[----:B------:R-:W4:Y:S04]  /*37ce0*/  LDL.LU.64 R22, [R1+0x5f8] ;  /* 0x0005f80001167983 */ /* 0x000f280000300a00 */
[----:B----4-:R-:W-:Y:S04]  /*37cf0*/  STL.64 [R1+0x3918], R22 ;  /* 0x0039181601007387 */ /* 0x010fe80000100a00 */
[----:B---3--:R0:W-:Y:S04]  /*37d00*/  STL.64 [R1+0x3910], R20 ;  /* 0x0039101401007387 */ /* 0x0081e80000100a00 */
[----:B0-----:R-:W3:Y:S04]  /*37d10*/  LDL.LU.64 R20, [R1+0x600] ;  /* 0x0006000001147983 */ /* 0x001ee80000300a00 */
[----:B------:R-:W3:Y:S04]  /*37d20*/  LDL.LU.64 R22, [R1+0x608] ;  /* 0x0006080001167983 */ /* 0x000ee80000300a00 */
[----:B------:R-:W-:Y:S04]  /*37d30*/  STL.64 [R1+0x38f8], R10 ;  /* 0x0038f80a01007387 */ /* 0x000fe80000100a00 */
[----:B------:R0:W-:Y:S04]  /*37d40*/  STL.64 [R1+0x38f0], R8 ;  /* 0x0038f00801007387 */ /* 0x0001e80000100a00 */
[----:B0-----:R-:W4:Y:S04]  /*37d50*/  LDL.LU.64 R8, [R1+0x5e0] ;  /* 0x0005e00001087983 */ /* 0x001f280000300a00 */
[----:B------:R-:W4:Y:S04]  /*37d60*/  LDL.LU.64 R10, [R1+0x5e8] ;  /* 0x0005e800010a7983 */ /* 0x000f280000300a00 */
[----:B------:R-:W2:Y:S04]  /*37d70*/  LDL.LU.64 R16, [R1+0x5d0] ;  /* 0x0005d00001107983 */ /* 0x000ea80000300a00 */
[----:B------:R-:W2:Y:S04]  /*37d80*/  LDL.LU.64 R18, [R1+0x5d8] ;  /* 0x0005d80001127983 */ /* 0x000ea80000300a00 */
[----:B------:R-:W-:Y:S04]  /*37d90*/  STL.64 [R1+0x660], R4 ;  /* 0x0006600401007387 */ /* 0x000fe80000100a00 */
[----:B------:R0:W-:Y:S04]  /*37da0*/  STL.64 [R1+0x668], R6 ;  /* 0x0006680601007387 */ /* 0x0001e80000100a00 */
[----:B0-----:R-:W2:Y:S01]  /*37db0*/  LDL.LU.64 R6, [R1+0x3960] ;  /* 0x0039600001067983 */ /* 0x001ea20000300a00 */
[----:B------:R-:W-:-:S02]  /*37dc0*/  IMAD.MOV.U32 R4, RZ, RZ, R28 ;  /* 0x000000ffff047224 */ /* 0x000fc400078e001c */
[----:B------:R-:W-:Y:S02]  /*37dd0*/  IMAD.MOV.U32 R0, RZ, RZ, R29 ;  /* 0x000000ffff007224 */ /* 0x000fe400078e001d */
[----:B------:R-:W3:Y:S01]  /*37de0*/  LDL.LU.64 R28, [R1+0x3958] ;  /* 0x00395800011c7983 */ /* 0x000ee20000300a00 */
[----:B--2---:R-:W-:-:S15]  /*37df0*/  HMMA.16816.F32 R24, R12, R6, R24 ;  /* 0x000000060c18723c */ /* 0x004fde0000001818 */
[----:B------:R-:W-:-:S04]  /*37e00*/  NOP ;  /* 0x0000000000007918 */ /* 0x000fc80000000000 */
[----:B------:R-:W-:Y:S04]  /*37e10*/  STL.64 [R1+0x650], R24 ;  /* 0x0006501801007387 */ /* 0x000fe80000100a00 */
[----:B------:R0:W-:Y:S04]  /*37e20*/  STL.64 [R1+0x658], R26 ;  /* 0x0006581a01007387 */ /* 0x0001e80000100a00 */
[----:B0-----:R-:W2:Y:S04]  /*37e30*/  LDL.LU.64 R26, [R1+0x3950] ;  /* 0x00395000011a7983 */ /* 0x001ea80000300a00 */
[----:B------:R-:W2:Y:S01]  /*37e40*/  LDL.LU.64 R24, [R1+0x3948] ;  /* 0x0039480001187983 */ /* 0x000ea20000300a00 */
[----:B---3--:R-:W-:-:S02]  /*37e50*/  IMAD.MOV.U32 R6, RZ, RZ, R28 ;  /* 0x000000ffff067224 */ /* 0x008fc400078e001c */
[----:B------:R-:W-:Y:S01]  /*37e60*/  IMAD.MOV.U32 R5, RZ, RZ, R29 ;  /* 0x000000ffff057224 */ /* 0x000fe200078e001d */
[----:B--2---:R-:W-:-:S15]  /*37e70*/  HMMA.16816.F32 R24, R12, R28, R24 ;  /* 0x0000001c0c18723c */ /* 0x004fde0000001818 */
[----:B------:R-:W-:-:S04]  /*37e80*/  NOP ;  /* 0x0000000000007918 */ /* 0x000fc80000000000 */
[----:B------:R-:W-:Y:S04]  /*37e90*/  STL.64 [R1+0x640], R24 ;  /* 0x0006401801007387 */ /* 0x000fe80000100a00 */
[----:B------:R0:W-:Y:S04]  /*37ea0*/  STL.64 [R1+0x648], R26 ;  /* 0x0006481a01007387 */ /* 0x0001e80000100a00 */
[----:B0-----:R-:W2:Y:S04]  /*37eb0*/  LDL.LU.64 R26, [R1+0x3940] ;  /* 0x00394000011a7983 */ /* 0x001ea80000300a00 */
[----:B------:R-:W2:Y:S04]  /*37ec0*/  LDL.LU.64 R24, [R1+0x3938] ;  /* 0x0039380001187983 */ /* 0x000ea80000300a00 */
[----:B------:R-:W2:Y:S02]  /*37ed0*/  LDL.LU.64 R28, [R1+0x3930] ;  /* 0x00393000011c7983 */ /* 0x000ea40000300a00 */
[----:B--2---:R-:W-:-:S15]  /*37ee0*/  HMMA.16816.F32 R24, R12, R28, R24 ;  /* 0x0000001c0c18723c */ /* 0x004fde0000001818 */
[----:B------:R-:W-:-:S04]  /*37ef0*/  NOP ;  /* 0x0000000000007918 */ /* 0x000fc80000000000 */
[----:B------:R-:W-:Y:S04]  /*37f00*/  STL.64 [R1+0x630], R24 ;  /* 0x0006301801007387 */ /* 0x000fe80000100a00 */
[----:B------:R0:W-:Y:S04]  /*37f10*/  STL.64 [R1+0x638], R26 ;  /* 0x0006381a01007387 */ /* 0x0001e80000100a00 */
[----:B0-----:R-:W2:Y:S04]  /*37f20*/  LDL.LU.64 R26, [R1+0x3928] ;  /* 0x00392800011a7983 */ /* 0x001ea80000300a00 */
[----:B------:R-:W3:Y:S04]  /*37f30*/  LDL.LU.64 R24, [R1+0x3920] ;  /* 0x0039200001187983 */ /* 0x000ee80000300a00 */
[----:B------:R-:W-:Y:S01]  /*37f40*/  STL [R1+0x38a0], R29 ;  /* 0x0038a01d01007387 */ /* 0x000fe20000100800 */
        /* <DEDUP_REMOVED lines=14> */
[----:B0-----:R-:W3:Y:S04]  /*38030*/  LDL.LU.64 R24, [R1+0x5c0] ;  /* 0x0005c00001187983 */ /* 0x001ee80000300a00 */
[----:B------:R-:W3:Y:S01]  /*38040*/  LDL.LU.64 R26, [R1+0x5c8] ;  /* 0x0005c800011a7983 */ /* 0x000ee20000300a00 */
[C---:B----4-:R-:W-:Y:S08]  /*38050*/  HMMA.16816.F32 R8, R12.reuse, R22, R8 ;  /* 0x000000160c08723c */ /* 0x050ff00000001808 */
[C---:B--2---:R-:W-:Y:S11]  /*38060*/  HMMA.16816.F32 R16, R12.reuse, R20, R16 ;  /* 0x000000140c10723c */ /* 0x044ff60000001810 */
[----:B------:R-:W-:Y:S04]  /*38070*/  STL.64 [R1+0x600], R8 ;  /* 0x0006000801007387 */ /* 0x000fe80000100a00 */
[----:B------:R0:W-:Y:S04]  /*38080*/  STL.64 [R1+0x608], R10 ;  /* 0x0006080a01007387 */ /* 0x0001e80000100a00 */
[----:B0-----:R-:W2:Y:S04]  /*38090*/  LDL.LU.64 R10, [R1+0x38f8] ;  /* 0x0038f800010a7983 */ /* 0x001ea80000300a00 */
[----:B------:R-:W4:Y:S04]  /*380a0*/  LDL.LU.64 R8, [R1+0x38f0] ;  /* 0x0038f00001087983 */ /* 0x000f280000300a00 */
[----:B------:R-:W-:Y:S04]  /*380b0*/  STL.64 [R1+0x5f0], R16 ;  /* 0x0005f01001007387 */ /* 0x000fe80000100a00 */
[----:B------:R0:W-:Y:S04]  /*380c0*/  STL.64 [R1+0x5f8], R18 ;  /* 0x0005f81201007387 */ /* 0x0001e80000100a00 */
[----:B0-----:R-:W3:Y:S04]  /*380d0*/  LDL.LU.64 R18, [R1+0x38e8] ;  /* 0x0038e80001127983 */ /* 0x001ee80000300a00 */
[----:B------:R-:W2:Y:S04]  /*380e0*/  LDL.LU.64 R16, [R1+0x38e0] ;  /* 0x0038e00001107983 */ /* 0x000ea80000300a00 */
[----:B------:R-:W2:Y:S04]  /*380f0*/  LDL.LU R29, [R1+0xc18] ;  /* 0x000c1800011d7983 */ /* 0x000ea80000300800 */
[----:B------:R-:W-:Y:S04]  /*38100*/  STL.64 [R1+0x3858], R22 ;  /* 0x0038581601007387 */ /* 0x000fe80000100a00 */
[----:B------:R0:W-:Y:S04]  /*38110*/  STL.64 [R1+0x3850], R20 ;  /* 0x0038501401007387 */ /* 0x0001e80000100a00 */
[----:B0-----:R-:W2:Y:S04]  /*38120*/  LDL.LU.64 R20, [R1+0x5b0] ;  /* 0x0005b00001147983 */ /* 0x001ea80000300a00 */
[----:B------:R-:W2:Y:S01]  /*38130*/  LDL.LU.64 R22, [R1+0x5b8] ;  /* 0x0005b80001167983 */ /* 0x000ea20000300a00 */
[C---:B---3--:R-:W-:Y:S08]  /*38140*/  HMMA.16816.F32 R24, R12.reuse, R18, R24 ;  /* 0x000000120c18723c */ /* 0x048ff00000001818 */
[----:B--2---:R-:W-:Y:S11]  /*38150*/  HMMA.16816.F32 R20, R12, R16, R20 ;  /* 0x000000100c14723c */ /* 0x004ff60000001814 */
[----:B------:R0:W-:Y:S04]  /*38160*/  STL.64 [R1+0x5e0], R24 ;  /* 0x0005e01801007387 */ /* 0x0001e80000100a00 */
[----:B------:R1:W-:Y:S04]  /*38170*/  STL.64 [R1+0x5e8], R26 ;  /* 0x0005e81a01007387 */ /* 0x0003e80000100a00 */
[----:B0-----:R-:W2:Y:S01]  /*38180*/  LDL.64 R24, [R1+0x8] ;  /* 0x0000080001187983 */ /* 0x001ea20000100a00 */
[----:B-1----:R-:W-:-:S02]  /*38190*/  IMAD.MOV.U32 R26, RZ, RZ, R6 ;  /* 0x000000ffff1a7224 */ /* 0x002fc400078e0006 */
[----:B------:R-:W-:Y:S01]  /*381a0*/  IMAD.MOV.U32 R27, RZ, RZ, R5 ;  /* 0x000000ffff1b7224 */ /* 0x000fe200078e0005 */
[----:B------:R-:W-:Y:S04]  /*381b0*/  STL.64 [R1+0x5d0], R20 ;  /* 0x0005d01401007387 */ /* 0x000fe80000100a00 */
[----:B------:R-:W-:Y:S04]  /*381c0*/  STL.64 [R1+0x5d8], R22 ;  /* 0x0005d81601007387 */ /* 0x000fe80000100a00 */
[----:B------:R0:W-:Y:S02]  /*381d0*/  STL.64 [R1+0x3870], R26 ;  /* 0x0038701a01007387 */ /* 0x0001e40000100a00 */
[----:B0-----:R-:W-:-:S02]  /*381e0*/  IMAD.MOV.U32 R26, RZ, RZ, R4 ;  /* 0x000000ffff1a7224 */ /* 0x001fc400078e0004 */
[----:B------:R-:W3:Y:S04]  /*381f0*/  LDL.LU.64 R4, [R1+0x590] ;  /* 0x0005900001047983 */ /* 0x000ee80000300a00 */
[----:B------:R-:W2:Y:S04]  /*38200*/  LDL.LU.64 R6, [R1+0x598] ;  /* 0x0005980001067983 */ /* 0x000ea80000300a00 */
[----:B--2---:R-:W-:Y:S04]  /*38210*/  STL.64 [R1+0x38d0], R6 ;  /* 0x0038d00601007387 */ /* 0x004fe80000100a00 */
[----:B---3--:R0:W-:Y:S04]  /*38220*/  STL.64 [R1+0x38c8], R4 ;  /* 0x0038c80401007387 */ /* 0x0081e80000100a00 */
[----:B0-----:R-:W2:Y:S04]  /*38230*/  LDL.LU.64 R4, [R1+0x5a0] ;  /* 0x0005a00001047983 */ /* 0x001ea80000300a00 */
[----:B------:R-:W2:Y:S04]  /*38240*/  LDL.LU.64 R6, [R1+0x5a8] ;  /* 0x0005a80001067983 */ /* 0x000ea80000300a00 */
[----:B------:R-:W3:Y:S04]  /*38250*/  LDL.LU R20, [R1+0xc20] ;  /* 0x000c200001147983 */ /* 0x000ee80000300800 */
[----:B------:R-:W3:Y:S04]  /*38260*/  LDL.LU R21, [R1+0xc2c] ;  /* 0x000c2c0001157983 */ /* 0x000ee80000300800 */
[----:B------:R-:W3:Y:S01]  /*38270*/  LDL.LU R22, [R1+0xc28] ;  /* 0x000c280001167983 */ /* 0x000ee20000300800 */
[----:B------:R-:W-:-:S03]  /*38280*/  IMAD.MOV.U32 R27, RZ, RZ, R0 ;  /* 0x000000ffff1b7224 */ /* 0x000fc600078e0000 */
[----:B------:R-:W3:Y:S04]  /*38290*/  LDL.LU R23, [R1+0xc34] ;  /* 0x000c340001177983 */ /* 0x000ee80000300800 */
[----:B------:R-:W3:Y:S04]  /*382a0*/  LDL.LU R0, [R1+0xc30] ;  /* 0x000c300001007983 */ /* 0x000ee80000300800 */
[----:B------:R4:W-:Y:S02]  /*382b0*/  STL.64 [R1+0x3868], R24 ;  /* 0x0038681801007387 */ /* 0x0009e40000100a00 */
[----:B----4-:R-:W-:-:S02]  /*382c0*/  IMAD.MOV.U32 R24, RZ, RZ, R8 ;  /* 0x000000ffff187224 */ /* 0x010fc400078e0008 */
[----:B------:R-:W-:Y:S01]  /*382d0*/  IMAD.MOV.U32 R25, RZ, RZ, R9 ;  /* 0x000000ffff197224 */ /* 0x000fe200078e0009 */
[----:B------:R-:W4:Y:S04]  /*382e0*/  LDL.LU R8, [R1+0x38dc] ;  /* 0x0038dc0001087983 */ /* 0x000f280000300800 */
[----:B------:R-:W4:Y:S04]  /*382f0*/  LDL.LU R9, [R1+0x38d8] ;  /* 0x0038d80001097983 */ /* 0x000f280000300800 */
[----:B------:R0:W-:Y:S04]  /*38300*/  STL.64 [R1+0x3888], R26 ;  /* 0x0038881a01007387 */ /* 0x0001e80000100a00 */
[----:B0-----:R-:W3:Y:S04]  /*38310*/  LDL.LU R26, [R1+0xc1c] ;  /* 0x000c1c00011a7983 */ /* 0x001ee80000300800 */
[----:B------:R-:W3:Y:S04]  /*38320*/  LDL.LU R27, [R1+0xc24] ;  /* 0x000c2400011b7983 */ /* 0x000ee80000300800 */
        /* <DEDUP_REMOVED lines=9> */
[----:B------:R-:W4:Y:S02]  /*383c0*/  LDL.LU.64 R4, [R1+0x38c8] ;  /* 0x0038c80001047983 */ /* 0x000f240000300a00 */
[----:B----4-:R-:W-:-:S15]  /*383d0*/  HMMA.16816.F32 R4, R12, R8, R4 ;  /* 0x000000080c04723c */ /* 0x010fde0000001804 */
[----:B------:R-:W-:-:S04]  /*383e0*/  NOP ;  /* 0x0000000000007918 */ /* 0x000fc80000000000 */
[----:B------:R-:W-:Y:S04]  /*383f0*/  STL.64 [R1+0x5b0], R4 ;  /* 0x0005b00401007387 */ /* 0x000fe80000100a00 */
[----:B------:R0:W-:Y:S04]  /*38400*/  STL.64 [R1+0x5b8], R6 ;  /* 0x0005b80601007387 */ /* 0x0001e80000100a00 */
[----:B0-----:R-:W2:Y:S04]  /*38410*/  LDL.LU.64 R6, [R1+0x38c0] ;  /* 0x0038c00001067983 */ /* 0x001ea80000300a00 */
[----:B------:R-:W3:Y:S04]  /*38420*/  LDL.LU.64 R4, [R1+0x38b8] ;  /* 0x0038b80001047983 */ /* 0x000ee80000300a00 */
[----:B------:R-:W-:Y:S04]  /*38430*/  STL.64 [R1+0x3808], R10 ;  /* 0x0038080a01007387 */ /* 0x000fe80000100a00 */
[----:B------:R0:W-:Y:S04]  /*38440*/  STL.64 [R1+0x3800], R8 ;  /* 0x0038000801007387 */ /* 0x0001e80000100a00 */
[----:B0-----:R-:W2:Y:S04]  /*38450*/  LDL.LU.64 R8, [R1+0x580] ;  /* 0x0005800001087983 */ /* 0x001ea80000300a00 */
[----:B------:R-:W2:Y:S02]  /*38460*/  LDL.LU.64 R10, [R1+0x588] ;  /* 0x00058800010a7983 */ /* 0x000ea40000300a00 */
[----:B--2---:R-:W-:Y:S02]  /*38470*/  HMMA.16816.F32 R8, R12, R6, R8 ;  /* 0x000000060c08723c */ /* 0x004fe40000001808 */
[----:B------:R-:W-:Y:S04]  /*38480*/  STL [R1+0x37fc], R6 ;  /* 0x0037fc0601007387 */ /* 0x000fe80000100800 */
[----:B------:R-:W-:-:S13]  /*38490*/  STL [R1+0x37f8], R7 ;  /* 0x0037f80701007387 */ /* 0x000fda0000100800 */
[----:B------:R-:W-:Y:S04]  /*384a0*/  STL.64 [R1+0x5a0], R8 ;  /* 0x0005a00801007387 */ /* 0x000fe80000100a00 */
[----:B------:R3:W-:Y:S02]  /*384b0*/  STL.64 [R1+0x5a8], R10 ;  /* 0x0005a80a01007387 */ /* 0x0007e40000100a00 */
[----:B---3--:R-:W-:Y:S02]  /*384c0*/  HMMA.16816.F32 R8, R12, R4, R16 ;  /* 0x000000040c08723c */ /* 0x008fe40000001810 */
[----:B------:R0:W-:-:S15]  /*384d0*/  STL.64 [R1+0x3860], R4 ;  /* 0x0038600401007387 */ /* 0x0001de0000100a00 */
[----:B------:R-:W-:Y:S02]  /*384e0*/  NOP ;  /* 0x0000000000007918 */ /* 0x000fe40000000000 */
[----:B------:R-:W-:Y:S04]  /*384f0*/  STL.64 [R1+0x590], R8 ;  /* 0x0005900801007387 */ /* 0x000fe80000100a00 */
[----:B------:R-:W-:Y:S04]  /*38500*/  STL.64 [R1+0x598], R10 ;  /* 0x0005980a01007387 */ /* 0x000fe80000100a00 */
[----:B0-----:R-:W2:Y:S04]  /*38510*/  LDL.LU.64 R4, [R1+0x540] ;  /* 0x0005400001047983 */ /* 0x001ea80000300a00 */
[----:B------:R-:W3:Y:S04]  /*38520*/  LDL.LU.64 R6, [R1+0x548] ;  /* 0x0005480001067983 */ /* 0x000ee80000300a00 */
[----:B---3--:R-:W-:Y:S04]  /*38530*/  STL.64 [R1+0x3880], R6 ;  /* 0x0038800601007387 */ /* 0x008fe80000100a00 */
[----:B--2---:R0:W-:Y:S04]  /*38540*/  STL.64 [R1+0x3878], R4 ;  /* 0x0038780401007387 */ /* 0x0041e80000100a00 */
[----:B0-----:R-:W2:Y:S04]  /*38550*/  LDL.LU.64 R4, [R1+0x550] ;  /* 0x0005500001047983 */ /* 0x001ea80000300a00 */
[----:B------:R-:W3:Y:S04]  /*38560*/  LDL.LU.64 R6, [R1+0x558] ;  /* 0x0005580001067983 */ /* 0x000ee80000300a00 */
[----:B---3--:R-:W-:Y:S04]  /*38570*/  STL.64 [R1+0x3898], R6 ;  /* 0x0038980601007387 */ /* 0x008fe80000100a00 */
[----:B--2---:R0:W-:Y:S04]  /*38580*/  STL.64 [R1+0x3890], R4 ;  /* 0x0038900401007387 */ /* 0x0041e80000100a00 */
[----:B0-----:R-:W2:Y:S04]  /*38590*/  LDL.LU.64 R4, [R1+0x560] ;  /* 0x0005600001047983 */ /* 0x001ea80000300a00 */
[----:B------:R-:W3:Y:S01]  /*385a0*/  LDL.LU.64 R6, [R1+0x568] ;  /* 0x0005680001067983 */ /* 0x000ee20000300a00 */
[----:B------:R-:W-:-:S02]  /*385b0*/  IMAD R29, R29, 0x100, R26 ;  /* 0x000001001d1d7824 */ /* 0x000fc400078e021a */
[----:B------:R-:W-:Y:S02]  /*385c0*/  IMAD R27, R20, 0x100, R27 ;  /* 0x00000100141b7824 */ /* 0x000fe400078e021b */
[----:B------:R-:W-:Y:S01]  /*385d0*/  IMAD R26, R22, 0x100, R21 ;  /* 0x00000100161a7824 */ /* 0x000fe200078e0215 */
[----:B---3--:R-:W-:Y:S04]  /*385e0*/  STL.64 [R1+0x38b0], R6 ;  /* 0x0038b00601007387 */ /* 0x008fe80000100a00 */
[----:B--2---:R0:W-:Y:S04]  /*385f0*/  STL.64 [R1+0x38a8], R4 ;  /* 0x0038a80401007387 */ /* 0x0041e80000100a00 */
[----:B0-----:R-:W2:Y:S04]  /*38600*/  LDL.LU.64 R4, [R1+0x250] ;  /* 0x0002500001047983 */ /* 0x001ea80000300a00 */
[----:B------:R-:W2:Y:S01]  /*38610*/  LDL.LU.64 R6, [R1+0x258] ;  /* 0x0002580001067983 */ /* 0x000ea20000300a00 */
[----:B------:R-:W-:-:S03]  /*38620*/  IMAD R0, R0, 0x100, R23 ;  /* 0x0000010000007824 */ /* 0x000fc600078e0217 */
[----:B------:R-:W3:Y:S04]  /*38630*/  LDL.LU.64 R20, [R1+0x530] ;  /* 0x0005300001147983 */ /* 0x000ee80000300a00 */
[----:B------:R-:W3:Y:S04]  /*38640*/  LDL.LU.64 R22, [R1+0x538] ;  /* 0x0005380001167983 */ /* 0x000ee80000300a00 */
[----:B------:R-:W4:Y:S04]  /*38650*/  LDL.LU.64 R16, [R1+0x510] ;  /* 0x0005100001107983 */ /* 0x000f280000300a00 */
[----:B------:R-:W4:Y:S04]  /*38660*/  LDL.LU.64 R18, [R1+0x518] ;  /* 0x0005180001127983 */ /* 0x000f280000300a00 */
[----:B------:R-:W3:Y:S04]  /*38670*/  LDL.LU.64 R8, [R1+0x500] ;  /* 0x0005000001087983 */ /* 0x000ee80000300a00 */
[----:B------:R-:W3:Y:S01]  /*38680*/  LDL.LU.64 R10, [R1+0x508] ;  /* 0x00050800010a7983 */ /* 0x000ee20000300a00 */
[----:B--2---:R-:W-:Y:S03]  /*38690*/  HMMA.16816.F32 R12, R12, R2, R4 ;  /* 0x000000020c0c723c */ /* 0x004fe60000001804 */
[----:B------:R-:W2:Y:S04]  /*386a0*/  LDL.LU.64 R6, [R1+0x38b0] ;  /* 0x0038b00001067983 */ /* 0x000ea80000300a00 */
[----:B------:R-:W2:-:S12]  /*386b0*/  LDL.LU.64 R4, [R1+0x38a8] ;  /* 0x0038a80001047983 */ /* 0x000e980000300a00 */
[----:B------:R0:W-:Y:S04]  /*386c0*/  STL.64 [R1+0x270], R12 ;  /* 0x0002700c01007387 */ /* 0x0001e80000100a00 */
[----:B------:R1:W-:Y:S01]  /*386d0*/  STL.64 [R1+0x278], R14 ;  /* 0x0002780e01007387 */ /* 0x0003e20000100a00 */
[----:B0-----:R-:W-:Y:S02]  /*386e0*/  F2FP.F16.E4M3.UNPACK_B R12, R29 ;  /* 0x0000001dff0c723e */ /* 0x001fe400020006ff */
[----:B------:R-:W-:Y:S02]  /*386f0*/  F2FP.F16.E4M3.UNPACK_B R13, R27 ;  /* 0x0000001bff0d723e */ /* 0x000fe400020006ff */
[----:B-1----:R-:W-:Y:S02]  /*38700*/  F2FP.F16.E4M3.UNPACK_B R14, R26 ;  /* 0x0000001aff0e723e */ /* 0x002fe400020006ff */
[----:B------:R-:W-:Y:S01]  /*38710*/  F2FP.F16.E4M3.UNPACK_B R15, R0 ;  /* 0x00000000ff0f723e */ /* 0x000fe200020006ff */
[----:B------:R-:W3:Y:S06]  /*38720*/  LDL.LU R29, [R1+0x38a0] ;  /* 0x0038a000011d7983 */ /* 0x000eec0000300800 */
        /* <DEDUP_REMOVED lines=12> */
[----:B------:R-:W2:Y:S02]  /*387f0*/  LDL.LU.64 R24, [R1+0x3868] ;  /* 0x0038680001187983 */ /* 0x000ea40000300a00 */
[----:B--2---:R-:W-:-:S15]  /*38800*/  HMMA.16816.F32 R4, R12, R24, R4 ;  /* 0x000000180c04723c */ /* 0x004fde0000001804 */
[----:B------:R-:W-:-:S04]  /*38810*/  NOP ;  /* 0x0000000000007918 */ /* 0x000fc80000000000 */
[----:B------:R0:W-:Y:S04]  /*38820*/  STL.64 [R1+0x560], R4 ;  /* 0x0005600401007387 */ /* 0x0001e80000100a00 */
[----:B------:R1:W-:Y:S04]  /*38830*/  STL.64 [R1+0x568], R6 ;  /* 0x0005680601007387 */ /* 0x0003e80000100a00 */
[----:B0-----:R-:W2:Y:S01]  /*38840*/  LDL.LU.64 R4, [R1+0x3860] ;  /* 0x0038600001047983 */ /* 0x001ea20000300a00 */
[----:B-1----:R-:W-:Y:S02]  /*38850*/  IMAD.MOV.U32 R6, RZ, RZ, R24 ;  /* 0x000000ffff067224 */ /* 0x002fe400078e0018 */
[----:B------:R-:W-:-:S02]  /*38860*/  IMAD.MOV.U32 R7, RZ, RZ, R25 ;  /* 0x000000ffff077224 */ /* 0x000fc400078e0019 */
[C---:B---3--:R-:W-:Y:S03]  /*38870*/  HMMA.16816.F32 R24, R12.reuse, R26, R20 ;  /* 0x0000001a0c18723c */ /* 0x048fe60000001814 */
[----:B------:R-:W-:Y:S04]  /*38880*/  STL.64 [R1+0x3818], R6 ;  /* 0x0038180601007387 */ /* 0x000fe80000100a00 */
[----:B--2---:R0:W-:Y:S04]  /*38890*/  STL.64 [R1+0x3810], R4 ;  /* 0x0038100401007387 */ /* 0x0041e80000100a00 */
[----:B0-----:R-:W2:Y:S04]  /*388a0*/  LDL.LU.64 R4, [R1+0x520] ;  /* 0x0005200001047983 */ /* 0x001ea80000300a00 */
[----:B------:R-:W2:Y:S04]  /*388b0*/  LDL.LU.64 R6, [R1+0x528] ;  /* 0x0005280001067983 */ /* 0x000ea80000300a00 */
[----:B------:R-:W3:Y:S04]  /*388c0*/  LDL.LU.64 R22, [R1+0x3858] ;  /* 0x0038580001167983 */ /* 0x000ee80000300a00 */
[----:B------:R-:W3:Y:S04]  /*388d0*/  LDL.LU.64 R20, [R1+0x3850] ;  /* 0x0038500001147983 */ /* 0x000ee80000300a00 */
[----:B------:R-:W-:Y:S04]  /*388e0*/  STL.64 [R1+0x550], R24 ;  /* 0x0005501801007387 */ /* 0x000fe80000100a00 */
[----:B------:R0:W-:Y:S04]  /*388f0*/  STL.64 [R1+0x558], R26 ;  /* 0x0005581a01007387 */ /* 0x0001e80000100a00 */
[----:B0-----:R-:W4:Y:S04]  /*38900*/  LDL.LU.64 R26, [R1+0x3848] ;  /* 0x00384800011a7983 */ /* 0x001f280000300a00 */
[----:B------:R-:W3:Y:S04]  /*38910*/  LDL.LU.64 R24, [R1+0x3840] ;  /* 0x0038400001187983 */ /* 0x000ee80000300a00 */
[----:B------:R-:W-:Y:S01]  /*38920*/  STL.64 [R1+0x3770], R28 ;  /* 0x0037701c01007387 */ /* 0x000fe20000100a00 */
[C---:B--2---:R-:W-:Y:S08]  /*38930*/  HMMA.16816.F32 R4, R12.reuse, R28, R4 ;  /* 0x0000001c0c04723c */ /* 0x044ff00000001804 */
[C---:B----4-:R-:W-:Y:S11]  /*38940*/  HMMA.16816.F32 R16, R12.reuse, R26, R16 ;  /* 0x0000001a0c10723c */ /* 0x050ff60000001810 */
[----:B------:R-:W-:Y:S04]  /*38950*/  STL.64 [R1+0x540], R4 ;  /* 0x0005400401007387 */ /* 0x000fe80000100a00 */
[----:B------:R-:W-:Y:S04]  /*38960*/  STL.64 [R1+0x548], R6 ;  /* 0x0005480601007387 */ /* 0x000fe80000100a00 */
[----:B------:R0:W-:Y:S04]  /*38970*/  STL.64 [R1+0x530], R16 ;  /* 0x0005301001007387 */ /* 0x0001e80000100a00 */
[----:B------:R1:W-:Y:S04]  /*38980*/  STL.64 [R1+0x538], R18 ;  /* 0x0005381201007387 */ /* 0x0003e80000100a00 */
[----:B0-----:R-:W2:Y:S04]  /*38990*/  LDL.LU.64 R16, [R1+0x4e0] ;  /* 0x0004e00001107983 */ /* 0x001ea80000300a00 */
[----:B-1----:R-:W4:Y:S01]  /*389a0*/  LDL.LU.64 R18, [R1+0x4e8] ;  /* 0x0004e80001127983 */ /* 0x002f220000300a00 */
[----:B---3--:R-:W-:-:S15]  /*389b0*/  HMMA.16816.F32 R4, R12, R24, R8 ;  /* 0x000000180c04723c */ /* 0x008fde0000001808 */
[----:B------:R-:W-:-:S04]  /*389c0*/  NOP ;  /* 0x0000000000007918 */ /* 0x000fc80000000000 */
[----:B------:R-:W-:Y:S04]  /*389d0*/  STL.64 [R1+0x520], R4 ;  /* 0x0005200401007387 */ /* 0x000fe80000100a00 */
[----:B------:R-:W-:Y:S04]  /*389e0*/  STL.64 [R1+0x528], R6 ;  /* 0x0005280601007387 */ /* 0x000fe80000100a00 */
[----:B----4-:R-:W-:Y:S04]  /*389f0*/  STL.64 [R1+0x3838], R18 ;  /* 0x0038381201007387 */ /* 0x010fe80000100a00 */
[----:B--2---:R0:W-:Y:S04]  /*38a00*/  STL.64 [R1+0x3830], R16 ;  /* 0x0038301001007387 */ /* 0x0041e80000100a00 */
[----:B0-----:R-:W2:Y:S04]  /*38a10*/  LDL.LU.64 R16, [R1+0x4f0] ;  /* 0x0004f00001107983 */ /* 0x001ea80000300a00 */
[----:B------:R-:W2:Y:S04]  /*38a20*/  LDL.LU.64 R18, [R1+0x4f8] ;  /* 0x0004f80001127983 */ /* 0x000ea80000300a00 */
[----:B------:R-:W3:Y:S04]  /*38a30*/  LDL.LU.64 R4, [R1+0x4d0] ;  /* 0x0004d00001047983 */ /* 0x000ee80000300a00 */
[----:B------:R-:W3:Y:S04]  /*38a40*/  LDL.LU.64 R6, [R1+0x4d8] ;  /* 0x0004d80001067983 */ /* 0x000ee80000300a00 */
[----:B------:R-:W4:Y:S04]  /*38a50*/  LDL.LU.64 R8, [R1+0x4c0] ;  /* 0x0004c00001087983 */ /* 0x000f280000300a00 */
[----:B------:R-:W4:Y:S04]  /*38a60*/  LDL.LU.64 R10, [R1+0x4c8] ;  /* 0x0004c800010a7983 */ /* 0x000f280000300a00 */
[----:B------:R-:W3:Y:S04]  /*38a70*/  LDL.LU R0, [R1+0xc50] ;  /* 0x000c500001007983 */ /* 0x000ee80000300800 */
[----:B------:R0:W-:Y:S04]  /*38a80*/  STL.64 [R1+0x3780], R26 ;  /* 0x0037801a01007387 */ /* 0x0001e80000100a00 */
[----:B0-----:R-:W3:Y:S04]  /*38a90*/  LDL.LU R26, [R1+0xc48] ;  /* 0x000c4800011a7983 */ /* 0x001ee80000300800 */
[----:B------:R-:W3:Y:S04]  /*38aa0*/  LDL.LU R27, [R1+0xc54] ;  /* 0x000c5400011b7983 */ /* 0x000ee80000300800 */
[----:B------:R0:W-:Y:S04]  /*38ab0*/  STL.64 [R1+0x3778], R24 ;  /* 0x0037781801007387 */ /* 0x0001e80000100a00 */
[----:B0-----:R-:W4:Y:S04]  /*38ac0*/  LDL.LU R24, [R1+0xc40] ;  /* 0x000c400001187983 */ /* 0x001f280000300800 */
[----:B------:R-:W4:Y:S01]  /*38ad0*/  LDL.LU R25, [R1+0xc4c] ;  /* 0x000c4c0001197983 */ /* 0x000f220000300800 */
[C---:B--2---:R-:W-:Y:S03]  /*38ae0*/  HMMA.16816.F32 R16, R12.reuse, R22, R16 ;  /* 0x000000160c10723c */ /* 0x044fe60000001810 */
[----:B---3--:R-:W-:Y:S04]  /*38af0*/  STL.64 [R1+0x37e0], R26 ;  /* 0x0037e01a01007387 */ /* 0x008fe80000100a00 */
[----:B----4-:R0:W-:Y:S04]  /*38b00*/  STL.64 [R1+0x37d8], R24 ;  /* 0x0037d81801007387 */ /* 0x0101e80000100a00 */
[----:B0-----:R-:W2:Y:S04]  /*38b10*/  LDL.LU.64 R24, [R1+0x4a0] ;  /* 0x0004a00001187983 */ /* 0x001ea80000300a00 */
[----:B------:R-:W2:Y:S04]  /*38b20*/  LDL.LU.64 R26, [R1+0x4a8] ;  /* 0x0004a800011a7983 */ /* 0x000ea80000300a00 */
        /* <DEDUP_REMOVED lines=10> */
[----:B------:R-:W-:Y:S04]  /*38bd0*/  STL.64 [R1+0x3790], R22 ;  /* 0x0037901601007387 */ /* 0x000fe80000100a00 */
[----:B------:R0:W-:Y:S04]  /*38be0*/  STL.64 [R1+0x3788], R20 ;  /* 0x0037881401007387 */ /* 0x0001e80000100a00 */
[----:B0-----:R-:W2:Y:S04]  /*38bf0*/  LDL.LU.64 R20, [R1+0x4b0] ;  /* 0x0004b00001147983 */ /* 0x001ea80000300a00 */
[----:B------:R-:W2:Y:S01]  /*38c00*/  LDL.LU.64 R22, [R1+0x4b8] ;  /* 0x0004b80001167983 */ /* 0x000ea20000300a00 */
[C---:B---3--:R-:W-:Y:S08]  /*38c10*/  HMMA.16816.F32 R4, R12.reuse, R18, R4 ;  /* 0x000000120c04723c */ /* 0x048ff00000001804 */
[C---:B----4-:R-:W-:Y:S11]  /*38c20*/  HMMA.16816.F32 R8, R12.reuse, R16, R8 ;  /* 0x000000100c08723c */ /* 0x050ff60000001808 */
[----:B------:R-:W-:Y:S04]  /*38c30*/  STL.64 [R1+0x4f0], R4 ;  /* 0x0004f00401007387 */ /* 0x000fe80000100a00 */
[----:B------:R0:W-:Y:S04]  /*38c40*/  STL.64 [R1+0x4f8], R6 ;  /* 0x0004f80601007387 */ /* 0x0001e80000100a00 */
[----:B0-----:R-:W3:Y:S04]  /*38c50*/  LDL.LU.64 R6, [R1+0x3818] ;  /* 0x0038180001067983 */ /* 0x001ee80000300a00 */
[----:B------:R-:W4:Y:S04]  /*38c60*/  LDL.LU.64 R4, [R1+0x3810] ;  /* 0x0038100001047983 */ /* 0x000f280000300a00 */
[----:B------:R-:W-:Y:S04]  /*38c70*/  STL.64 [R1+0x4e0], R8 ;  /* 0x0004e00801007387 */ /* 0x000fe80000100a00 */
[----:B------:R0:W-:Y:S04]  /*38c80*/  STL.64 [R1+0x4e8], R10 ;  /* 0x0004e80a01007387 */ /* 0x0001e80000100a00 */
[----:B0-----:R-:W2:Y:S04]  /*38c90*/  LDL.LU.64 R10, [R1+0x3808] ;  /* 0x00380800010a7983 */ /* 0x001ea80000300a00 */
[----:B------:R-:W3:Y:S04]  /*38ca0*/  LDL.LU.64 R8, [R1+0x3800] ;  /* 0x0038000001087983 */ /* 0x000ee80000300a00 */
[----:B------:R-:W-:Y:S04]  /*38cb0*/  STL.64 [R1+0x3758], R18 ;  /* 0x0037581201007387 */ /* 0x000fe80000100a00 */
[----:B------:R3:W-:Y:S01]  /*38cc0*/  STL.64 [R1+0x3750], R16 ;  /* 0x0037501001007387 */ /* 0x0007e20000100a00 */
[C---:B--2---:R-:W-:Y:S08]  /*38cd0*/  HMMA.16816.F32 R20, R12.reuse, R10, R20 ;  /* 0x0000000a0c14723c */ /* 0x044ff00000001814 */
[----:B---3--:R-:W-:Y:S01]  /*38ce0*/  HMMA.16816.F32 R16, R12, R8, R24 ;  /* 0x000000080c10723c */ /* 0x008fe20000001818 */
[----:B------:R-:W2:Y:S10]  /*38cf0*/  LDL.LU.64 R24, [R1+0x480] ;  /* 0x0004800001187983 */ /* 0x000eb40000300a00 */
[----:B------:R-:W-:Y:S04]  /*38d00*/  STL.64 [R1+0x4d0], R20 ;  /* 0x0004d01401007387 */ /* 0x000fe80000100a00 */
[----:B------:R0:W-:Y:S04]  /*38d10*/  STL.64 [R1+0x4d8], R22 ;  /* 0x0004d81601007387 */ /* 0x0001e80000100a00 */
[----:B------:R-:W3:Y:S04]  /*38d20*/  LDL.LU.64 R26, [R1+0x488] ;  /* 0x00048800011a7983 */ /* 0x000ee80000300a00 */
[----:B------:R-:W-:Y:S04]  /*38d30*/  STL.64 [R1+0x4c0], R16 ;  /* 0x0004c01001007387 */ /* 0x000fe80000100a00 */
[----:B------:R-:W-:Y:S01]  /*38d40*/  STL.64 [R1+0x4c8], R18 ;  /* 0x0004c81201007387 */ /* 0x000fe20000100a00 */
[----:B0-----:R-:W-:-:S02]  /*38d50*/  IMAD.MOV.U32 R22, RZ, RZ, R6 ;  /* 0x000000ffff167224 */ /* 0x001fc400078e0006 */
[----:B------:R-:W-:Y:S01]  /*38d60*/  IMAD.MOV.U32 R23, RZ, RZ, R7 ;  /* 0x000000ffff177224 */ /* 0x000fe200078e0007 */
[----:B---3--:R-:W-:Y:S04]  /*38d70*/  STL.64 [R1+0x37f0], R26 ;  /* 0x0037f01a01007387 */ /* 0x008fe80000100a00 */
[----:B--2---:R0:W-:Y:S04]  /*38d80*/  STL.64 [R1+0x37e8], R24 ;  /* 0x0037e81801007387 */ /* 0x0041e80000100a00 */
[----:B0-----:R-:W2:Y:S04]  /*38d90*/  LDL.LU.64 R24, [R1+0x490] ;  /* 0x0004900001187983 */ /* 0x001ea80000300a00 */
[----:B------:R-:W2:Y:S04]  /*38da0*/  LDL.LU.64 R26, [R1+0x498] ;  /* 0x00049800011a7983 */ /* 0x000ea80000300a00 */
[----:B------:R-:W2:Y:S04]  /*38db0*/  LDL.LU R6, [R1+0x37fc] ;  /* 0x0037fc0001067983 */ /* 0x000ea80000300800 */
[----:B------:R-:W2:Y:S04]  /*38dc0*/  LDL.LU R7, [R1+0x37f8] ;  /* 0x0037f80001077983 */ /* 0x000ea80000300800 */
[----:B------:R-:W3:Y:S04]  /*38dd0*/  LDL.LU.64 R16, [R1+0x240] ;  /* 0x0002400001107983 */ /* 0x000ee80000300a00 */
[----:B------:R-:W3:Y:S04]  /*38de0*/  LDL.LU.64 R18, [R1+0x248] ;  /* 0x0002480001127983 */ /* 0x000ee80000300a00 */
[----:B------:R-:W3:Y:S04]  /*38df0*/  LDL.64 R20, [R1+0x10] ;  /* 0x0000100001147983 */ /* 0x000ee80000100a00 */
[----:B------:R-:W-:Y:S01]  /*38e00*/  STL.64 [R1+0x37c0], R22 ;  /* 0x0037c01601007387 */ /* 0x000fe20000100a00 */
[C---:B--2---:R-:W-:Y:S03]  /*38e10*/  HMMA.16816.F32 R24, R12.reuse, R6, R24 ;  /* 0x000000060c18723c */ /* 0x044fe60000001818 */
[----:B---3--:R0:W-:Y:S04]  /*38e20*/  STL.64 [R1+0x37b8], R20 ;  /* 0x0037b81401007387 */ /* 0x0081e80000100a00 */
[----:B0-----:R-:W2:Y:S04]  /*38e30*/  LDL.LU R20, [R1+0xc38] ;  /* 0x000c380001147983 */ /* 0x001ea80000300800 */
[----:B------:R-:W3:Y:S04]  /*38e40*/  LDL.LU R21, [R1+0xc44] ;  /* 0x000c440001157983 */ /* 0x000ee80000300800 */
[----:B------:R-:W2:Y:S04]  /*38e50*/  LDL.64 R28, [R1] ;  /* 0x00000000011c7983 */ /* 0x000ea80000100a00 */
[----:B------:R0:W-:Y:S04]  /*38e60*/  STL.64 [R1+0x3738], R10 ;  /* 0x0037380a01007387 */ /* 0x0001e80000100a00 */
[----:B0-----:R-:W2:Y:S04]  /*38e70*/  LDL.LU R11, [R1+0xc3c] ;  /* 0x000c3c00010b7983 */ /* 0x001ea80000300800 */
[----:B------:R-:W-:Y:S04]  /*38e80*/  STL.64 [R1+0x3730], R8 ;  /* 0x0037300801007387 */ /* 0x000fe80000100a00 */
[----:B------:R-:W-:Y:S04]  /*38e90*/  STL.64 [R1+0x4b0], R24 ;  /* 0x0004b01801007387 */ /* 0x000fe80000100a00 */
[----:B------:R0:W-:Y:S04]  /*38ea0*/  STL.64 [R1+0x4b8], R26 ;  /* 0x0004b81a01007387 */ /* 0x0001e80000100a00 */
[----:B0-----:R-:W4:Y:S04]  /*38eb0*/  LDL.LU.64 R26, [R1+0x37f0] ;  /* 0x0037f000011a7983 */ /* 0x001f280000300a00 */
[----:B------:R-:W4:Y:S04]  /*38ec0*/  LDL.LU.64 R24, [R1+0x37e8] ;  /* 0x0037e80001187983 */ /* 0x000f280000300a00 */
[----:B------:R-:W2:Y:S04]  /*38ed0*/  LDL R22, [R1+0x18] ;  /* 0x0000180001167983 */ /* 0x000ea80000100800 */
[----:B------:R-:W2:Y:S01]  /*38ee0*/  LDL R23, [R1+0x1c] ;  /* 0x00001c0001177983 */ /* 0x000ea20000100800 */
[----:B----4-:R-:W-:-:S15]  /*38ef0*/  HMMA.16816.F32 R24, R12, R4, R24 ;  /* 0x000000040c18723c */ /* 0x010fde0000001818 */
[----:B------:R-:W-:-:S04]  /*38f00*/  NOP ;  /* 0x0000000000007918 */ /* 0x000fc80000000000 */
[----:B------:R-:W-:Y:S04]  /*38f10*/  STL.64 [R1+0x4a0], R24 ;  /* 0x0004a01801007387 */ /* 0x000fe80000100a00 */
[----:B------:R0:W-:Y:S04]  /*38f20*/  STL.64 [R1+0x4a8], R26 ;  /* 0x0004a81a01007387 */ /* 0x0001e80000100a00 */
[----:B0-----:R-:W4:Y:S04]  /*38f30*/  LDL.LU.64 R26, [R1+0x37e0] ;  /* 0x0037e000011a7983 */ /* 0x001f280000300a00 */
[----:B------:R-:W3:Y:S01]  /*38f40*/  LDL.LU.64 R24, [R1+0x37d8] ;  /* 0x0037d80001187983 */ /* 0x000ee20000300a00 */
[----:B------:R-:W-:Y:S03]  /*38f50*/  HMMA.16816.F32 R12, R12, R2, R16 ;  /* 0x000000020c0c723c */ /* 0x000fe60000001810 */
[----:B------:R-:W-:Y:S04]  /*38f60*/  STL.64 [R1+0x3718], R6 ;  /* 0x0037180601007387 */ /* 0x000fe80000100a00 */
[----:B------:R3:W-:Y:S04]  /*38f70*/  STL.64 [R1+0x3710], R4 ;  /* 0x0037100401007387 */ /* 0x0007e80000100a00 */
[----:B------:R-:W-:Y:S04]  /*38f80*/  STL [R1+0x3704], R2 ;  /* 0x0037040201007387 */ /* 0x000fe80000100800 */
[----:B------:R-:W-:Y:S04]  /*38f90*/  STL [R1+0x3700], R3 ;  /* 0x0037000301007387 */ /* 0x000fe80000100800 */
[----:B------:R-:W-:Y:S04]  /*38fa0*/  STL.64 [R1+0x260], R12 ;  /* 0x0002600c01007387 */ /* 0x000fe80000100a00 */
[----:B------:R-:W-:Y:S01]  /*38fb0*/  STL.64 [R1+0x268], R14 ;  /* 0x0002680e01007387 */ /* 0x000fe20000100a00 */
[----:B----4-:R-:W-:-:S02]  /*38fc0*/  IMAD R0, R0, 0x100, R27 ;  /* 0x0000010000007824 */ /* 0x010fc400078e021b */
[----:B---3--:R-:W-:Y:S02]  /*38fd0*/  IMAD R5, R24, 0x100, R21 ;  /* 0x0000010018057824 */ /* 0x008fe400078e0215 */
[----:B------:R-:W-:Y:S02]  /*38fe0*/  IMAD R4, R26, 0x100, R25 ;  /* 0x000001001a047824 */ /* 0x000fe400078e0219 */
[----:B------:R-:W3:Y:S04]  /*38ff0*/  LDL.LU.64 R24, [R1+0x440] ;  /* 0x0004400001187983 */ /* 0x000ee80000300a00 */
[----:B------:R-:W4:Y:S04]  /*39000*/  LDL.LU.64 R26, [R1+0x448] ;  /* 0x00044800011a7983 */ /* 0x000f280000300a00 */
[----:B----4-:R-:W-:Y:S04]  /*39010*/  STL.64 [R1+0x37a0], R26 ;  /* 0x0037a01a01007387 */ /* 0x010fe80000100a00 */
[----:B---3--:R0:W-:Y:S04]  /*39020*/  STL.64 [R1+0x3798], R24 ;  /* 0x0037981801007387 */ /* 0x0081e80000100a00 */
[----:B0-----:R-:W3:Y:S04]  /*39030*/  LDL.LU.64 R24, [R1+0x450] ;  /* 0x0004500001187983 */ /* 0x001ee80000300a00 */
[----:B------:R-:W4:Y:S04]  /*39040*/  LDL.LU.64 R26, [R1+0x458] ;  /* 0x00045800011a7983 */ /* 0x000f280000300a00 */
[----:B----4-:R-:W-:Y:S04]  /*39050*/  STL.64 [R1+0x37b0], R26 ;  /* 0x0037b01a01007387 */ /* 0x010fe80000100a00 */
[----:B---3--:R0:W-:Y:S04]  /*39060*/  STL.64 [R1+0x37a8], R24 ;  /* 0x0037a81801007387 */ /* 0x0081e80000100a00 */
[----:B0-----:R-:W3:Y:S04]  /*39070*/  LDL.LU.64 R24, [R1+0x460] ;  /* 0x0004600001187983 */ /* 0x001ee80000300a00 */
[----:B------:R-:W4:Y:S01]  /*39080*/  LDL.LU.64 R26, [R1+0x468] ;  /* 0x00046800011a7983 */ /* 0x000f220000300a00 */
[----:B--2---:R-:W-:Y:S01]  /*39090*/  IMAD R8, R20, 0x100, R11 ;  /* 0x0000010014087824 */ /* 0x004fe200078e020b */
[----:B------:R-:W-:-:S02]  /*390a0*/  F2FP.F16.E4M3.UNPACK_B R13, R5 ;  /* 0x00000005ff0d723e */ /* 0x000fc400020006ff */
[----:B------:R-:W-:Y:S02]  /*390b0*/  F2FP.F16.E4M3.UNPACK_B R14, R4 ;  /* 0x00000004ff0e723e */ /* 0x000fe400020006ff */
[----:B------:R-:W-:Y:S01]  /*390c0*/  F2FP.F16.E4M3.UNPACK_B R15, R0 ;  /* 0x00000000ff0f723e */ /* 0x000fe200020006ff */
[----:B----4-:R-:W-:Y:S04]  /*390d0*/  STL.64 [R1+0x37d0], R26 ;  /* 0x0037d01a01007387 */ /* 0x010fe80000100a00 */
[----:B---3--:R0:W-:Y:S04]  /*390e0*/  STL.64 [R1+0x37c8], R24 ;  /* 0x0037c81801007387 */ /* 0x0081e80000100a00 */
[----:B0-----:R-:W2:Y:S04]  /*390f0*/  LDL.LU.64 R24, [R1+0x470] ;  /* 0x0004700001187983 */ /* 0x001ea80000300a00 */
[----:B------:R-:W2:Y:S01]  /*39100*/  LDL.LU.64 R26, [R1+0x478] ;  /* 0x00047800011a7983 */ /* 0x000ea20000300a00 */
[----:B------:R-:W-:-:S03]  /*39110*/  F2FP.F16.E4M3.UNPACK_B R12, R8 ;  /* 0x00000008ff0c723e */ /* 0x000fc600020006ff */
        /* <DEDUP_REMOVED lines=9> */
[----:B------:R-:W-:Y:S04]  /*391b0*/  STL.64 [R1+0x490], R20 ;  /* 0x0004901401007387 */ /* 0x000fe80000100a00 */
[----:B------:R0:W-:Y:S04]  /*391c0*/  STL.64 [R1+0x498], R22 ;  /* 0x0004981601007387 */ /* 0x0001e80000100a00 */
[----:B0-----:R-:W2:Y:S04]  /*391d0*/  LDL.LU.64 R22, [R1+0x37c0] ;  /* 0x0037c00001167983 */ /* 0x001ea80000300a00 */
[----:B------:R-:W2:Y:S04]  /*391e0*/  LDL.LU.64 R20, [R1+0x37b8] ;  /* 0x0037b80001147983 */ /* 0x000ea80000300a00 */
[----:B------:R-:W3:Y:S01]  /*391f0*/  LDL.LU R0, [R1+0xc68] ;  /* 0x000c680001007983 */ /* 0x000ee20000300800 */
[----:B--2---:R-:W-:-:S15]  /*39200*/  HMMA.16816.F32 R24, R12, R20, R24 ;  /* 0x000000140c18723c */ /* 0x004fde0000001818 */
[----:B------:R-:W-:-:S04]  /*39210*/  NOP ;  /* 0x0000000000007918 */ /* 0x000fc80000000000 */
[----:B------:R-:W-:Y:S04]  /*39220*/  STL.64 [R1+0x480], R24 ;  /* 0x0004801801007387 */ /* 0x000fe80000100a00 */
[----:B------:R0:W-:Y:S04]  /*39230*/  STL.64 [R1+0x488], R26 ;  /* 0x0004881a01007387 */ /* 0x0001e80000100a00 */
[----:B0-----:R-:W2:Y:S04]  /*39240*/  LDL.LU.64 R26, [R1+0x37b0] ;  /* 0x0037b000011a7983 */ /* 0x001ea80000300a00 */
[----:B------:R-:W2:Y:S01]  /*39250*/  LDL.LU.64 R24, [R1+0x37a8] ;  /* 0x0037a80001187983 */ /* 0x000ea20000300a00 */
[----:B------:R-:W-:-:S02]  /*39260*/  IMAD.MOV.U32 R3, RZ, RZ, R21 ;  /* 0x000000ffff037224 */ /* 0x000fc400078e0015 */
[----:B------:R-:W-:-:S03]  /*39270*/  IMAD.MOV.U32 R2, RZ, RZ, R20 ;  /* 0x000000ffff027224 */ /* 0x000fc600078e0014 */
[----:B------:R0:W-:Y:S01]  /*39280*/  STL [R1+0x3708], R3 ;  /* 0x0037080301007387 */ /* 0x0001e20000100800 */
[----:B--2---:R-:W-:Y:S03]  /*39290*/  HMMA.16816.F32 R20, R12, R22, R24 ;  /* 0x000000160c14723c */ /* 0x004fe60000001818 */
[----:B------:R-:W2:Y:S04]  /*392a0*/  LDL.LU.64 R26, [R1+0x37a0] ;  /* 0x0037a000011a7983 */ /* 0x000ea80000300a00 */
[----:B------:R-:W2:Y:S01]  /*392b0*/  LDL.LU.64 R24, [R1+0x3798] ;  /* 0x0037980001187983 */ /* 0x000ea20000300a00 */
[----:B0-----:R-:W-:-:S11]  /*392c0*/  IMAD.MOV.U32 R3, RZ, RZ, R28 ;  /* 0x000000ffff037224 */ /* 0x001fd600078e001c */
        /* <DEDUP_REMOVED lines=10> */
[----:B------:R-:W3:Y:S02]  /*39370*/  LDL.LU.64 R28, [R1+0x3770] ;  /* 0x00377000011c7983 */ /* 0x000ee40000300a00 */
[C---:B---3--:R-:W-:Y:S08]  /*39380*/  HMMA.16816.F32 R16, R12.reuse, R28, R16 ;  /* 0x0000001c0c10723c */ /* 0x048ff00000001810 */
[C---:B----4-:R-:W-:Y:S01]  /*39390*/  HMMA.16816.F32 R8, R12.reuse, R26, R8 ;  /* 0x0000001a0c08723c */ /* 0x050fe20000001808 */
[----:B------:R0:W-:Y:S04]  /*393a0*/  STL [R1+0x36e8], R28 ;  /* 0x0036e81c01007387 */ /* 0x0001e80000100800 */
[----:B0-----:R-:W3:Y:S06]  /*393b0*/  LDL.LU R28, [R1+0xc58] ;  /* 0x000c5800011c7983 */ /* 0x001eec0000300800 */
[----:B------:R-:W-:Y:S04]  /*393c0*/  STL.64 [R1+0x450], R16 ;  /* 0x0004501001007387 */ /* 0x000fe80000100a00 */
[----:B------:R-:W-:Y:S04]  /*393d0*/  STL.64 [R1+0x458], R18 ;  /* 0x0004581201007387 */ /* 0x000fe80000100a00 */
[----:B------:R0:W-:Y:S04]  /*393e0*/  STL [R1+0x36e4], R29 ;  /* 0x0036e41d01007387 */ /* 0x0001e80000100800 */
[----:B0-----:R-:W4:Y:S04]  /*393f0*/  LDL.LU R29, [R1+0xc60] ;  /* 0x000c6000011d7983 */ /* 0x001f280000300800 */
[----:B------:R-:W3:Y:S04]  /*39400*/  LDL.LU.64 R16, [R1+0x3f0] ;  /* 0x0003f00001107983 */ /* 0x000ee80000300a00 */
[----:B------:R-:W-:Y:S04]  /*39410*/  STL.64 [R1+0x440], R8 ;  /* 0x0004400801007387 */ /* 0x000fe80000100a00 */
[----:B------:R-:W-:Y:S04]  /*39420*/  STL.64 [R1+0x448], R10 ;  /* 0x0004480a01007387 */ /* 0x000fe80000100a00 */
[----:B------:R-:W3:Y:S01]  /*39430*/  LDL.LU.64 R18, [R1+0x3f8] ;  /* 0x0003f80001127983 */ /* 0x000ee20000300a00 */
[----:B--2---:R-:W-:-:S15]  /*39440*/  HMMA.16816.F32 R4, R12, R24, R4 ;  /* 0x000000180c04723c */ /* 0x004fde0000001804 */
[----:B------:R-:W-:-:S04]  /*39450*/  NOP ;  /* 0x0000000000007918 */ /* 0x000fc80000000000 */
[----:B------:R-:W-:Y:S04]  /*39460*/  STL.64 [R1+0x430], R4 ;  /* 0x0004300401007387 */ /* 0x000fe80000100a00 */
[----:B------:R-:W-:Y:S04]  /*39470*/  STL.64 [R1+0x438], R6 ;  /* 0x0004380601007387 */ /* 0x000fe80000100a00 */
[----:B---3--:R-:W-:Y:S04]  /*39480*/  STL.64 [R1+0x3768], R18 ;  /* 0x0037681201007387 */ /* 0x008fe80000100a00 */
[----:B------:R0:W-:Y:S04]  /*39490*/  STL.64 [R1+0x3760], R16 ;  /* 0x0037601001007387 */ /* 0x0001e80000100a00 */
[----:B0-----:R-:W2:Y:S04]  /*394a0*/  LDL.LU.64 R16, [R1+0x400] ;  /* 0x0004000001107983 */ /* 0x001ea80000300a00 */
[----:B------:R-:W2:Y:S04]  /*394b0*/  LDL.LU.64 R18, [R1+0x408] ;  /* 0x0004080001127983 */ /* 0x000ea80000300a00 */
[----:B------:R-:W3:Y:S04]  /*394c0*/  LDL.LU.64 R8, [R1+0x3d0] ;  /* 0x0003d00001087983 */ /* 0x000ee80000300a00 */
[----:B------:R-:W2:Y:S04]  /*394d0*/  LDL.LU.64 R10, [R1+0x3d8] ;  /* 0x0003d800010a7983 */ /* 0x000ea80000300a00 */
[----:B--2---:R-:W-:Y:S04]  /*394e0*/  STL.64 [R1+0x3748], R10 ;  /* 0x0037480a01007387 */ /* 0x004fe80000100a00 */
[----:B---3--:R0:W-:Y:S04]  /*394f0*/  STL.64 [R1+0x3740], R8 ;  /* 0x0037400801007387 */ /* 0x0081e80000100a00 */
[----:B0-----:R-:W2:Y:S04]  /*39500*/  LDL.LU.64 R8, [R1+0x3e0] ;  /* 0x0003e00001087983 */ /* 0x001ea80000300a00 */
[----:B------:R-:W2:Y:S04]  /*39510*/  LDL.LU.64 R10, [R1+0x3e8] ;  /* 0x0003e800010a7983 */ /* 0x000ea80000300a00 */
[----:B------:R-:W3:Y:S04]  /*39520*/  LDL.LU.64 R4, [R1+0x3b0] ;  /* 0x0003b00001047983 */ /* 0x000ee80000300a00 */
[----:B------:R-:W2:Y:S01]  /*39530*/  LDL.LU.64 R6, [R1+0x3b8] ;  /* 0x0003b80001067983 */ /* 0x000ea20000300a00 */
[C---:B------:R-:W-:Y:S03]  /*39540*/  HMMA.16816.F32 R16, R12.reuse, R22, R16 ;  /* 0x000000160c10723c */ /* 0x040fe60000001810 */
[----:B--2---:R-:W-:Y:S04]  /*39550*/  STL.64 [R1+0x3728], R6 ;  /* 0x0037280601007387 */ /* 0x004fe80000100a00 */
[----:B---3--:R0:W-:Y:S04]  /*39560*/  STL.64 [R1+0x3720], R4 ;  /* 0x0037200401007387 */ /* 0x0081e80000100a00 */
[----:B0-----:R-:W2:Y:S04]  /*39570*/  LDL.LU.64 R4, [R1+0x3c0] ;  /* 0x0003c00001047983 */ /* 0x001ea80000300a00 */
[----:B------:R-:W2:Y:S04]  /*39580*/  LDL.LU.64 R6, [R1+0x3c8] ;  /* 0x0003c80001067983 */ /* 0x000ea80000300a00 */
[----:B------:R0:W-:Y:S04]  /*39590*/  STL.64 [R1+0x3670], R26 ;  /* 0x0036701a01007387 */ /* 0x0001e80000100a00 */
[----:B0-----:R-:W4:Y:S04]  /*395a0*/  LDL.LU R26, [R1+0xc64] ;  /* 0x000c6400011a7983 */ /* 0x001f280000300800 */
[----:B------:R-:W3:Y:S04]  /*395b0*/  LDL.LU R27, [R1+0xc6c] ;  /* 0x000c6c00011b7983 */ /* 0x000ee80000300800 */
[----:B------:R0:W-:Y:S04]  /*395c0*/  STL.64 [R1+0x3668], R24 ;  /* 0x0036681801007387 */ /* 0x0001e80000100a00 */
[----:B0-----:R-:W2:Y:S04]  /*395d0*/  LDL.LU R25, [R1+0xc5c] ;  /* 0x000c5c0001197983 */ /* 0x001ea80000300800 */
[----:B------:R-:W-:Y:S04]  /*395e0*/  STL.64 [R1+0x420], R16 ;  /* 0x0004201001007387 */ /* 0x000fe80000100a00 */
[----:B------:R0:W-:Y:S04]  /*395f0*/  STL.64 [R1+0x428], R18 ;  /* 0x0004281201007387 */ /* 0x0001e80000100a00 */
[----:B0-----:R-:W2:Y:S04]  /*39600*/  LDL.LU.64 R18, [R1+0x3768] ;  /* 0x0037680001127983 */ /* 0x001ea80000300a00 */
[----:B------:R-:W2:Y:S02]  /*39610*/  LDL.LU.64 R16, [R1+0x3760] ;  /* 0x0037600001107983 */ /* 0x000ea40000300a00 */
[----:B--2---:R-:W-:-:S15]  /*39620*/  HMMA.16816.F32 R16, R12, R20, R16 ;  /* 0x000000140c10723c */ /* 0x004fde0000001810 */
[----:B------:R-:W-:-:S04]  /*39630*/  NOP ;  /* 0x0000000000007918 */ /* 0x000fc80000000000 */
[----:B------:R-:W-:Y:S04]  /*39640*/  STL.64 [R1+0x410], R16 ;  /* 0x0004101001007387 */ /* 0x000fe80000100a00 */
[----:B------:R0:W-:Y:S04]  /*39650*/  STL.64 [R1+0x418], R18 ;  /* 0x0004181201007387 */ /* 0x0001e80000100a00 */
[----:B0-----:R-:W2:Y:S04]  /*39660*/  LDL.LU.64 R18, [R1+0x3758] ;  /* 0x0037580001127983 */ /* 0x001ea80000300a00 */
[----:B------:R-:W3:Y:S04]  /*39670*/  LDL.LU.64 R16, [R1+0x3750] ;  /* 0x0037500001107983 */ /* 0x000ee80000300a00 */
        /* <DEDUP_REMOVED lines=33> */
[----:B------:R3:W-:Y:S01]  /*39890*/  STL.64 [R1+0x3628], R8 ;  /* 0x0036280801007387 */ /* 0x0007e20000100a00 */
[----:B------:R-:W-:-:S02]  /*398a0*/  IMAD R28, R28, 0x100, R25 ;  /* 0x000001001c1c7824 */ /* 0x000fc400078e0219 */
[----:B----4-:R-:W-:Y:S02]  /*398b0*/  IMAD R29, R29, 0x100, R26 ;  /* 0x000001001d1d7824 */ /* 0x010fe400078e021a */
[----:B------:R-:W-:Y:S01]  /*398c0*/  IMAD R0, R0, 0x100, R27 ;  /* 0x0000010000007824 */ /* 0x000fe200078e021b */
[C---:B--2---:R-:W-:Y:S08]  /*398d0*/  HMMA.16816.F32 R16, R12.reuse, R6, R16 ;  /* 0x000000060c10723c */ /* 0x044ff00000001810 */
[----:B---3--:R-:W-:Y:S01]  /*398e0*/  HMMA.16816.F32 R8, R12, R4, R20 ;  /* 0x000000040c08723c */ /* 0x008fe20000001814 */
[----:B------:R-:W-:Y:S10]  /*398f0*/  STL.64 [R1+0x3610], R6 ;  /* 0x0036100601007387 */ /* 0x000ff40000100a00 */
[----:B------:R-:W-:Y:S04]  /*39900*/  STL.64 [R1+0x3c0], R16 ;  /* 0x0003c01001007387 */ /* 0x000fe80000100a00 */
[----:B------:R-:W-:Y:S04]  /*39910*/  STL.64 [R1+0x3c8], R18 ;  /* 0x0003c81201007387 */ /* 0x000fe80000100a00 */
[----:B------:R-:W-:Y:S04]  /*39920*/  STL.64 [R1+0x3608], R4 ;  /* 0x0036080401007387 */ /* 0x000fe80000100a00 */
[----:B------:R-:W-:Y:S04]  /*39930*/  STL.64 [R1+0x3b0], R8 ;  /* 0x0003b00801007387 */ /* 0x000fe80000100a00 */
[----:B------:R-:W-:Y:S04]  /*39940*/  STL.64 [R1+0x3b8], R10 ;  /* 0x0003b80a01007387 */ /* 0x000fe80000100a00 */
[----:B------:R-:W2:Y:S04]  /*39950*/  LDL.LU.64 R24, [R1+0x360] ;  /* 0x0003600001187983 */ /* 0x000ea80000300a00 */
[----:B------:R-:W3:Y:S04]  /*39960*/  LDL.LU.64 R26, [R1+0x368] ;  /* 0x00036800011a7983 */ /* 0x000ee80000300a00 */
[----:B---3--:R0:W-:Y:S02]  /*39970*/  STL.64 [R1+0x3680], R26 ;  /* 0x0036801a01007387 */ /* 0x0081e40000100a00 */
[----:B0-----:R-:W-:-:S02]  /*39980*/  IMAD.MOV.U32 R26, RZ, RZ, R3 ;  /* 0x000000ffff1a7224 */ /* 0x001fc400078e0003 */
[----:B------:R-:W3:Y:S04]  /*39990*/  LDL.LU R3, [R1+0x3708] ;  /* 0x0037080001037983 */ /* 0x000ee80000300800 */
[----:B------:R-:W4:Y:S04]  /*399a0*/  LDL R27, [R1+0x4] ;  /* 0x00000400011b7983 */ /* 0x000f280000100800 */
[----:B--2---:R0:W-:Y:S04]  /*399b0*/  STL.64 [R1+0x3678], R24 ;  /* 0x0036781801007387 */ /* 0x0041e80000100a00 */
[----:B0-----:R-:W2:Y:S04]  /*399c0*/  LDL R24, [R1+0x8] ;  /* 0x0000080001187983 */ /* 0x001ea80000100800 */
[----:B------:R-:W2:Y:S04]  /*399d0*/  LDL R25, [R1+0xc] ;  /* 0x00000c0001197983 */ /* 0x000ea80000100800 */
[----:B----4-:R0:W-:Y:S02]  /*399e0*/  STL.64 [R1+0x3698], R26 ;  /* 0x0036981a01007387 */ /* 0x0101e40000100a00 */
[----:B0-----:R-:W-:-:S02]  /*399f0*/  IMAD.MOV.U32 R26, RZ, RZ, R2 ;  /* 0x000000ffff1a7224 */ /* 0x001fc400078e0002 */
[----:B---3--:R-:W-:Y:S01]  /*39a00*/  IMAD.MOV.U32 R27, RZ, RZ, R3 ;  /* 0x000000ffff1b7224 */ /* 0x008fe200078e0003 */
[----:B------:R-:W3:Y:S04]  /*39a10*/  LDL.LU R2, [R1+0x3704] ;  /* 0x0037040001027983 */ /* 0x000ee80000300800 */
[----:B------:R-:W3:Y:S04]  /*39a20*/  LDL.LU R3, [R1+0x3700] ;  /* 0x0037000001037983 */ /* 0x000ee80000300800 */
[----:B--2---:R0:W-:Y:S04]  /*39a30*/  STL.64 [R1+0x36b0], R24 ;  /* 0x0036b01801007387 */ /* 0x0041e80000100a00 */
[----:B0-----:R-:W2:Y:S04]  /*39a40*/  LDL R24, [R1+0x18] ;  /* 0x0000180001187983 */ /* 0x001ea80000100800 */
[----:B------:R-:W2:Y:S04]  /*39a50*/  LDL R25, [R1+0x1c] ;  /* 0x00001c0001197983 */ /* 0x000ea80000100800 */
[----:B------:R0:W-:Y:S04]  /*39a60*/  STL.64 [R1+0x36c8], R26 ;  /* 0x0036c81a01007387 */ /* 0x0001e80000100a00 */
[----:B0-----:R-:W4:Y:S04]  /*39a70*/  LDL.LU R26, [R1+0xc74] ;  /* 0x000c7400011a7983 */ /* 0x001f280000300800 */
[----:B------:R-:W4:Y:S04]  /*39a80*/  LDL.LU R27, [R1+0xc70] ;  /* 0x000c7000011b7983 */ /* 0x000f280000300800 */
[----:B------:R-:W2:Y:S04]  /*39a90*/  LDL.LU.64 R16, [R1+0x350] ;  /* 0x0003500001107983 */ /* 0x000ea80000300a00 */
[----:B------:R-:W2:Y:S04]  /*39aa0*/  LDL.LU.64 R18, [R1+0x358] ;  /* 0x0003580001127983 */ /* 0x000ea80000300a00 */
[----:B--2---:R-:W-:Y:S04]  /*39ab0*/  STL.64 [R1+0x3690], R18 ;  /* 0x0036901201007387 */ /* 0x004fe80000100a00 */
[----:B------:R0:W-:Y:S04]  /*39ac0*/  STL.64 [R1+0x3688], R16 ;  /* 0x0036881001007387 */ /* 0x0001e80000100a00 */
[----:B0-----:R-:W2:Y:S04]  /*39ad0*/  LDL.LU.64 R16, [R1+0x370] ;  /* 0x0003700001107983 */ /* 0x001ea80000300a00 */
        /* <DEDUP_REMOVED lines=15> */
[----:B0-----:R-:W3:Y:S04]  /*39bd0*/  LDL.LU.64 R16, [R1+0x230] ;  /* 0x0002300001107983 */ /* 0x001ee80000300a00 */
[----:B------:R-:W3:Y:S04]  /*39be0*/  LDL.LU.64 R18, [R1+0x238] ;  /* 0x0002380001127983 */ /* 0x000ee80000300a00 */
[----:B------:R-:W2:Y:S04]  /*39bf0*/  LDL.LU.64 R20, [R1+0x340] ;  /* 0x0003400001147983 */ /* 0x000ea80000300a00 */
[----:B------:R-:W2:Y:S04]  /*39c00*/  LDL.LU.64 R22, [R1+0x348] ;  /* 0x0003480001167983 */ /* 0x000ea80000300a00 */
[----:B------:R-:W2:Y:S04]  /*39c10*/  LDL.LU.64 R8, [R1+0x330] ;  /* 0x0003300001087983 */ /* 0x000ea80000300a00 */
[----:B------:R-:W2:Y:S04]  /*39c20*/  LDL.LU.64 R10, [R1+0x338] ;  /* 0x00033800010a7983 */ /* 0x000ea80000300a00 */
[----:B------:R-:W2:Y:S04]  /*39c30*/  LDL.LU.64 R4, [R1+0x320] ;  /* 0x0003200001047983 */ /* 0x000ea80000300a00 */
[----:B------:R-:W2:Y:S01]  /*39c40*/  LDL.LU.64 R6, [R1+0x328] ;  /* 0x0003280001067983 */ /* 0x000ea20000300a00 */
[----:B----4-:R-:W-:Y:S01]  /*39c50*/  IMAD R27, R27, 0x100, R26 ;  /* 0x000001001b1b7824 */ /* 0x010fe200078e021a */
[----:B---3--:R-:W-:Y:S02]  /*39c60*/  HMMA.16816.F32 R12, R12, R2, R16 ;  /* 0x000000020c0c723c */ /* 0x008fe40000001810 */
[----:B------:R-:W3:Y:S04]  /*39c70*/  LDL.LU.64 R18, [R1+0x36f8] ;  /* 0x0036f80001127983 */ /* 0x000ee80000300a00 */
[----:B------:R-:W3:-:S13]  /*39c80*/  LDL.LU.64 R16, [R1+0x36f0] ;  /* 0x0036f00001107983 */ /* 0x000eda0000300a00 */
[----:B------:R0:W-:Y:S04]  /*39c90*/  STL.64 [R1+0x250], R12 ;  /* 0x0002500c01007387 */ /* 0x0001e80000100a00 */
[----:B------:R1:W-:Y:S01]  /*39ca0*/  STL.64 [R1+0x258], R14 ;  /* 0x0002580e01007387 */ /* 0x0003e20000100a00 */
[----:B0-----:R-:W-:Y:S02]  /*39cb0*/  F2FP.F16.E4M3.UNPACK_B R12, R28 ;  /* 0x0000001cff0c723e */ /* 0x001fe400020006ff */
[----:B------:R-:W-:Y:S02]  /*39cc0*/  F2FP.F16.E4M3.UNPACK_B R13, R29 ;  /* 0x0000001dff0d723e */ /* 0x000fe400020006ff */
[----:B-1----:R-:W-:Y:S02]  /*39cd0*/  F2FP.F16.E4M3.UNPACK_B R14, R0 ;  /* 0x00000000ff0e723e */ /* 0x002fe400020006ff */
[----:B------:R-:W-:Y:S01]  /*39ce0*/  F2FP.F16.E4M3.UNPACK_B R15, R27 ;  /* 0x0000001bff0f723e */ /* 0x000fe200020006ff */
[----:B------:R-:W4:Y:S04]  /*39cf0*/  LDL.LU R28, [R1+0x36e8] ;  /* 0x0036e800011c7983 */ /* 0x000f280000300800 */
[----:B------:R-:W4:Y:S04]  /*39d00*/  LDL.LU R29, [R1+0x36e4] ;  /* 0x0036e400011d7983 */ /* 0x000f280000300800 */
[----:B------:R-:W2:Y:S01]  /*39d10*/  LDL.LU R0, [R1+0x36e0] ;  /* 0x0036e00001007983 */ /* 0x000ea20000300800 */
[----:B---3--:R-:W-:Y:S03]  /*39d20*/  HMMA.16816.F32 R24, R12, R24, R16 ;  /* 0x000000180c18723c */ /* 0x008fe60000001810 */
[----:B------:R-:W3:Y:S04]  /*39d30*/  LDL.LU.64 R18, [R1+0x36d8] ;  /* 0x0036d80001127983 */ /* 0x000ee80000300a00 */
[----:B------:R-:W3:-:S12]  /*39d40*/  LDL.LU.64 R16, [R1+0x36d0] ;  /* 0x0036d00001107983 */ /* 0x000ed80000300a00 */
[----:B------:R-:W-:Y:S04]  /*39d50*/  STL.64 [R1+0x3a0], R24 ;  /* 0x0003a01801007387 */ /* 0x000fe80000100a00 */
[----:B------:R0:W-:Y:S04]  /*39d60*/  STL.64 [R1+0x3a8], R26 ;  /* 0x0003a81a01007387 */ /* 0x0001e80000100a00 */
[----:B0-----:R-:W3:Y:S02]  /*39d70*/  LDL.LU.64 R26, [R1+0x36c8] ;  /* 0x0036c800011a7983 */ /* 0x001ee40000300a00 */
[----:B---3--:R-:W-:Y:S02]  /*39d80*/  HMMA.16816.F32 R24, R12, R26, R16 ;  /* 0x0000001a0c18723c */ /* 0x008fe40000001810 */
[----:B------:R-:W3:Y:S04]  /*39d90*/  LDL.LU.64 R18, [R1+0x36c0] ;  /* 0x0036c00001127983 */ /* 0x000ee80000300a00 */
[----:B------:R-:W3:-:S13]  /*39da0*/  LDL.LU.64 R16, [R1+0x36b8] ;  /* 0x0036b80001107983 */ /* 0x000eda0000300a00 */
[----:B------:R0:W-:Y:S04]  /*39db0*/  STL.64 [R1+0x390], R24 ;  /* 0x0003901801007387 */ /* 0x0001e80000100a00 */
[----:B------:R3:W-:Y:S04]  /*39dc0*/  STL.64 [R1+0x398], R26 ;  /* 0x0003981a01007387 */ /* 0x0007e80000100a00 */
[----:B0-----:R-:W3:Y:S02]  /*39dd0*/  LDL.LU.64 R24, [R1+0x36b0] ;  /* 0x0036b00001187983 */ /* 0x001ee40000300a00 */
[----:B---3--:R-:W-:Y:S02]  /*39de0*/  HMMA.16816.F32 R24, R12, R24, R16 ;  /* 0x000000180c18723c */ /* 0x008fe40000001810 */
[----:B------:R-:W3:Y:S04]  /*39df0*/  LDL.LU.64 R18, [R1+0x36a8] ;  /* 0x0036a80001127983 */ /* 0x000ee80000300a00 */
[----:B------:R-:W3:-:S13]  /*39e00*/  LDL.LU.64 R16, [R1+0x36a0] ;  /* 0x0036a00001107983 */ /* 0x000eda0000300a00 */
[----:B------:R-:W-:Y:S04]  /*39e10*/  STL.64 [R1+0x380], R24 ;  /* 0x0003801801007387 */ /* 0x000fe80000100a00 */
[----:B------:R0:W-:Y:S04]  /*39e20*/  STL.64 [R1+0x388], R26 ;  /* 0x0003881a01007387 */ /* 0x0001e80000100a00 */
[----:B0-----:R-:W3:Y:S02]  /*39e30*/  LDL.LU.64 R26, [R1+0x3698] ;  /* 0x00369800011a7983 */ /* 0x001ee40000300a00 */
[----:B---3--:R-:W-:Y:S02]  /*39e40*/  HMMA.16816.F32 R24, R12, R26, R16 ;  /* 0x0000001a0c18723c */ /* 0x008fe40000001810 */
[----:B------:R-:W3:Y:S04]  /*39e50*/  LDL.LU.64 R18, [R1+0x3690] ;  /* 0x0036900001127983 */ /* 0x000ee80000300a00 */
[----:B------:R-:W3:-:S13]  /*39e60*/  LDL.LU.64 R16, [R1+0x3688] ;  /* 0x0036880001107983 */ /* 0x000eda0000300a00 */
        /* <DEDUP_REMOVED lines=8> */
[----:B0-----:R-:W3:Y:S04]  /*39ef0*/  LDL.LU.64 R26, [R1+0x3670] ;  /* 0x00367000011a7983 */ /* 0x001ee80000300a00 */
[----:B------:R-:W2:Y:S01]  /*39f00*/  LDL.LU.64 R24, [R1+0x3668] ;  /* 0x0036680001187983 */ /* 0x000ea20000300a00 */
[C---:B---3--:R-:W-:Y:S08]  /*39f10*/  HMMA.16816.F32 R16, R12.reuse, R26, R16 ;  /* 0x0000001a0c10723c */ /* 0x048ff00000001810 */
[C---:B--2---:R-:W-:Y:S11]  /*39f20*/  HMMA.16816.F32 R20, R12.reuse, R24, R20 ;  /* 0x000000180c14723c */ /* 0x044ff60000001814 */
[----:B------:R-:W-:Y:S04]  /*39f30*/  STL.64 [R1+0x350], R16 ;  /* 0x0003501001007387 */ /* 0x000fe80000100a00 */
[----:B------:R0:W-:Y:S04]  /*39f40*/  STL.64 [R1+0x358], R18 ;  /* 0x0003581201007387 */ /* 0x0001e80000100a00 */
[----:B0-----:R-:W2:Y:S04]  /*39f50*/  LDL.LU.64 R18, [R1+0x3660] ;  /* 0x0036600001127983 */ /* 0x001ea80000300a00 */
[----:B------:R-:W3:Y:S04]  /*39f60*/  LDL.LU.64 R16, [R1+0x3658] ;  /* 0x0036580001107983 */ /* 0x000ee80000300a00 */
[----:B------:R-:W-:Y:S04]  /*39f70*/  STL.64 [R1+0x340], R20 ;  /* 0x0003401401007387 */ /* 0x000fe80000100a00 */
[----:B------:R0:W-:Y:S04]  /*39f80*/  STL.64 [R1+0x348], R22 ;  /* 0x0003481601007387 */ /* 0x0001e80000100a00 */
[----:B0-----:R-:W4:Y:S04]  /*39f90*/  LDL.LU.64 R22, [R1+0x3650] ;  /* 0x0036500001167983 */ /* 0x001f280000300a00 */
[----:B------:R-:W2:Y:S04]  /*39fa0*/  LDL.LU.64 R20, [R1+0x3648] ;  /* 0x0036480001147983 */ /* 0x000ea80000300a00 */
[----:B------:R-:W-:Y:S04]  /*39fb0*/  STL.64 [R1+0x3588], R26 ;  /* 0x0035881a01007387 */ /* 0x000fe80000100a00 */
[----:B------:R4:W-:Y:S02]  /*39fc0*/  STL.64 [R1+0x3580], R24 ;  /* 0x0035801801007387 */ /* 0x0009e40000100a00 */
[----:B----4-:R-:W-:Y:S02]  /*39fd0*/  HMMA.16816.F32 R24, R12, R22, R8 ;  /* 0x000000160c18723c */ /* 0x010fe40000001808 */
[----:B------:R-:W4:-:S15]  /*39fe0*/  LDL.LU.64 R8, [R1+0x300] ;  /* 0x0003000001087983 */ /* 0x000f1e0000300a00 */
[----:B------:R-:W-:Y:S02]  /*39ff0*/  NOP ;  /* 0x0000000000007918 */ /* 0x000fe40000000000 */
        /* <DEDUP_REMOVED lines=8> */
[----:B----4-:R0:W-:Y:S04]  /*3a080*/  STL.64 [R1+0x3638], R8 ;  /* 0x0036380801007387 */ /* 0x0101e80000100a00 */
        /* <DEDUP_REMOVED lines=8> */
[----:B------:R-:W4:Y:S04]  /*3a110*/  LDL.LU.64 R24, [R1+0x8d0] ;  /* 0x0008d00001187983 */ /* 0x000f280000300a00 */
[----:B------:R-:W3:Y:S01]  /*3a120*/  LDL.LU.64 R26, [R1+0x8d8] ;  /* 0x0008d800011a7983 */ /* 0x000ee20000300a00 */
[C---:B--2---:R-:W-:Y:S03]  /*3a130*/  HMMA.16816.F32 R8, R12.reuse, R18, R8 ;  /* 0x000000120c08723c */ /* 0x044fe60000001808 */
[----:B---3--:R-:W-:Y:S04]  /*3a140*/  STL.64 [R1+0x3600], R26 ;  /* 0x0036001a01007387 */ /* 0x008fe80000100a00 */
[----:B----4-:R0:W-:Y:S04]  /*3a150*/  STL.64 [R1+0x35f8], R24 ;  /* 0x0035f81801007387 */ /* 0x0101e80000100a00 */
[----:B0-----:R-:W2:Y:S04]  /*3a160*/  LDL.LU.64 R24, [R1+0x2d0] ;  /* 0x0002d00001187983 */ /* 0x001ea80000300a00 */
[----:B------:R-:W2:Y:S04]  /*3a170*/  LDL.LU.64 R26, [R1+0x2d8] ;  /* 0x0002d800011a7983 */ /* 0x000ea80000300a00 */
[----:B------:R0:W-:Y:S04]  /*3a180*/  STL.64 [R1+0x3568], R22 ;  /* 0x0035681601007387 */ /* 0x0001e80000100a00 */
[----:B0-----:R-:W3:Y:S04]  /*3a190*/  LDL.LU R22, [R1+0xc88] ;  /* 0x000c880001167983 */ /* 0x001ee80000300800 */
[----:B------:R-:W4:Y:S04]  /*3a1a0*/  LDL.LU R23, [R1+0xc94] ;  /* 0x000c940001177983 */ /* 0x000f280000300800 */
[----:B------:R0:W-:Y:S04]  /*3a1b0*/  STL.64 [R1+0x3560], R20 ;  /* 0x0035601401007387 */ /* 0x0001e80000100a00 */
[----:B0-----:R-:W2:Y:S04]  /*3a1c0*/  LDL.LU R20, [R1+0xc80] ;  /* 0x000c800001147983 */ /* 0x001ea80000300800 */
[----:B------:R-:W3:Y:S04]  /*3a1d0*/  LDL.LU R21, [R1+0xc8c] ;  /* 0x000c8c0001157983 */ /* 0x000ee80000300800 */
        /* <DEDUP_REMOVED lines=10> */
[----:B------:R0:W-:Y:S04]  /*3a280*/  STL.64 [R1+0x3548], R18 ;  /* 0x0035481201007387 */ /* 0x0001e80000100a00 */
[----:B0-----:R-:W3:Y:S04]  /*3a290*/  LDL.LU R18, [R1+0xc78] ;  /* 0x000c780001127983 */ /* 0x001ee80000300800 */
[----:B------:R-:W3:Y:S04]  /*3a2a0*/  LDL.LU R19, [R1+0xc84] ;  /* 0x000c840001137983 */ /* 0x000ee80000300800 */
[----:B------:R0:W-:Y:S04]  /*3a2b0*/  STL.64 [R1+0x3540], R16 ;  /* 0x0035401001007387 */ /* 0x0001e80000100a00 */
[----:B0-----:R-:W3:Y:S01]  /*3a2c0*/  LDL.LU R17, [R1+0xc7c] ;  /* 0x000c7c0001117983 */ /* 0x001ee20000300800 */
        /* <DEDUP_REMOVED lines=21> */
[----:B------:R-:W2:Y:S01]  /*3a420*/  LDL.LU.64 R24, [R1+0x35f8] ;  /* 0x0035f80001187983 */ /* 0x000ea20000300a00 */
[----:B---3--:R-:W-:Y:S03]  /*3a430*/  HMMA.16816.F32 R8, R12, R4, R8 ;  /* 0x000000040c08723c */ /* 0x008fe60000001808 */
[----:B------:R-:W-:Y:S04]  /*3a440*/  STL.64 [R1+0x3558], R6 ;  /* 0x0035580601007387 */ /* 0x000fe80000100a00 */
[----:B------:R2:W-:-:S12]  /*3a450*/  STL.64 [R1+0x3550], R4 ;  /* 0x0035500401007387 */ /* 0x0005d80000100a00 */
[----:B------:R-:W-:Y:S04]  /*3a460*/  STL.64 [R1+0x2c0], R8 ;  /* 0x0002c00801007387 */ /* 0x000fe80000100a00 */
[----:B------:R-:W-:Y:S01]  /*3a470*/  STL.64 [R1+0x2c8], R10 ;  /* 0x0002c80a01007387 */ /* 0x000fe20000100a00 */
[----:B--2---:R-:W-:Y:S03]  /*3a480*/  HMMA.16816.F32 R4, R12, R2, R24 ;  /* 0x000000020c04723c */ /* 0x004fe60000001818 */
[----:B------:R-:W2:Y:S04]  /*3a490*/  LDL.LU.64 R24, [R1+0x190] ;  /* 0x0001900001187983 */ /* 0x000ea80000300a00 */
[----:B------:R-:W3:-:S12]  /*3a4a0*/  LDL.LU.64 R26, [R1+0x198] ;  /* 0x00019800011a7983 */ /* 0x000ed80000300a00 */
[----:B------:R-:W-:Y:S04]  /*3a4b0*/  STL.64 [R1+0x240], R4 ;  /* 0x0002400401007387 */ /* 0x000fe80000100a00 */
[----:B------:R-:W-:Y:S04]  /*3a4c0*/  STL.64 [R1+0x248], R6 ;  /* 0x0002480601007387 */ /* 0x000fe80000100a00 */
[----:B---3--:R0:W-:Y:S04]  /*3a4d0*/  STL.64 [R1+0x3598], R26 ;  /* 0x0035981a01007387 */ /* 0x0081e80000100a00 */
[----:B0-----:R-:W3:Y:S04]  /*3a4e0*/  LDL.LU R26, [R1] ;  /* 0x00000000011a7983 */ /* 0x001ee80000300800 */
[----:B------:R-:W3:Y:S04]  /*3a4f0*/  LDL.LU R27, [R1+0x4] ;  /* 0x00000400011b7983 */ /* 0x000ee80000300800 */
[----:B--2---:R0:W-:Y:S04]  /*3a500*/  STL.64 [R1+0x3590], R24 ;  /* 0x0035901801007387 */ /* 0x0041e80000100a00 */
[----:B0-----:R-:W2:Y:S04]  /*3a510*/  LDL.LU R24, [R1+0x8] ;  /* 0x0000080001187983 */ /* 0x001ea80000300800 */
[----:B------:R-:W2:Y:S04]  /*3a520*/  LDL.LU R25, [R1+0xc] ;  /* 0x00000c0001197983 */ /* 0x000ea80000300800 */
[----:B---3--:R0:W-:Y:S04]  /*3a530*/  STL.64 [R1+0x35b0], R26 ;  /* 0x0035b01a01007387 */ /* 0x0081e80000100a00 */
[----:B0-----:R-:W3:Y:S04]  /*3a540*/  LDL.LU R26, [R1+0x10] ;  /* 0x00001000011a7983 */ /* 0x001ee80000300800 */
[----:B------:R-:W3:Y:S04]  /*3a550*/  LDL.LU R27, [R1+0x14] ;  /* 0x00001400011b7983 */ /* 0x000ee80000300800 */
[----:B--2---:R0:W-:Y:S01]  /*3a560*/  STL.64 [R1+0x35c8], R24 ;  /* 0x0035c81801007387 */ /* 0x0041e20000100a00 */
[----:B------:R-:W-:-:S02]  /*3a570*/  IMAD R9, R20, 0x100, R19 ;  /* 0x0000010014097824 */ /* 0x000fc400078e0213 */
[----:B------:R-:W-:Y:S02]  /*3a580*/  IMAD R8, R22, 0x100, R21 ;  /* 0x0000010016087824 */ /* 0x000fe400078e0215 */
[----:B----4-:R-:W-:Y:S01]  /*3a590*/  IMAD R0, R0, 0x100, R23 ;  /* 0x0000010000007824 */ /* 0x010fe200078e0217 */
[----:B0-----:R-:W2:Y:S04]  /*3a5a0*/  LDL.LU R24, [R1+0x18] ;  /* 0x0000180001187983 */ /* 0x001ea80000300800 */
[----:B------:R-:W2:Y:S04]  /*3a5b0*/  LDL.LU R25, [R1+0x1c] ;  /* 0x00001c0001197983 */ /* 0x000ea80000300800 */
[----:B---3--:R-:W-:Y:S04]  /*3a5c0*/  STL.64 [R1+0x35e0], R26 ;  /* 0x0035e01a01007387 */ /* 0x008fe80000100a00 */
        /* <DEDUP_REMOVED lines=18> */
[----:B------:R-:W-:Y:S01]  /*3a6f0*/  IMAD R10, R18, 0x100, R17 ;  /* 0x00000100120a7824 */ /* 0x000fe200078e0211 */
        /* <DEDUP_REMOVED lines=8> */
[----:B------:R-:W-:Y:S04]  /*3a780*/  STL [R1+0x3514], R2 ;  /* 0x0035140201007387 */ /* 0x000fe80000100800 */
[----:B------:R-:W-:Y:S04]  /*3a790*/  STL [R1+0x3510], R3 ;  /* 0x0035100301007387 */ /* 0x000fe80000100800 */
        /* <DEDUP_REMOVED lines=43> */
[----:B---3--:R-:W-:Y:S02]  /*3aa50*/  HMMA.16816.F32 R24, R12, R24, R20 ;  /* 0x000000180c18723c */ /* 0x008fe40000001814 */
[----:B------:R-:W2:Y:S04]  /*3aa60*/  LDL.LU.64 R22, [R1+0x3568] ;  /* 0x0035680001167983 */ /* 0x000ea80000300a00 */
[----:B------:R-:W4:-:S13]  /*3aa70*/  LDL.LU.64 R20, [R1+0x3560] ;  /* 0x0035600001147983 */ /* 0x000f1a0000300a00 */
[----:B------:R0:W-:Y:S04]  /*3aa80*/  STL.64 [R1+0x150], R24 ;  /* 0x0001501801007387 */ /* 0x0001e80000100a00 */
[----:B------:R1:W-:Y:S04]  /*3aa90*/  STL.64 [R1+0x158], R26 ;  /* 0x0001581a01007387 */ /* 0x0003e80000100a00 */
[----:B0-----:R-:W3:Y:S04]  /*3aaa0*/  LDL.LU.64 R24, [R1+0xb0] ;  /* 0x0000b00001187983 */ /* 0x001ee80000300a00 */
[----:B-1----:R-:W3:Y:S01]  /*3aab0*/  LDL.LU.64 R26, [R1+0xb8] ;  /* 0x0000b800011a7983 */ /* 0x002ee20000300a00 */
[C---:B--2---:R-:W-:Y:S08]  /*3aac0*/  HMMA.16816.F32 R4, R12.reuse, R22, R4 ;  /* 0x000000160c04723c */ /* 0x044ff00000001804 */
[C---:B----4-:R-:W-:Y:S11]  /*3aad0*/  HMMA.16816.F32 R20, R12.reuse, R20, R16 ;  /* 0x000000140c14723c */ /* 0x050ff60000001810 */
[----:B------:R-:W-:Y:S01]  /*3aae0*/  IMAD.MOV.U32 R0, RZ, RZ, R7 ;  /* 0x000000ffff007224 */ /* 0x000fe200078e0007 */
[----:B------:R-:W-:Y:S04]  /*3aaf0*/  STL.64 [R1+0x120], R4 ;  /* 0x0001200401007387 */ /* 0x000fe80000100a00 */
[----:B------:R0:W-:Y:S04]  /*3ab00*/  STL [R1+0x128], R6 ;  /* 0x0001280601007387 */ /* 0x0001e80000100800 */
[----:B0-----:R-:W2:Y:S04]  /*3ab10*/  LDL.LU.64 R6, [R1+0x3558] ;  /* 0x0035580001067983 */ /* 0x001ea80000300a00 */
[----:B------:R-:W4:Y:S04]  /*3ab20*/  LDL.LU.64 R4, [R1+0x3550] ;  /* 0x0035500001047983 */ /* 0x000f280000300a00 */
[----:B------:R-:W-:Y:S04]  /*3ab30*/  STL [R1+0x2ec0], R0 ;  /* 0x002ec00001007387 */ /* 0x000fe80000100800 */
[----:B------:R-:W2:Y:S04]  /*3ab40*/  LDL.LU.64 R18, [R1+0x3548] ;  /* 0x0035480001127983 */ /* 0x000ea80000300a00 */
[----:B------:R-:W3:Y:S04]  /*3ab50*/  LDL.LU.64 R16, [R1+0x3540] ;  /* 0x0035400001107983 */ /* 0x000ee80000300a00 */
[----:B------:R0:W-:Y:S04]  /*3ab60*/  STL.64 [R1+0x100], R20 ;  /* 0x0001001401007387 */ /* 0x0001e80000100a00 */
[----:B------:R1:W-:Y:S04]  /*3ab70*/  STL.64 [R1+0x108], R22 ;  /* 0x0001081601007387 */ /* 0x0003e80000100a00 */
[----:B0-----:R-:W3:Y:S04]  /*3ab80*/  LDL.LU.64 R20, [R1+0x1b0] ;  /* 0x0001b00001147983 */ /* 0x001ee80000300a00 */
[----:B-1----:R-:W3:Y:S01]  /*3ab90*/  LDL.LU.64 R22, [R1+0x1b8] ;  /* 0x0001b80001167983 */ /* 0x002ee20000300a00 */
[----:B--2---:R-:W-:-:S15]  /*3aba0*/  HMMA.16816.F32 R8, R12, R18, R8 ;  /* 0x000000120c08723c */ /* 0x004fde0000001808 */
[----:B------:R-:W-:-:S04]  /*3abb0*/  NOP ;  /* 0x0000000000007918 */ /* 0x000fc80000000000 */
[----:B------:R-:W-:Y:S04]  /*3abc0*/  STL.64 [R1+0xe0], R8 ;  /* 0x0000e00801007387 */ /* 0x000fe80000100a00 */
[----:B------:R0:W-:Y:S04]  /*3abd0*/  STL.64 [R1+0xe8], R10 ;  /* 0x0000e80a01007387 */ /* 0x0001e80000100a00 */
[----:B0-----:R-:W2:Y:S04]  /*3abe0*/  LDL.LU.64 R10, [R1+0x3538] ;  /* 0x00353800010a7983 */ /* 0x001ea80000300a00 */
[----:B------:R-:W2:Y:S04]  /*3abf0*/  LDL.LU.64 R8, [R1+0x3530] ;  /* 0x0035300001087983 */ /* 0x000ea80000300a00 */
[----:B------:R-:W2:Y:S01]  /*3ac00*/  LDL.LU R0, [R1+0xeb4] ;  /* 0x000eb40001007983 */ /* 0x000ea20000300800 */
[----:B---3--:R-:W-:Y:S03]  /*3ac10*/  HMMA.16816.F32 R16, R12, R16, R24 ;  /* 0x000000100c10723c */ /* 0x008fe60000001818 */
[----:B--2---:R-:W-:-:S15]  /*3ac20*/  STL [R1+0x3518], R0 ;  /* 0x0035180001007387 */ /* 0x004fde0000100800 */
[----:B------:R-:W-:Y:S01]  /*3ac30*/  NOP ;  /* 0x0000000000007918 */ /* 0x000fe20000000000 */
[----:B------:R0:W-:Y:S04]  /*3ac40*/  STL.64 [R1+0xb0], R16 ;  /* 0x0000b01001007387 */ /* 0x0001e80000100a00 */
[----:B------:R1:W-:Y:S04]  /*3ac50*/  STL.64 [R1+0xb8], R18 ;  /* 0x0000b81201007387 */ /* 0x0003e80000100a00 */
[----:B------:R-:W2:Y:S04]  /*3ac60*/  LDL.LU R24, [R1+0xec0] ;  /* 0x000ec00001187983 */ /* 0x000ea80000300800 */
[----:B--2---:R-:W-:Y:S04]  /*3ac70*/  STL [R1+0x351c], R24 ;  /* 0x00351c1801007387 */ /* 0x004fe80000100800 */
[----:B------:R-:W2:Y:S04]  /*3ac80*/  LDL.LU R25, [R1+0xec4] ;  /* 0x000ec40001197983 */ /* 0x000ea80000300800 */
[----:B------:R-:W3:Y:S04]  /*3ac90*/  LDL.LU R26, [R1+0xed0] ;  /* 0x000ed000011a7983 */ /* 0x000ee80000300800 */
[----:B0-----:R-:W2:Y:S04]  /*3aca0*/  LDL.LU R16, [R1+0x90] ;  /* 0x0000900001107983 */ /* 0x001ea80000300800 */
[----:B------:R-:W2:Y:S04]  /*3acb0*/  LDL.LU R17, [R1+0x94] ;  /* 0x0000940001117983 */ /* 0x000ea80000300800 */
[----:B-1----:R-:W2:Y:S04]  /*3acc0*/  LDL.LU R18, [R1+0x98] ;  /* 0x0000980001127983 */ /* 0x002ea80000300800 */
[----:B------:R-:W2:Y:S04]  /*3acd0*/  LDL.LU R19, [R1+0x9c] ;  /* 0x00009c0001137983 */ /* 0x000ea80000300800 */
[----:B--2---:R-:W-:Y:S04]  /*3ace0*/  STL.64 [R1+0x34e8], R18 ;  /* 0x0034e81201007387 */ /* 0x004fe80000100a00 */
[----:B------:R0:W-:Y:S04]  /*3acf0*/  STL.64 [R1+0x34e0], R16 ;  /* 0x0034e01001007387 */ /* 0x0001e80000100a00 */
[----:B0-----:R-:W2:Y:S04]  /*3ad00*/  LDL.LU.64 R16, [R1+0x200] ;  /* 0x0002000001107983 */ /* 0x001ea80000300a00 */
[----:B------:R-:W2:Y:S02]  /*3ad10*/  LDL.LU.64 R18, [R1+0x208] ;  /* 0x0002080001127983 */ /* 0x000ea40000300a00 */
[C---:B--2---:R-:W-:Y:S08]  /*3ad20*/  HMMA.16816.F32 R16, R12.reuse, R10, R16 ;  /* 0x0000000a0c10723c */ /* 0x044ff00000001810 */
[C---:B------:R-:W-:Y:S01]  /*3ad30*/  HMMA.16816.F32 R8, R12.reuse, R8, R20 ;  /* 0x000000080c08723c */ /* 0x040fe20000001814 */
[----:B------:R-:W2:Y:S10]  /*3ad40*/  LDL.LU.64 R20, [R1+0x140] ;  /* 0x0001400001147983 */ /* 0x000eb40000300a00 */
[----:B------:R0:W-:Y:S04]  /*3ad50*/  STL.64 [R1+0x80], R16 ;  /* 0x0000801001007387 */ /* 0x0001e80000100a00 */
[----:B------:R1:W-:Y:S04]  /*3ad60*/  STL.64 [R1+0x88], R18 ;  /* 0x0000881201007387 */ /* 0x0003e80000100a00 */
[----:B------:R-:W2:Y:S04]  /*3ad70*/  LDL.LU.64 R22, [R1+0x148] ;  /* 0x0001480001167983 */ /* 0x000ea80000300a00 */
[----:B------:R0:W-:Y:S04]  /*3ad80*/  STL.64 [R1+0x50], R8 ;  /* 0x0000500801007387 */ /* 0x0001e80000100a00 */
[----:B------:R0:W-:Y:S04]  /*3ad90*/  STL.64 [R1+0x58], R10 ;  /* 0x0000580a01007387 */ /* 0x0001e80000100a00 */
[----:B------:R-:W2:Y:S04]  /*3ada0*/  LDL.LU R24, [R1+0xc9c] ;  /* 0x000c9c0001187983 */ /* 0x000ea80000300800 */
[----:B------:R-:W2:Y:S04]  /*3adb0*/  LDL.LU R0, [R1+0xca4] ;  /* 0x000ca40001007983 */ /* 0x000ea80000300800 */
[----:B------:R-:W2:Y:S04]  /*3adc0*/  LDL.LU R2, [R1+0xcac] ;  /* 0x000cac0001027983 */ /* 0x000ea80000300800 */
[----:B------:R-:W2:Y:S04]  /*3add0*/  LDL.LU R3, [R1+0xcb4] ;  /* 0x000cb40001037983 */ /* 0x000ea80000300800 */
[----:B0-----:R-:W2:Y:S04]  /*3ade0*/  LDL.LU R17, [R1+0xea0] ;  /* 0x000ea00001117983 */ /* 0x001ea80000300800 */
[----:B-1----:R-:W2:Y:S04]  /*3adf0*/  LDL.LU R18, [R1+0xea4] ;  /* 0x000ea40001127983 */ /* 0x002ea80000300800 */
[----:B------:R-:W2:Y:S04]  /*3ae00*/  LDL.LU R19, [R1+0xeb0] ;  /* 0x000eb00001137983 */ /* 0x000ea80000300800 */
[----:B--2---:R-:W-:Y:S04]  /*3ae10*/  STL.64 [R1+0x3508], R18 ;  /* 0x0035081201007387 */ /* 0x004fe80000100a00 */
[----:B------:R0:W-:Y:S04]  /*3ae20*/  STL [R1+0x3500], R17 ;  /* 0x0035001101007387 */ /* 0x0001e80000100800 */
[----:B------:R-:W2:Y:S04]  /*3ae30*/  LDL.LU R8, [R1+0xa0] ;  /* 0x0000a00001087983 */ /* 0x000ea80000300800 */
[----:B------:R-:W2:Y:S04]  /*3ae40*/  LDL.LU R9, [R1+0xa4] ;  /* 0x0000a40001097983 */ /* 0x000ea80000300800 */
[----:B------:R-:W2:Y:S04]  /*3ae50*/  LDL.LU R10, [R1+0xa8] ;  /* 0x0000a800010a7983 */ /* 0x000ea80000300800 */
[----:B------:R-:W2:Y:S04]  /*3ae60*/  LDL.LU R11, [R1+0xac] ;  /* 0x0000ac00010b7983 */ /* 0x000ea80000300800 */
[----:B0-----:R-:W2:Y:S04]  /*3ae70*/  LDL.LU.64 R16, [R1+0x20] ;  /* 0x0000200001107983 */ /* 0x001ea80000300a00 */
[----:B------:R-:W2:Y:S01]  /*3ae80*/  LDL.LU.64 R18, [R1+0x28] ;  /* 0x0000280001127983 */ /* 0x000ea20000300a00 */
[C---:B------:R-:W-:Y:S03]  /*3ae90*/  HMMA.16816.F32 R20, R12.reuse, R6, R20 ;  /* 0x000000060c14723c */ /* 0x040fe60000001814 */
[----:B--2---:R-:W-:Y:S04]  /*3aea0*/  STL.64 [R1+0x3528], R18 ;  /* 0x0035281201007387 */ /* 0x004fe80000100a00 */
[----:B------:R0:W-:Y:S04]  /*3aeb0*/  STL.64 [R1+0x3520], R16 ;  /* 0x0035201001007387 */ /* 0x0001e80000100a00 */
[----:B0-----:R-:W4:Y:S04]  /*3aec0*/  LDL.LU.64 R16, [R1+0x30] ;  /* 0x0000300001107983 */ /* 0x001f280000300a00 */
[----:B------:R-:W4:Y:S04]  /*3aed0*/  LDL.LU.64 R18, [R1+0x38] ;  /* 0x0000380001127983 */ /* 0x000f280000300a00 */
[----:B------:R-:W-:Y:S04]  /*3aee0*/  STL.64 [R1+0x34f8], R10 ;  /* 0x0034f80a01007387 */ /* 0x000fe80000100a00 */
[----:B------:R0:W-:Y:S04]  /*3aef0*/  STL.64 [R1+0x34f0], R8 ;  /* 0x0034f00801007387 */ /* 0x0001e80000100a00 */
[----:B0-----:R-:W2:Y:S04]  /*3af00*/  LDL.LU R8, [R1+0x70] ;  /* 0x0000700001087983 */ /* 0x001ea80000300800 */
[----:B------:R-:W2:Y:S04]  /*3af10*/  LDL.LU R9, [R1+0x74] ;  /* 0x0000740001097983 */ /* 0x000ea80000300800 */
[----:B------:R-:W2:Y:S04]  /*3af20*/  LDL.LU R10, [R1+0x78] ;  /* 0x00007800010a7983 */ /* 0x000ea80000300800 */
[----:B------:R-:W2:Y:S04]  /*3af30*/  LDL.LU R11, [R1+0x7c] ;  /* 0x00007c00010b7983 */ /* 0x000ea80000300800 */
[----:B------:R-:W2:Y:S04]  /*3af40*/  LDL.LU R6, [R1+0xca8] ;  /* 0x000ca80001067983 */ /* 0x000ea80000300800 */
[----:B------:R-:W2:Y:S04]  /*3af50*/  LDL.LU R7, [R1+0xcb0] ;  /* 0x000cb00001077983 */ /* 0x000ea80000300800 */
[----:B------:R0:W-:Y:S04]  /*3af60*/  STL.64 [R1+0x40], R20 ;  /* 0x0000401401007387 */ /* 0x0001e80000100a00 */
[----:B------:R1:W-:Y:S04]  /*3af70*/  STL.64 [R1+0x48], R22 ;  /* 0x0000481601007387 */ /* 0x0003e80000100a00 */
[----:B------:R-:W3:Y:S04]  /*3af80*/  LDL.LU R27, [R1+0xed4] ;  /* 0x000ed400011b7983 */ /* 0x000ee80000300800 */
[----:B------:R-:W3:Y:S04]  /*3af90*/  LDL.LU R28, [R1+0xee0] ;  /* 0x000ee000011c7983 */ /* 0x000ee80000300800 */
[----:B0-----:R-:W3:Y:S04]  /*3afa0*/  LDL.LU R20, [R1+0xd0] ;  /* 0x0000d00001147983 */ /* 0x001ee80000300800 */
[----:B------:R-:W3:Y:S04]  /*3afb0*/  LDL.LU R21, [R1+0xd4] ;  /* 0x0000d40001157983 */ /* 0x000ee80000300800 */
[----:B-1----:R-:W3:Y:S04]  /*3afc0*/  LDL.LU R22, [R1+0xd8] ;  /* 0x0000d80001167983 */ /* 0x002ee80000300800 */
[----:B------:R-:W3:Y:S04]  /*3afd0*/  LDL.LU R23, [R1+0xdc] ;  /* 0x0000dc0001177983 */ /* 0x000ee80000300800 */
[----:B------:R-:W3:Y:S01]  /*3afe0*/  LDL.LU R29, [R1+0xee4] ;  /* 0x000ee400011d7983 */ /* 0x000ee20000300800 */
[----:B----4-:R-:W-:-:S15]  /*3aff0*/  HMMA.16816.F32 R16, R12, R4, R16 ;  /* 0x000000040c10723c */ /* 0x010fde0000001810 */
[----:B------:R-:W-:-:S04]  /*3b000*/  NOP ;  /* 0x0000000000007918 */ /* 0x000fc80000000000 */
[----:B------:R-:W-:Y:S04]  /*3b010*/  STL.64 [R1+0x30], R16 ;  /* 0x0000301001007387 */ /* 0x000fe80000100a00 */
[----:B------:R0:W-:Y:S04]  /*3b020*/  STL.64 [R1+0x38], R18 ;  /* 0x0000381201007387 */ /* 0x0001e80000100a00 */
[----:B0-----:R-:W4:Y:S04]  /*3b030*/  LDL.LU.64 R18, [R1+0x3528] ;  /* 0x0035280001127983 */ /* 0x001f280000300a00 */
[----:B------:R-:W4:Y:S04]  /*3b040*/  LDL.LU.64 R16, [R1+0x3520] ;  /* 0x0035200001107983 */ /* 0x000f280000300a00 */
[----:B------:R-:W3:Y:S04]  /*3b050*/  LDL.LU R4, [R1+0xc98] ;  /* 0x000c980001047983 */ /* 0x000ee80000300800 */
[----:B------:R-:W4:Y:S01]  /*3b060*/  LDL.LU R5, [R1+0xca0] ;  /* 0x000ca00001057983 */ /* 0x000f220000300800 */
[----:B--2---:R-:W-:-:S02]  /*3b070*/  IMAD R6, R6, 0x100, R2 ;  /* 0x0000010006067824 */ /* 0x004fc400078e0202 */
[----:B------:R-:W-:Y:S02]  /*3b080*/  IMAD R7, R7, 0x100, R3 ;  /* 0x0000010007077824 */ /* 0x000fe400078e0203 */
[----:B---3--:R-:W-:Y:S02]  /*3b090*/  IMAD R4, R4, 0x100, R24 ;  /* 0x0000010004047824 */ /* 0x008fe400078e0218 */
[----:B----4-:R-:W-:Y:S01]  /*3b0a0*/  IMAD R5, R5, 0x100, R0 ;  /* 0x0000010005057824 */ /* 0x010fe200078e0200 */
[----:B------:R-:W2:Y:S04]  /*3b0b0*/  LDL.LU R24, [R1+0x351c] ;  /* 0x00351c0001187983 */ /* 0x000ea80000300800 */
[----:B------:R-:W3:Y:S04]  /*3b0c0*/  LDL.LU R0, [R1+0x3518] ;  /* 0x0035180001007983 */ /* 0x000ee80000300800 */
[----:B------:R-:W4:Y:S04]  /*3b0d0*/  LDL.LU R2, [R1+0x3514] ;  /* 0x0035140001027983 */ /* 0x000f280000300800 */
[----:B------:R-:W4:Y:S02]  /*3b0e0*/  LDL.LU R3, [R1+0x3510] ;  /* 0x0035100001037983 */ /* 0x000f240000300800 */
[----:B----4-:R-:W-:Y:S02]  /*3b0f0*/  HMMA.16816.F32 R12, R12, R2, R16 ;  /* 0x000000020c0c723c */ /* 0x010fe40000001810 */
[----:B------:R-:W4:Y:S04]  /*3b100*/  LDL.LU.64 R18, [R1+0x3508] ;  /* 0x0035080001127983 */ /* 0x000f280000300a00 */
[----:B------:R-:W2:-:S13]  /*3b110*/  LDL.LU R17, [R1+0x3500] ;  /* 0x0035000001117983 */ /* 0x000e9a0000300800 */
[----:B------:R0:W-:Y:S04]  /*3b120*/  STL.64 [R1+0x20], R12 ;  /* 0x0000200c01007387 */ /* 0x0001e80000100a00 */
[----:B------:R1:W-:Y:S01]  /*3b130*/  STL.64 [R1+0x28], R14 ;  /* 0x0000280e01007387 */ /* 0x0003e20000100a00 */
[----:B0-----:R-:W-:Y:S02]  /*3b140*/  F2FP.F16.E4M3.UNPACK_B R12, R4 ;  /* 0x00000004ff0c723e */ /* 0x001fe400020006ff */
[----:B------:R-:W-:Y:S02]  /*3b150*/  F2FP.F16.E4M3.UNPACK_B R13, R5 ;  /* 0x00000005ff0d723e */ /* 0x000fe400020006ff */
[----:B-1----:R-:W-:Y:S02]  /*3b160*/  F2FP.F16.E4M3.UNPACK_B R14, R6 ;  /* 0x00000006ff0e723e */ /* 0x002fe400020006ff */
[----:B------:R-:W-:-:S02]  /*3b170*/  F2FP.F16.E4M3.UNPACK_B R15, R7 ;  /* 0x00000007ff0f723e */ /* 0x000fc400020006ff */
[----:B--2---:R-:W-:Y:S02]  /*3b180*/  F2FP.F16.E4M3.UNPACK_B R16, R17.H1 ;  /* 0x00000011ff10723e */ /* 0x004fe400030006ff */
[----:B----4-:R-:W-:Y:S02]  /*3b190*/  F2FP.F16.E4M3.UNPACK_B R17, R18.H1 ;  /* 0x00000012ff11723e */ /* 0x010fe400030006ff */
[----:B------:R-:W-:-:S03]  /*3b1a0*/  F2FP.F16.E4M3.UNPACK_B R4, R19.H1 ;  /* 0x00000013ff04723e */ /* 0x000fc600030006ff */
[----:B------:R0:W-:Y:S02]  /*3b1b0*/  STL.64 [R1+0x18], R16 ;  /* 0x0000181001007387 */ /* 0x0001e40000100a00 */
[----:B0-----:R-:W-:Y:S02]  /*3b1c0*/  HMMA.16816.F32 R16, R12, R16, R8 ;  /* 0x000000100c10723c */ /* 0x001fe40000001808 */
[----:B------:R-:W2:Y:S04]  /*3b1d0*/  LDL.LU.64 R10, [R1+0x34f8] ;  /* 0x0034f800010a7983 */ /* 0x000ea80000300a00 */
[----:B------:R-:W2:-:S13]  /*3b1e0*/  LDL.LU.64 R8, [R1+0x34f0] ;  /* 0x0034f00001087983 */ /* 0x000e9a0000300a00 */
[----:B------:R-:W-:Y:S04]  /*3b1f0*/  STL.64 [R1+0x60], R16 ;  /* 0x0000601001007387 */ /* 0x000fe80000100a00 */
[----:B------:R0:W-:Y:S04]  /*3b200*/  STL.64 [R1+0x68], R18 ;  /* 0x0000681201007387 */ /* 0x0001e80000100a00 */
[----:B0-----:R-:W4:Y:S04]  /*3b210*/  LDL.LU.64 R18, [R1+0x34e8] ;  /* 0x0034e80001127983 */ /* 0x001f280000300a00 */
[----:B------:R-:W4:Y:S01]  /*3b220*/  LDL.LU.64 R16, [R1+0x34e0] ;  /* 0x0034e00001107983 */ /* 0x000f220000300a00 */
[----:B---3--:R-:W-:-:S02]  /*3b230*/  F2FP.F16.E4M3.UNPACK_B R5, R0.H1 ;  /* 0x00000000ff05723e */ /* 0x008fc400030006ff */
[----:B------:R-:W-:Y:S02]  /*3b240*/  F2FP.F16.E4M3.UNPACK_B R2, R24.H1 ;  /* 0x00000018ff02723e */ /* 0x000fe400030006ff */
[----:B------:R-:W-:Y:S01]  /*3b250*/  F2FP.F16.E4M3.UNPACK_B R3, R25.H1 ;  /* 0x00000019ff03723e */ /* 0x000fe200030006ff */
[----:B------:R0:W-:Y:S02]  /*3b260*/  STL.64 [R1+0x10], R4 ;  /* 0x0000100401007387 */ /* 0x0001e40000100a00 */
[----:B--2---:R-:W-:Y:S01]  /*3b270*/  HMMA.16816.F32 R8, R12, R4, R8 ;  /* 0x000000040c08723c */ /* 0x004fe20000001808 */
[----:B0-----:R-:W-:Y:S02]  /*3b280*/  F2FP.F16.E4M3.UNPACK_B R4, R26.H1 ;  /* 0x0000001aff04723e */ /* 0x001fe400030006ff */
[----:B------:R-:W-:-:S15]  /*3b290*/  F2FP.F16.E4M3.UNPACK_B R5, R27.H1 ;  /* 0x0000001bff05723e */ /* 0x000fde00030006ff */
[----:B------:R-:W-:Y:S01]  /*3b2a0*/  NOP ;  /* 0x0000000000007918 */ /* 0x000fe20000000000 */
[----:B------:R-:W-:Y:S04]  /*3b2b0*/  STL.64 [R1+0xa0], R8 ;  /* 0x0000a00801007387 */ /* 0x000fe80000100a00 */
[----:B------:R4:W-:Y:S02]  /*3b2c0*/  STL.64 [R1+0xa8], R10 ;  /* 0x0000a80a01007387 */ /* 0x0009e40000100a00 */
[C---:B----4-:R-:W-:Y:S02]  /*3b2d0*/  HMMA.16816.F32 R8, R12.reuse, R2, R16 ;  /* 0x000000020c08723c */ /* 0x050fe40000001810 */
[----:B------:R-:W-:Y:S04]  /*3b2e0*/  STL.64 [R1+0x8], R2 ;  /* 0x0000080201007387 */ /* 0x000fe80000100a00 */
[----:B------:R-:W2:Y:S04]  /*3b2f0*/  LDL.LU R26, [R1+0xef0] ;  /* 0x000ef000011a7983 */ /* 0x000ea80000300800 */
[----:B------:R-:W3:Y:S09]  /*3b300*/  LDL.LU R16, [R1+0xf0] ;  /* 0x0000f00001107983 */ /* 0x000ef20000300800 */
[----:B------:R-:W-:Y:S04]  /*3b310*/  STL.64 [R1+0x140], R8 ;  /* 0x0001400801007387 */ /* 0x000fe80000100a00 */
[----:B------:R0:W-:Y:S02]  /*3b320*/  STL.64 [R1+0x148], R10 ;  /* 0x0001480a01007387 */ /* 0x0001e40000100a00 */
[----:B0-----:R-:W-:Y:S02]  /*3b330*/  HMMA.16816.F32 R8, R12, R4, R20 ;  /* 0x000000040c08723c */ /* 0x001fe40000001814 */
[----:B------:R-:W-:Y:S04]  /*3b340*/  STL [R1], R4 ;  /* 0x0000000401007387 */ /* 0x000fe80000100800 */
[----:B------:R-:W3:Y:S04]  /*3b350*/  LDL.LU R17, [R1+0xf4] ;  /* 0x0000f40001117983 */ /* 0x000ee80000300800 */
[----:B------:R-:W3:Y:S04]  /*3b360*/  LDL.LU R18, [R1+0xf8] ;  /* 0x0000f80001127983 */ /* 0x000ee80000300800 */
[----:B------:R-:W3:Y:S04]  /*3b370*/  LDL.LU R19, [R1+0xfc] ;  /* 0x0000fc0001137983 */ /* 0x000ee80000300800 */
[----:B------:R-:W-:Y:S04]  /*3b380*/  STL [R1+0x4], R5 ;  /* 0x0000040501007387 */ /* 0x000fe80000100800 */
[----:B------:R-:W-:Y:S04]  /*3b390*/  STL.64 [R1+0x1b0], R8 ;  /* 0x0001b00801007387 */ /* 0x000fe80000100a00 */
[----:B------:R-:W-:Y:S04]  /*3b3a0*/  STL.64 [R1+0x1b8], R10 ;  /* 0x0001b80a01007387 */ /* 0x000fe80000100a00 */
[----:B------:R-:W4:Y:S04]  /*3b3b0*/  LDL.LU R27, [R1+0xef4] ;  /* 0x000ef400011b7983 */ /* 0x000f280000300800 */
[----:B------:R-:W2:Y:S04]  /*3b3c0*/  LDL.LU R24, [R1+0xf00] ;  /* 0x000f000001187983 */ /* 0x000ea80000300800 */
[----:B------:R-:W2:Y:S04]  /*3b3d0*/  LDL.LU R25, [R1+0xf04] ;  /* 0x000f040001197983 */ /* 0x000ea80000300800 */
[----:B------:R-:W2:Y:S04]  /*3b3e0*/  LDL.LU R22, [R1+0xf10] ;  /* 0x000f100001167983 */ /* 0x000ea80000300800 */
[----:B------:R-:W2:Y:S04]  /*3b3f0*/  LDL.LU R23, [R1+0xf14] ;  /* 0x000f140001177983 */ /* 0x000ea80000300800 */
[----:B------:R-:W3:Y:S01]  /*3b400*/  LDL.LU R21, [R1+0xf20] ;  /* 0x000f200001157983 */ /* 0x000ee20000300800 */
[----:B------:R-:W-:-:S02]  /*3b410*/  IMAD.MOV.U32 R3, RZ, RZ, R4 ;  /* 0x000000ffff037224 */ /* 0x000fc400078e0004 */
[----:B------:R-:W-:Y:S01]  /*3b420*/  IMAD.MOV.U32 R2, RZ, RZ, R5 ;  /* 0x000000ffff027224 */ /* 0x000fe200078e0005 */
[----:B------:R-:W-:Y:S02]  /*3b430*/  F2FP.F16.E4M3.UNPACK_B R28, R28.H1 ;  /* 0x0000001cff1c723e */ /* 0x000fe400030006ff */
[----:B------:R-:W-:Y:S01]  /*3b440*/  F2FP.F16.E4M3.UNPACK_B R29, R29.H1 ;  /* 0x0000001dff1d723e */ /* 0x000fe200030006ff */
[----:B--2---:R-:W-:Y:S04]  /*3b450*/  STL.64 [R1+0x34d8], R22 ;  /* 0x0034d81601007387 */ /* 0x004fe80000100a00 */
[----:B---3--:R0:W-:Y:S04]  /*3b460*/  STL [R1+0x34d0], R21 ;  /* 0x0034d01501007387 */ /* 0x0081e80000100800 */
[----:B------:R-:W2:Y:S04]  /*3b470*/  LDL.LU R20, [R1+0x110] ;  /* 0x0001100001147983 */ /* 0x000ea80000300800 */
[----:B0-----:R-:W2:Y:S04]  /*3b480*/  LDL.LU R21, [R1+0x114] ;  /* 0x0001140001157983 */ /* 0x001ea80000300800 */
[----:B------:R-:W2:Y:S04]  /*3b490*/  LDL.LU R22, [R1+0x118] ;  /* 0x0001180001167983 */ /* 0x000ea80000300800 */
[----:B------:R-:W2:Y:S04]  /*3b4a0*/  LDL.LU R23, [R1+0x11c] ;  /* 0x00011c0001177983 */ /* 0x000ea80000300800 */
[----:B------:R-:W3:Y:S04]  /*3b4b0*/  LDL.LU R4, [R1+0x160] ;  /* 0x0001600001047983 */ /* 0x000ee80000300800 */
[----:B------:R-:W3:Y:S04]  /*3b4c0*/  LDL.LU R5, [R1+0x164] ;  /* 0x0001640001057983 */ /* 0x000ee80000300800 */
[----:B------:R-:W2:Y:S04]  /*3b4d0*/  LDL.LU R6, [R1+0x168] ;  /* 0x0001680001067983 */ /* 0x000ea80000300800 */
[----:B------:R-:W2:Y:S01]  /*3b4e0*/  LDL.LU R7, [R1+0x16c] ;  /* 0x00016c0001077983 */ /* 0x000ea20000300800 */
[----:B------:R-:W-:Y:S01]  /*3b4f0*/  HMMA.16816.F32 R8, R12, R28, R16 ;  /* 0x0000001c0c08723c */ /* 0x000fe20000001810 */
[----:B------:R-:W-:-:S02]  /*3b500*/  F2FP.F16.E4M3.UNPACK_B R26, R26.H1 ;  /* 0x0000001aff1a723e */ /* 0x000fc400030006ff */
[----:B----4-:R-:W-:Y:S01]  /*3b510*/  F2FP.F16.E4M3.UNPACK_B R27, R27.H1 ;  /* 0x0000001bff1b723e */ /* 0x010fe200030006ff */
[----:B--2---:R-:W-:Y:S04]  /*3b520*/  STL.64 [R1+0x34c8], R6 ;  /* 0x0034c80601007387 */ /* 0x004fe80000100a00 */
[----:B---3--:R0:W-:Y:S04]  /*3b530*/  STL.64 [R1+0x34c0], R4 ;  /* 0x0034c00401007387 */ /* 0x0081e80000100a00 */
[----:B0-----:R-:W2:Y:S04]  /*3b540*/  LDL.LU R4, [R1+0x130] ;  /* 0x0001300001047983 */ /* 0x001ea80000300800 */
[----:B------:R-:W2:Y:S04]  /*3b550*/  LDL.LU R5, [R1+0x134] ;  /* 0x0001340001057983 */ /* 0x000ea80000300800 */
[----:B------:R-:W2:Y:S04]  /*3b560*/  LDL.LU R6, [R1+0x138] ;  /* 0x0001380001067983 */ /* 0x000ea80000300800 */
[----:B------:R-:W2:Y:S04]  /*3b570*/  LDL.LU R7, [R1+0x13c] ;  /* 0x00013c0001077983 */ /* 0x000ea80000300800 */
[----:B------:R-:W3:Y:S04]  /*3b580*/  LDL.LU R0, [R1+0xf24] ;  /* 0x000f240001007983 */ /* 0x000ee80000300800 */
[----:B------:R-:W4:Y:S04]  /*3b590*/  LDL.LU R18, [R1+0xf30] ;  /* 0x000f300001127983 */ /* 0x000f280000300800 */
[----:B------:R-:W3:Y:S04]  /*3b5a0*/  LDL.LU R19, [R1+0xf34] ;  /* 0x000f340001137983 */ /* 0x000ee80000300800 */
[----:B------:R-:W-:Y:S04]  /*3b5b0*/  STL.64 [R1+0x200], R8 ;  /* 0x0002000801007387 */ /* 0x000fe80000100a00 */
[----:B------:R0:W-:Y:S04]  /*3b5c0*/  STL.64 [R1+0x208], R10 ;  /* 0x0002080a01007387 */ /* 0x0001e80000100a00 */
[----:B------:R-:W3:Y:S04]  /*3b5d0*/  LDL.LU R16, [R1+0xf40] ;  /* 0x000f400001107983 */ /* 0x000ee80000300800 */
[----:B------:R-:W3:Y:S04]  /*3b5e0*/  LDL.LU R17, [R1+0xf44] ;  /* 0x000f440001117983 */ /* 0x000ee80000300800 */
[----:B0-----:R-:W3:Y:S04]  /*3b5f0*/  LDL.LU R10, [R1+0xf50] ;  /* 0x000f5000010a7983 */ /* 0x001ee80000300800 */
[----:B------:R-:W3:Y:S01]  /*3b600*/  LDL.LU R11, [R1+0xf54] ;  /* 0x000f5400010b7983 */ /* 0x000ee20000300800 */
[----:B------:R-:W-:-:S02]  /*3b610*/  F2FP.F16.E4M3.UNPACK_B R24, R24.H1 ;  /* 0x00000018ff18723e */ /* 0x000fc400030006ff */
[----:B------:R-:W-:Y:S01]  /*3b620*/  F2FP.F16.E4M3.UNPACK_B R25, R25.H1 ;  /* 0x00000019ff19723e */ /* 0x000fe200030006ff */
[C---:B------:R-:W-:Y:S08]  /*3b630*/  HMMA.16816.F32 R20, R12.reuse, R26, R20 ;  /* 0x0000001a0c14723c */ /* 0x040ff00000001814 */
[----:B--2---:R-:W-:Y:S01]  /*3b640*/  HMMA.16816.F32 R4, R12, R24, R4 ;  /* 0x000000180c04723c */ /* 0x004fe20000001804 */
[----:B---3--:R0:W-:Y:S04]  /*3b650*/  STL.64 [R1+0x34b8], R10 ;  /* 0x0034b80a01007387 */ /* 0x0081e80000100a00 */
[----:B------:R-:W2:Y:S04]  /*3b660*/  LDL.LU R8, [R1+0x180] ;  /* 0x0001800001087983 */ /* 0x000ea80000300800 */
[----:B------:R-:W2:Y:S04]  /*3b670*/  LDL.LU R9, [R1+0x184] ;  /* 0x0001840001097983 */ /* 0x000ea80000300800 */
[----:B0-----:R-:W2:Y:S04]  /*3b680*/  LDL.LU R10, [R1+0x188] ;  /* 0x00018800010a7983 */ /* 0x001ea80000300800 */
[----:B------:R-:W2:Y:S04]  /*3b690*/  LDL.LU R11, [R1+0x18c] ;  /* 0x00018c00010b7983 */ /* 0x000ea80000300800 */
[----:B------:R-:W-:Y:S04]  /*3b6a0*/  STL [R1+0x347c], R28 ;  /* 0x00347c1c01007387 */ /* 0x000fe80000100800 */
[----:B------:R-:W-:Y:S04]  /*3b6b0*/  STL [R1+0x3478], R29 ;  /* 0x0034781d01007387 */ /* 0x000fe80000100800 */
[----:B------:R-:W-:Y:S04]  /*3b6c0*/  STL.64 [R1+0x110], R20 ;  /* 0x0001101401007387 */ /* 0x000fe80000100a00 */
[----:B------:R0:W-:Y:S04]  /*3b6d0*/  STL.64 [R1+0x118], R22 ;  /* 0x0001181601007387 */ /* 0x0001e80000100a00 */
[----:B0-----:R-:W3:Y:S04]  /*3b6e0*/  LDL.LU.64 R22, [R1+0x34d8] ;  /* 0x0034d80001167983 */ /* 0x001ee80000300a00 */
[----:B------:R-:W2:Y:S04]  /*3b6f0*/  LDL.LU R21, [R1+0x34d0] ;  /* 0x0034d00001157983 */ /* 0x000ea80000300800 */
[----:B------:R-:W-:Y:S04]  /*3b700*/  STL.64 [R1+0x130], R4 ;  /* 0x0001300401007387 */ /* 0x000fe80000100a00 */
[----:B------:R0:W-:Y:S04]  /*3b710*/  STL.64 [R1+0x138], R6 ;  /* 0x0001380601007387 */ /* 0x0001e80000100a00 */
[----:B0-----:R-:W4:Y:S04]  /*3b720*/  LDL.LU.64 R6, [R1+0x34c8] ;  /* 0x0034c80001067983 */ /* 0x001f280000300a00 */
[----:B------:R-:W4:Y:S04]  /*3b730*/  LDL.LU.64 R4, [R1+0x34c0] ;  /* 0x0034c00001047983 */ /* 0x000f280000300a00 */
[----:B------:R-:W-:Y:S04]  /*3b740*/  STL.64 [R1+0x3440], R26 ;  /* 0x0034401a01007387 */ /* 0x000fe80000100a00 */
[----:B------:R0:W-:Y:S04]  /*3b750*/  STL.64 [R1+0x3438], R24 ;  /* 0x0034381801007387 */ /* 0x0001e80000100a00 */
[----:B0-----:R-:W4:Y:S04]  /*3b760*/  LDL.LU R24, [R1+0x1d0] ;  /* 0x0001d00001187983 */ /* 0x001f280000300800 */
[----:B------:R-:W4:Y:S04]  /*3b770*/  LDL.LU R25, [R1+0x1d4] ;  /* 0x0001d40001197983 */ /* 0x000f280000300800 */
[----:B------:R-:W4:Y:S04]  /*3b780*/  LDL.LU R26, [R1+0x1d8] ;  /* 0x0001d800011a7983 */ /* 0x000f280000300800 */
[----:B------:R-:W4:Y:S01]  /*3b790*/  LDL.LU R27, [R1+0x1dc] ;  /* 0x0001dc00011b7983 */ /* 0x000f220000300800 */
[----:B---3--:R-:W-:-:S02]  /*3b7a0*/  F2FP.F16.E4M3.UNPACK_B R22, R22.H1 ;  /* 0x00000016ff16723e */ /* 0x008fc400030006ff */
[----:B------:R-:W-:Y:S02]  /*3b7b0*/  F2FP.F16.E4M3.UNPACK_B R23, R23.H1 ;  /* 0x00000017ff17723e */ /* 0x000fe400030006ff */
[----:B--2---:R-:W-:Y:S02]  /*3b7c0*/  F2FP.F16.E4M3.UNPACK_B R20, R21.H1 ;  /* 0x00000015ff14723e */ /* 0x004fe400030006ff */
[----:B------:R-:W-:-:S03]  /*3b7d0*/  F2FP.F16.E4M3.UNPACK_B R21, R0.H1 ;  /* 0x00000000ff15723e */ /* 0x000fc600030006ff */
[C---:B----4-:R-:W-:Y:S08]  /*3b7e0*/  HMMA.16816.F32 R4, R12.reuse, R22, R4 ;  /* 0x000000160c04723c */ /* 0x050ff00000001804 */
[----:B------:R-:W-:Y:S11]  /*3b7f0*/  HMMA.16816.F32 R8, R12, R20, R8 ;  /* 0x000000140c08723c */ /* 0x000ff60000001808 */
[----:B------:R0:W-:Y:S04]  /*3b800*/  STL.64 [R1+0x160], R4 ;  /* 0x0001600401007387 */ /* 0x0001e80000100a00 */
[----:B------:R1:W-:Y:S04]  /*3b810*/  STL.64 [R1+0x168], R6 ;  /* 0x0001680601007387 */ /* 0x0003e80000100a00 */
[----:B0-----:R-:W2:Y:S04]  /*3b820*/  LDL.LU R4, [R1+0x1f0] ;  /* 0x0001f00001047983 */ /* 0x001ea80000300800 */
[----:B------:R-:W2:Y:S04]  /*3b830*/  LDL.LU R5, [R1+0x1f4] ;  /* 0x0001f40001057983 */ /* 0x000ea80000300800 */
[----:B-1----:R-:W2:Y:S04]  /*3b840*/  LDL.LU R6, [R1+0x1f8] ;  /* 0x0001f80001067983 */ /* 0x002ea80000300800 */
[----:B------:R-:W2:Y:S04]  /*3b850*/  LDL.LU R7, [R1+0x1fc] ;  /* 0x0001fc0001077983 */ /* 0x000ea80000300800 */
[----:B------:R-:W3:Y:S04]  /*3b860*/  LDL.LU R0, [R1+0xf60] ;  /* 0x000f600001007983 */ /* 0x000ee80000300800 */
[----:B------:R-:W-:Y:S04]  /*3b870*/  STL.64 [R1+0x180], R8 ;  /* 0x0001800801007387 */ /* 0x000fe80000100a00 */
[----:B------:R0:W-:Y:S04]  /*3b880*/  STL.64 [R1+0x188], R10 ;  /* 0x0001880a01007387 */ /* 0x0001e80000100a00 */
[----:B0-----:R-:W4:Y:S04]  /*3b890*/  LDL.LU.64 R10, [R1+0x34b8] ;  /* 0x0034b800010a7983 */ /* 0x001f280000300a00 */
[----:B------:R-:W-:Y:S04]  /*3b8a0*/  STL.64 [R1+0x3420], R22 ;  /* 0x0034201601007387 */ /* 0x000fe80000100a00 */
[----:B------:R0:W-:Y:S04]  /*3b8b0*/  STL.64 [R1+0x3418], R20 ;  /* 0x0034181401007387 */ /* 0x0001e80000100a00 */
[----:B0-----:R-:W2:Y:S04]  /*3b8c0*/  LDL.LU R20, [R1+0x1a0] ;  /* 0x0001a00001147983 */ /* 0x001ea80000300800 */
[----:B------:R-:W2:Y:S04]  /*3b8d0*/  LDL.LU R21, [R1+0x1a4] ;  /* 0x0001a40001157983 */ /* 0x000ea80000300800 */
[----:B------:R-:W2:Y:S04]  /*3b8e0*/  LDL.LU R22, [R1+0x1a8] ;  /* 0x0001a80001167983 */ /* 0x000ea80000300800 */
[----:B------:R-:W2:Y:S01]  /*3b8f0*/  LDL.LU R23, [R1+0x1ac] ;  /* 0x0001ac0001177983 */ /* 0x000ea20000300800 */
[----:B------:R-:W-:-:S02]  /*3b900*/  F2FP.F16.E4M3.UNPACK_B R18, R18.H1 ;  /* 0x00000012ff12723e */ /* 0x000fc400030006ff */
[----:B------:R-:W-:Y:S02]  /*3b910*/  F2FP.F16.E4M3.UNPACK_B R19, R19.H1 ;  /* 0x00000013ff13723e */ /* 0x000fe400030006ff */
[----:B------:R-:W-:Y:S02]  /*3b920*/  F2FP.F16.E4M3.UNPACK_B R16, R16.H1 ;  /* 0x00000010ff10723e */ /* 0x000fe400030006ff */
[----:B------:R-:W-:-:S03]  /*3b930*/  F2FP.F16.E4M3.UNPACK_B R17, R17.H1 ;  /* 0x00000011ff11723e */ /* 0x000fc600030006ff */
[----:B--2---:R-:W-:-:S15]  /*3b940*/  HMMA.16816.F32 R20, R12, R18, R20 ;  /* 0x000000120c14723c */ /* 0x004fde0000001814 */
[----:B------:R-:W-:-:S04]  /*3b950*/  NOP ;  /* 0x0000000000007918 */ /* 0x000fc80000000000 */
[----:B------:R-:W-:Y:S04]  /*3b960*/  STL.64 [R1+0x1a0], R20 ;  /* 0x0001a01401007387 */ /* 0x000fe80000100a00 */
[----:B------:R0:W-:Y:S02]  /*3b970*/  STL.64 [R1+0x1a8], R22 ;  /* 0x0001a81601007387 */ /* 0x0001e40000100a00 */
[----:B0-----:R-:W-:Y:S02]  /*3b980*/  HMMA.16816.F32 R20, R12, R16, R24 ;  /* 0x000000100c14723c */ /* 0x001fe40000001818 */
[----:B------:R-:W-:Y:S04]  /*3b990*/  STL.64 [R1+0x3400], R18 ;  /* 0x0034001201007387 */ /* 0x000fe80000100a00 */
[----:B------:R0:W-:-:S13]  /*3b9a0*/  STL.64 [R1+0x33f8], R16 ;  /* 0x0033f81001007387 */ /* 0x0001da0000100a00 */
[----:B------:R-:W-:Y:S04]  /*3b9b0*/  STL.64 [R1+0x1d0], R20 ;  /* 0x0001d01401007387 */ /* 0x000fe80000100a00 */
[----:B------:R-:W-:Y:S04]  /*3b9c0*/  STL.64 [R1+0x1d8], R22 ;  /* 0x0001d81601007387 */ /* 0x000fe80000100a00 */
[----:B0-----:R-:W2:Y:S04]  /*3b9d0*/  LDL.LU R16, [R1+0x830] ;  /* 0x0008300001107983 */ /* 0x001ea80000300800 */
[----:B------:R-:W2:Y:S04]  /*3b9e0*/  LDL.LU R17, [R1+0x834] ;  /* 0x0008340001117983 */ /* 0x000ea80000300800 */
[----:B------:R-:W2:Y:S04]  /*3b9f0*/  LDL.LU R18, [R1+0x838] ;  /* 0x0008380001127983 */ /* 0x000ea80000300800 */
[----:B------:R-:W2:Y:S01]  /*3ba00*/  LDL.LU R19, [R1+0x83c] ;  /* 0x00083c0001137983 */ /* 0x000ea20000300800 */
[----:B------:R-:W-:-:S02]  /*3ba10*/  IMAD.MOV.U32 R26, RZ, RZ, R3 ;  /* 0x000000ffff1a7224 */ /* 0x000fc400078e0003 */
[----:B------:R-:W-:Y:S01]  /*3ba20*/  IMAD.MOV.U32 R27, RZ, RZ, R2 ;  /* 0x000000ffff1b7224 */ /* 0x000fe200078e0002 */
[----:B--2---:R-:W-:Y:S04]  /*3ba30*/  STL.64 [R1+0x3450], R18 ;  /* 0x0034501201007387 */ /* 0x004fe80000100a00 */
[----:B------:R0:W-:Y:S04]  /*3ba40*/  STL.64 [R1+0x3448], R16 ;  /* 0x0034481001007387 */ /* 0x0001e80000100a00 */
[----:B------:R-:W2:Y:S04]  /*3ba50*/  LDL.64 R24, [R1+0x8] ;  /* 0x0000080001187983 */ /* 0x000ea80000100a00 */
[----:B------:R-:W-:Y:S01]  /*3ba60*/  STL.64 [R1+0x3460], R26 ;  /* 0x0034601a01007387 */ /* 0x000fe20000100a00 */
[----:B----4-:R-:W-:-:S02]  /*3ba70*/  F2FP.F16.E4M3.UNPACK_B R10, R10.H1 ;  /* 0x0000000aff0a723e */ /* 0x010fc400030006ff */
[----:B------:R-:W-:-:S07]  /*3ba80*/  F2FP.F16.E4M3.UNPACK_B R11, R11.H1 ;  /* 0x0000000bff0b723e */ /* 0x000fce00030006ff */
[----:B0-----:R-:W-:Y:S01]  /*3ba90*/  HMMA.16816.F32 R16, R12, R10, R4 ;  /* 0x0000000a0c10723c */ /* 0x001fe20000001804 */
[----:B--2---:R-:W-:Y:S04]  /*3baa0*/  STL.64 [R1+0x3458], R24 ;  /* 0x0034581801007387 */ /* 0x004fe80000100a00 */
[----:B------:R-:W2:Y:S04]  /*3bab0*/  LDL.LU R20, [R1+0x820] ;  /* 0x0008200001147983 */ /* 0x000ea80000300800 */
[----:B------:R-:W2:Y:S04]  /*3bac0*/  LDL.LU R21, [R1+0x824] ;  /* 0x0008240001157983 */ /* 0x000ea80000300800 */
[----:B------:R-:W4:Y:S04]  /*3bad0*/  LDL.LU R22, [R1+0x828] ;  /* 0x0008280001167983 */ /* 0x000f280000300800 */
[----:B------:R-:W4:Y:S04]  /*3bae0*/  LDL.LU R23, [R1+0x82c] ;  /* 0x00082c0001177983 */ /* 0x000f280000300800 */
[----:B----4-:R-:W-:Y:S04]  /*3baf0*/  STL.64 [R1+0x3470], R22 ;  /* 0x0034701601007387 */ /* 0x010fe80000100a00 */
[----:B--2---:R-:W-:Y:S04]  /*3bb00*/  STL.64 [R1+0x3468], R20 ;  /* 0x0034681401007387 */ /* 0x004fe80000100a00 */
[----:B------:R-:W2:Y:S04]  /*3bb10*/  LDL.LU R9, [R1+0xf64] ;  /* 0x000f640001097983 */ /* 0x000ea80000300800 */
[----:B------:R-:W4:Y:S04]  /*3bb20*/  LDL.LU R6, [R1+0xf70] ;  /* 0x000f700001067983 */ /* 0x000f280000300800 */
[----:B------:R0:W-:Y:S04]  /*3bb30*/  STL.64 [R1+0x1f0], R16 ;  /* 0x0001f01001007387 */ /* 0x0001e80000100a00 */
[----:B------:R-:W-:Y:S04]  /*3bb40*/  STL.64 [R1+0x1f8], R18 ;  /* 0x0001f81201007387 */ /* 0x000fe80000100a00 */
[----:B------:R-:W2:Y:S04]  /*3bb50*/  LDL.LU R7, [R1+0xf74] ;  /* 0x000f740001077983 */ /* 0x000ea80000300800 */
[----:B------:R-:W2:Y:S04]  /*3bb60*/  LDL.LU R4, [R1+0xf80] ;  /* 0x000f800001047983 */ /* 0x000ea80000300800 */
[----:B------:R-:W2:Y:S04]  /*3bb70*/  LDL.LU R5, [R1+0xf84] ;  /* 0x000f840001057983 */ /* 0x000ea80000300800 */
[----:B------:R-:W2:Y:S04]  /*3bb80*/  LDL.LU R2, [R1+0xf90] ;  /* 0x000f900001027983 */ /* 0x000ea80000300800 */
[----:B------:R-:W2:Y:S04]  /*3bb90*/  LDL.LU R3, [R1+0xf94] ;  /* 0x000f940001037983 */ /* 0x000ea80000300800 */
[----:B0-----:R-:W2:Y:S04]  /*3bba0*/  LDL.LU R16, [R1+0xcb8] ;  /* 0x000cb80001107983 */ /* 0x001ea80000300800 */
[----:B------:R-:W2:Y:S01]  /*3bbb0*/  LDL.LU R28, [R1+0xcc4] ;  /* 0x000cc400011c7983 */ /* 0x000ea20000300800 */
[----:B---3--:R-:W-:-:S03]  /*3bbc0*/  F2FP.F16.E4M3.UNPACK_B R8, R0.H1 ;  /* 0x00000000ff08723e */ /* 0x008fc600030006ff */
[----:B--2---:R0:W-:Y:S04]  /*3bbd0*/  STL [R1+0x3480], R28 ;  /* 0x0034801c01007387 */ /* 0x0041e80000100800 */
[----:B0-----:R-:W2:Y:S04]  /*3bbe0*/  LDL.LU R28, [R1+0xcbc] ;  /* 0x000cbc00011c7983 */ /* 0x001ea80000300800 */
[----:B------:R-:W3:Y:S04]  /*3bbf0*/  LDL.LU R29, [R1+0xccc] ;  /* 0x000ccc00011d7983 */ /* 0x000ee80000300800 */
[----:B------:R-:W2:Y:S04]  /*3bc00*/  LDL.LU R17, [R1+0xcd4] ;  /* 0x000cd40001117983 */ /* 0x000ea80000300800 */
[----:B------:R-:W2:Y:S04]  /*3bc10*/  LDL.LU R0, [R1+0xcd0] ;  /* 0x000cd00001007983 */ /* 0x000ea80000300800 */
[----:B------:R-:W2:Y:S04]  /*3bc20*/  LDL.LU R20, [R1+0x2a0] ;  /* 0x0002a00001147983 */ /* 0x000ea80000300800 */
[----:B------:R-:W2:Y:S04]  /*3bc30*/  LDL.LU R21, [R1+0x2a4] ;  /* 0x0002a40001157983 */ /* 0x000ea80000300800 */
[----:B------:R-:W2:Y:S04]  /*3bc40*/  LDL.LU R22, [R1+0x2a8] ;  /* 0x0002a80001167983 */ /* 0x000ea80000300800 */
[----:B------:R-:W2:Y:S04]  /*3bc50*/  LDL.LU R23, [R1+0x2ac] ;  /* 0x0002ac0001177983 */ /* 0x000ea80000300800 */
[----:B--2---:R-:W-:Y:S04]  /*3bc60*/  STL.64 [R1+0x3490], R22 ;  /* 0x0034901601007387 */ /* 0x004fe80000100a00 */
[----:B------:R0:W-:Y:S04]  /*3bc70*/  STL.64 [R1+0x3488], R20 ;  /* 0x0034881401007387 */ /* 0x0001e80000100a00 */
[----:B0-----:R-:W2:Y:S04]  /*3bc80*/  LDL.LU R20, [R1+0x860] ;  /* 0x0008600001147983 */ /* 0x001ea80000300800 */
        /* <DEDUP_REMOVED lines=8> */
[----:B------:R-:W2:Y:S01]  /*3bd10*/  LDL.LU R23, [R1+0x2bc] ;  /* 0x0002bc0001177983 */ /* 0x000ea20000300800 */
[----:B------:R-:W-:-:S03]  /*3bd20*/  F2FP.F16.E4M3.UNPACK_B R9, R9.H1 ;  /* 0x00000009ff09723e */ /* 0x000fc600030006ff */
[----:B--2---:R-:W-:Y:S04]  /*3bd30*/  STL.64 [R1+0x34b0], R22 ;  /* 0x0034b01601007387 */ /* 0x004fe80000100a00 */
[----:B------:R0:W-:Y:S04]  /*3bd40*/  STL.64 [R1+0x34a8], R20 ;  /* 0x0034a81401007387 */ /* 0x0001e80000100a00 */
[----:B0-----:R-:W2:Y:S04]  /*3bd50*/  LDL.LU R20, [R1+0x220] ;  /* 0x0002200001147983 */ /* 0x001ea80000300800 */
[----:B------:R-:W2:Y:S04]  /*3bd60*/  LDL.LU R21, [R1+0x224] ;  /* 0x0002240001157983 */ /* 0x000ea80000300800 */
[----:B------:R-:W2:Y:S04]  /*3bd70*/  LDL.LU R22, [R1+0x228] ;  /* 0x0002280001167983 */ /* 0x000ea80000300800 */
[----:B------:R-:W2:Y:S04]  /*3bd80*/  LDL.LU R23, [R1+0x22c] ;  /* 0x00022c0001177983 */ /* 0x000ea80000300800 */
[----:B------:R-:W3:Y:S04]  /*3bd90*/  LDL R18, [R1+0x18] ;  /* 0x0000180001127983 */ /* 0x000ee80000100800 */
[----:B------:R-:W3:Y:S04]  /*3bda0*/  LDL R19, [R1+0x1c] ;  /* 0x00001c0001137983 */ /* 0x000ee80000100800 */
[----:B------:R-:W3:Y:S04]  /*3bdb0*/  LDL.LU R24, [R1+0x850] ;  /* 0x0008500001187983 */ /* 0x000ee80000300800 */
[----:B------:R-:W3:Y:S04]  /*3bdc0*/  LDL.LU R25, [R1+0x854] ;  /* 0x0008540001197983 */ /* 0x000ee80000300800 */
[----:B------:R-:W3:Y:S04]  /*3bdd0*/  LDL.LU R26, [R1+0x858] ;  /* 0x00085800011a7983 */ /* 0x000ee80000300800 */
[----:B------:R-:W3:Y:S01]  /*3bde0*/  LDL.LU R27, [R1+0x85c] ;  /* 0x00085c00011b7983 */ /* 0x000ee20000300800 */
[----:B--2---:R-:W-:-:S15]  /*3bdf0*/  HMMA.16816.F32 R20, R12, R8, R20 ;  /* 0x000000080c14723c */ /* 0x004fde0000001814 */
[----:B------:R-:W-:-:S04]  /*3be00*/  NOP ;  /* 0x0000000000007918 */ /* 0x000fc80000000000 */
[----:B------:R-:W-:Y:S04]  /*3be10*/  STL.64 [R1+0x220], R20 ;  /* 0x0002201401007387 */ /* 0x000fe80000100a00 */
[----:B------:R0:W-:Y:S04]  /*3be20*/  STL.64 [R1+0x228], R22 ;  /* 0x0002281601007387 */ /* 0x0001e80000100a00 */
[----:B0-----:R-:W2:Y:S04]  /*3be30*/  LDL.LU.64 R22, [R1+0x34b0] ;  /* 0x0034b00001167983 */ /* 0x001ea80000300a00 */
[----:B------:R-:W2:Y:S01]  /*3be40*/  LDL.LU.64 R20, [R1+0x34a8] ;  /* 0x0034a80001147983 */ /* 0x000ea20000300a00 */
[----:B----4-:R-:W-:-:S02]  /*3be50*/  F2FP.F16.E4M3.UNPACK_B R6, R6.H1 ;  /* 0x00000006ff06723e */ /* 0x010fc400030006ff */
[----:B------:R-:W-:Y:S01]  /*3be60*/  F2FP.F16.E4M3.UNPACK_B R7, R7.H1 ;  /* 0x00000007ff07723e */ /* 0x000fe200030006ff */
[----:B------:R0:W-:Y:S04]  /*3be70*/  STL.64 [R1+0x33e0], R10 ;  /* 0x0033e00a01007387 */ /* 0x0001e80000100a00 */
[----:B0-----:R-:W4:Y:S04]  /*3be80*/  LDL R10, [R1+0x10] ;  /* 0x00001000010a7983 */ /* 0x001f280000100800 */
[----:B------:R-:W4:Y:S04]  /*3be90*/  LDL R11, [R1+0x14] ;  /* 0x00001400010b7983 */ /* 0x000f280000100800 */
[----:B------:R0:W-:Y:S04]  /*3bea0*/  STL.64 [R1+0x33d8], R8 ;  /* 0x0033d80801007387 */ /* 0x0001e80000100a00 */
[----:B0-----:R-:W3:Y:S04]  /*3beb0*/  LDL.LU R9, [R1+0xcc0] ;  /* 0x000cc00001097983 */ /* 0x001ee80000300800 */
[----:B------:R-:W3:Y:S01]  /*3bec0*/  LDL.LU R8, [R1+0xcc8] ;  /* 0x000cc80001087983 */ /* 0x000ee20000300800 */
[----:B--2---:R-:W-:-:S15]  /*3bed0*/  HMMA.16816.F32 R20, R12, R6, R20 ;  /* 0x000000060c14723c */ /* 0x004fde0000001814 */
[----:B------:R-:W-:-:S04]  /*3bee0*/  NOP ;  /* 0x0000000000007918 */ /* 0x000fc80000000000 */
[----:B------:R-:W-:Y:S04]  /*3bef0*/  STL.64 [R1+0x8e0], R20 ;  /* 0x0008e01401007387 */ /* 0x000fe80000100a00 */
[----:B------:R0:W-:Y:S04]  /*3bf00*/  STL.64 [R1+0x8e8], R22 ;  /* 0x0008e81601007387 */ /* 0x0001e80000100a00 */
[----:B0-----:R-:W2:Y:S04]  /*3bf10*/  LDL.LU.64 R22, [R1+0x34a0] ;  /* 0x0034a00001167983 */ /* 0x001ea80000300a00 */
[----:B------:R-:W2:Y:S01]  /*3bf20*/  LDL.LU.64 R20, [R1+0x3498] ;  /* 0x0034980001147983 */ /* 0x000ea20000300a00 */
[----:B------:R-:W-:-:S02]  /*3bf30*/  F2FP.F16.E4M3.UNPACK_B R4, R4.H1 ;  /* 0x00000004ff04723e */ /* 0x000fc400030006ff */
[----:B------:R-:W-:Y:S01]  /*3bf40*/  F2FP.F16.E4M3.UNPACK_B R5, R5.H1 ;  /* 0x00000005ff05723e */ /* 0x000fe200030006ff */
[----:B------:R-:W-:-:S06]  /*3bf50*/  IMAD R16, R16, 0x100, R28 ;  /* 0x0000010010107824 */ /* 0x000fcc00078e021c */
[----:B--2---:R-:W-:-:S15]  /*3bf60*/  HMMA.16816.F32 R20, R12, R4, R20 ;  /* 0x000000040c14723c */ /* 0x004fde0000001814 */
[----:B------:R-:W-:-:S04]  /*3bf70*/  NOP ;  /* 0x0000000000007918 */ /* 0x000fc80000000000 */
[----:B------:R-:W-:Y:S04]  /*3bf80*/  STL.64 [R1+0xe90], R20 ;  /* 0x000e901401007387 */ /* 0x000fe80000100a00 */
[----:B------:R0:W-:Y:S04]  /*3bf90*/  STL.64 [R1+0xe98], R22 ;  /* 0x000e981601007387 */ /* 0x0001e80000100a00 */
[----:B0-----:R-:W2:Y:S04]  /*3bfa0*/  LDL.LU.64 R22, [R1+0x3490] ;  /* 0x0034900001167983 */ /* 0x001ea80000300a00 */
[----:B------:R-:W2:Y:S04]  /*3bfb0*/  LDL.LU.64 R20, [R1+0x3488] ;  /* 0x0034880001147983 */ /* 0x000ea80000300a00 */
[----:B------:R-:W-:Y:S04]  /*3bfc0*/  STL.64 [R1+0x33c0], R6 ;  /* 0x0033c00601007387 */ /* 0x000fe80000100a00 */
[----:B------:R0:W-:Y:S04]  /*3bfd0*/  STL.64 [R1+0x33b8], R4 ;  /* 0x0033b80401007387 */ /* 0x0001e80000100a00 */
[----:B0-----:R-:W4:Y:S04]  /*3bfe0*/  LDL.LU R4, [R1+0x840] ;  /* 0x0008400001047983 */ /* 0x001f280000300800 */
[----:B------:R-:W4:Y:S04]  /*3bff0*/  LDL.LU R5, [R1+0x844] ;  /* 0x0008440001057983 */ /* 0x000f280000300800 */
[----:B------:R-:W4:Y:S04]  /*3c000*/  LDL.LU R6, [R1+0x848] ;  /* 0x0008480001067983 */ /* 0x000f280000300800 */
[----:B------:R-:W4:Y:S04]  /*3c010*/  LDL.LU R7, [R1+0x84c] ;  /* 0x00084c0001077983 */ /* 0x000f280000300800 */
[----:B------:R-:W4:Y:S01]  /*3c020*/  LDL.LU R28, [R1+0x3480] ;  /* 0x00348000011c7983 */ /* 0x000f220000300800 */
[----:B------:R-:W-:-:S02]  /*3c030*/  F2FP.F16.E4M3.UNPACK_B R2, R2.H1 ;  /* 0x00000002ff02723e */ /* 0x000fc400030006ff */
[----:B------:R-:W-:Y:S01]  /*3c040*/  F2FP.F16.E4M3.UNPACK_B R3, R3.H1 ;  /* 0x00000003ff03723e */ /* 0x000fe200030006ff */
[----:B---3--:R-:W-:Y:S02]  /*3c050*/  IMAD R8, R8, 0x100, R29 ;  /* 0x0000010008087824 */ /* 0x008fe400078e021d */
[----:B------:R-:W-:-:S04]  /*3c060*/  IMAD R0, R0, 0x100, R17 ;  /* 0x0000010000007824 */ /* 0x000fc800078e0211 */
[----:B--2---:R-:W-:Y:S01]  /*3c070*/  HMMA.16816.F32 R12, R12, R2, R20 ;  /* 0x000000020c0c723c */ /* 0x004fe20000001814 */
[----:B----4-:R-:W-:Y:S02]  /*3c080*/  IMAD R9, R9, 0x100, R28 ;  /* 0x0000010009097824 */ /* 0x010fe400078e021c */
[----:B------:R-:W2:Y:S04]  /*3c090*/  LDL.LU R28, [R1+0x347c] ;  /* 0x00347c00011c7983 */ /* 0x000ea80000300800 */
[----:B------:R-:W2:Y:S04]  /*3c0a0*/  LDL.LU R29, [R1+0x3478] ;  /* 0x00347800011d7983 */ /* 0x000ea80000300800 */
[----:B------:R-:W3:Y:S04]  /*3c0b0*/  LDL.LU.64 R22, [R1+0x3470] ;  /* 0x0034700001167983 */ /* 0x000ee80000300a00 */
[----:B------:R-:W3:Y:S04]  /*3c0c0*/  LDL.LU.64 R20, [R1+0x3468] ;  /* 0x0034680001147983 */ /* 0x000ee80000300a00 */
[----:B------:R-:W-:Y:S04]  /*3c0d0*/  STL [R1+0x33b0], R3 ;  /* 0x0033b00301007387 */ /* 0x000fe80000100800 */
[----:B------:R0:W-:Y:S04]  /*3c0e0*/  STL.64 [R1+0x8d0], R12 ;  /* 0x0008d00c01007387 */ /* 0x0001e80000100a00 */
[----:B------:R1:W-:Y:S01]  /*3c0f0*/  STL.64 [R1+0x8d8], R14 ;  /* 0x0008d80e01007387 */ /* 0x0003e20000100a00 */
[----:B0-----:R-:W-:-:S02]  /*3c100*/  F2FP.F16.E4M3.UNPACK_B R12, R16 ;  /* 0x00000010ff0c723e */ /* 0x001fc400020006ff */
[----:B------:R-:W-:Y:S02]  /*3c110*/  F2FP.F16.E4M3.UNPACK_B R13, R9 ;  /* 0x00000009ff0d723e */ /* 0x000fe400020006ff */
[----:B-1----:R-:W-:Y:S02]  /*3c120*/  F2FP.F16.E4M3.UNPACK_B R14, R8 ;  /* 0x00000008ff0e723e */ /* 0x002fe400020006ff */
[----:B------:R-:W-:-:S07]  /*3c130*/  F2FP.F16.E4M3.UNPACK_B R15, R0 ;  /* 0x00000000ff0f723e */ /* 0x000fce00020006ff */
[----:B------:R-:W-:Y:S01]  /*3c140*/  HMMA.16816.F32 R16, R12, R18, R24 ;  /* 0x000000120c10723c */ /* 0x000fe20000001818 */
[----:B------:R-:W3:Y:S04]  /*3c150*/  LDL.LU.64 R26, [R1+0x3460] ;  /* 0x00346000011a7983 */ /* 0x000ee80000300a00 */
[----:B------:R-:W4:-:S14]  /*3c160*/  LDL.LU.64 R24, [R1+0x3458] ;  /* 0x0034580001187983 */ /* 0x000f1c0000300a00 */
[----:B------:R-:W-:Y:S04]  /*3c170*/  STL.64 [R1+0xe80], R16 ;  /* 0x000e801001007387 */ /* 0x000fe80000100a00 */
[----:B------:R0:W-:Y:S04]  /*3c180*/  STL.64 [R1+0xe88], R18 ;  /* 0x000e881201007387 */ /* 0x0001e80000100a00 */
[----:B0-----:R-:W4:Y:S04]  /*3c190*/  LDL.LU.64 R18, [R1+0x3450] ;  /* 0x0034500001127983 */ /* 0x001f280000300a00 */
[----:B------:R-:W4:Y:S01]  /*3c1a0*/  LDL.LU.64 R16, [R1+0x3448] ;  /* 0x0034480001107983 */ /* 0x000f220000300a00 */
[----:B------:R-:W-:-:S15]  /*3c1b0*/  HMMA.16816.F32 R8, R12, R10, R4 ;  /* 0x0000000a0c08723c */ /* 0x000fde0000001804 */
[----:B------:R-:W-:-:S04]  /*3c1c0*/  NOP ;  /* 0x0000000000007918 */ /* 0x000fc80000000000 */
[----:B------:R0:W-:Y:S04]  /*3c1d0*/  STL.64 [R1+0xe70], R8 ;  /* 0x000e700801007387 */ /* 0x0001e80000100a00 */
[----:B------:R-:W-:Y:S01]  /*3c1e0*/  STL.64 [R1+0xe78], R10 ;  /* 0x000e780a01007387 */ /* 0x000fe20000100a00 */
[----:B----4-:R-:W-:-:S15]  /*3c1f0*/  HMMA.16816.F32 R4, R12, R24, R16 ;  /* 0x000000180c04723c */ /* 0x010fde0000001810 */
[----:B------:R-:W-:-:S04]  /*3c200*/  NOP ;  /* 0x0000000000007918 */ /* 0x000fc80000000000 */
[----:B------:R-:W-:Y:S04]  /*3c210*/  STL.64 [R1+0xe60], R4 ;  /* 0x000e600401007387 */ /* 0x000fe80000100a00 */
[----:B------:R3:W-:Y:S04]  /*3c220*/  STL.64 [R1+0xe68], R6 ;  /* 0x000e680601007387 */ /* 0x0007e80000100a00 */
[----:B0-----:R-:W4:Y:S01]  /*3c230*/  LDL.LU R8, [R1+0x7b0] ;  /* 0x0007b00001087983 */ /* 0x001f220000300800 */
[----:B---3--:R-:W-:-:S15]  /*3c240*/  HMMA.16816.F32 R4, R12, R26, R20 ;  /* 0x0000001a0c04723c */ /* 0x008fde0000001814 */
[----:B------:R-:W-:-:S04]  /*3c250*/  NOP ;  /* 0x0000000000007918 */ /* 0x000fc80000000000 */
[----:B------:R-:W-:Y:S04]  /*3c260*/  STL.64 [R1+0xe50], R4 ;  /* 0x000e500401007387 */ /* 0x000fe80000100a00 */
[----:B------:R-:W-:Y:S04]  /*3c270*/  STL.64 [R1+0xe58], R6 ;  /* 0x000e580601007387 */ /* 0x000fe80000100a00 */
[----:B------:R-:W4:Y:S04]  /*3c280*/  LDL.LU R9, [R1+0x7b4] ;  /* 0x0007b40001097983 */ /* 0x000f280000300800 */
[----:B------:R-:W3:Y:S04]  /*3c290*/  LDL.LU R10, [R1+0x7b8] ;  /* 0x0007b800010a7983 */ /* 0x000ee80000300800 */
[----:B------:R-:W3:Y:S04]  /*3c2a0*/  LDL.LU R11, [R1+0x7bc] ;  /* 0x0007bc00010b7983 */ /* 0x000ee80000300800 */
[----:B------:R-:W2:Y:S04]  /*3c2b0*/  LDL.LU R20, [R1+0x7f0] ;  /* 0x0007f00001147983 */ /* 0x000ea80000300800 */
[----:B------:R-:W2:Y:S04]  /*3c2c0*/  LDL.LU R21, [R1+0x7f4] ;  /* 0x0007f40001157983 */ /* 0x000ea80000300800 */
[----:B------:R-:W2:Y:S04]  /*3c2d0*/  LDL.LU R22, [R1+0x7f8] ;  /* 0x0007f80001167983 */ /* 0x000ea80000300800 */
[----:B------:R-:W2:Y:S01]  /*3c2e0*/  LDL.LU R23, [R1+0x7fc] ;  /* 0x0007fc0001177983 */ /* 0x000ea20000300800 */
[----:B------:R-:W-:-:S02]  /*3c2f0*/  IMAD.MOV.U32 R3, RZ, RZ, R24 ;  /* 0x000000ffff037224 */ /* 0x000fc400078e0018 */
[----:B------:R-:W-:Y:S01]  /*3c300*/  IMAD.MOV.U32 R0, RZ, RZ, R25 ;  /* 0x000000ffff007224 */ /* 0x000fe200078e0019 */
[----:B------:R-:W3:Y:S04]  /*3c310*/  LDL.LU R24, [R1+0x810] ;  /* 0x0008100001187983 */ /* 0x000ee80000300800 */
[----:B------:R-:W3:Y:S04]  /*3c320*/  LDL.LU R25, [R1+0x814] ;  /* 0x0008140001197983 */ /* 0x000ee80000300800 */
[----:B------:R-:W3:Y:S04]  /*3c330*/  LDL.LU R26, [R1+0x818] ;  /* 0x00081800011a7983 */ /* 0x000ee80000300800 */
[----:B------:R-:W3:Y:S04]  /*3c340*/  LDL.LU R27, [R1+0x81c] ;  /* 0x00081c00011b7983 */ /* 0x000ee80000300800 */
[----:B--2---:R-:W-:Y:S04]  /*3c350*/  STL.64 [R1+0x3430], R22 ;  /* 0x0034301601007387 */ /* 0x004fe80000100a00 */
[----:B------:R0:W-:Y:S04]  /*3c360*/  STL.64 [R1+0x3428], R20 ;  /* 0x0034281401007387 */ /* 0x0001e80000100a00 */
[----:B0-----:R-:W2:Y:S04]  /*3c370*/  LDL.LU R20, [R1+0x800] ;  /* 0x0008000001147983 */ /* 0x001ea80000300800 */
[----:B------:R-:W2:Y:S04]  /*3c380*/  LDL.LU R21, [R1+0x804] ;  /* 0x0008040001157983 */ /* 0x000ea80000300800 */
        /* <DEDUP_REMOVED lines=12> */
[----:B---3--:R-:W-:Y:S04]  /*3c450*/  STL.64 [R1+0x33f0], R10 ;  /* 0x0033f00a01007387 */ /* 0x008fe80000100a00 */
[----:B----4-:R0:W-:Y:S04]  /*3c460*/  STL.64 [R1+0x33e8], R8 ;  /* 0x0033e80801007387 */ /* 0x0101e80000100a00 */
[----:B0-----:R-:W3:Y:S04]  /*3c470*/  LDL.LU R8, [R1+0x7c0] ;  /* 0x0007c00001087983 */ /* 0x001ee80000300800 */
[----:B------:R-:W3:Y:S04]  /*3c480*/  LDL.LU R9, [R1+0x7c4] ;  /* 0x0007c40001097983 */ /* 0x000ee80000300800 */
[----:B------:R-:W3:Y:S04]  /*3c490*/  LDL.LU R10, [R1+0x7c8] ;  /* 0x0007c800010a7983 */ /* 0x000ee80000300800 */
[----:B------:R-:W3:Y:S04]  /*3c4a0*/  LDL.LU R11, [R1+0x7cc] ;  /* 0x0007cc00010b7983 */ /* 0x000ee80000300800 */
[----:B------:R-:W4:Y:S04]  /*3c4b0*/  LDL.LU R4, [R1+0x790] ;  /* 0x0007900001047983 */ /* 0x000f280000300800 */
[----:B------:R-:W4:Y:S04]  /*3c4c0*/  LDL.LU R5, [R1+0x794] ;  /* 0x0007940001057983 */ /* 0x000f280000300800 */
[----:B------:R-:W2:Y:S04]  /*3c4d0*/  LDL.LU R6, [R1+0x798] ;  /* 0x0007980001067983 */ /* 0x000ea80000300800 */
[----:B------:R-:W2:Y:S01]  /*3c4e0*/  LDL.LU R7, [R1+0x79c] ;  /* 0x00079c0001077983 */ /* 0x000ea20000300800 */
[C---:B------:R-:W-:Y:S03]  /*3c4f0*/  HMMA.16816.F32 R24, R12.reuse, R28, R24 ;  /* 0x0000001c0c18723c */ /* 0x040fe60000001818 */
[----:B--2---:R-:W-:Y:S04]  /*3c500*/  STL.64 [R1+0x33d0], R6 ;  /* 0x0033d00601007387 */ /* 0x004fe80000100a00 */
[----:B----4-:R0:W-:Y:S04]  /*3c510*/  STL.64 [R1+0x33c8], R4 ;  /* 0x0033c80401007387 */ /* 0x0101e80000100a00 */
[----:B0-----:R-:W2:Y:S04]  /*3c520*/  LDL.LU R4, [R1+0x7a0] ;  /* 0x0007a00001047983 */ /* 0x001ea80000300800 */
[----:B------:R-:W2:Y:S04]  /*3c530*/  LDL.LU R5, [R1+0x7a4] ;  /* 0x0007a40001057983 */ /* 0x000ea80000300800 */
[----:B------:R-:W2:Y:S04]  /*3c540*/  LDL.LU R6, [R1+0x7a8] ;  /* 0x0007a80001067983 */ /* 0x000ea80000300800 */
[----:B------:R-:W2:Y:S04]  /*3c550*/  LDL.LU R7, [R1+0x7ac] ;  /* 0x0007ac0001077983 */ /* 0x000ea80000300800 */
[----:B------:R-:W-:Y:S04]  /*3c560*/  STL.64 [R1+0xe40], R24 ;  /* 0x000e401801007387 */ /* 0x000fe80000100a00 */
[----:B------:R0:W-:Y:S04]  /*3c570*/  STL.64 [R1+0xe48], R26 ;  /* 0x000e481a01007387 */ /* 0x0001e80000100a00 */
[----:B0-----:R-:W4:Y:S04]  /*3c580*/  LDL.LU.64 R26, [R1+0x3440] ;  /* 0x00344000011a7983 */ /* 0x001f280000300a00 */
[----:B------:R-:W2:Y:S04]  /*3c590*/  LDL.LU.64 R24, [R1+0x3438] ;  /* 0x0034380001187983 */ /* 0x000ea80000300a00 */
[----:B------:R0:W-:Y:S04]  /*3c5a0*/  STL [R1+0x339c], R28 ;  /* 0x00339c1c01007387 */ /* 0x0001e80000100800 */
[----:B0-----:R-:W2:Y:S04]  /*3c5b0*/  LDL.LU R28, [R1+0xce0] ;  /* 0x000ce000011c7983 */ /* 0x001ea80000300800 */
[----:B------:R0:W-:Y:S04]  /*3c5c0*/  STL [R1+0x3398], R29 ;  /* 0x0033981d01007387 */ /* 0x0001e80000100800 */
[----:B0-----:R-:W2:Y:S01]  /*3c5d0*/  LDL.LU R29, [R1+0xce8] ;  /* 0x000ce800011d7983 */ /* 0x001ea20000300800 */
[----:B----4-:R-:W-:-:S15]  /*3c5e0*/  HMMA.16816.F32 R20, R12, R26, R20 ;  /* 0x0000001a0c14723c */ /* 0x010fde0000001814 */
[----:B------:R-:W-:-:S04]  /*3c5f0*/  NOP ;  /* 0x0000000000007918 */ /* 0x000fc80000000000 */
        /* <DEDUP_REMOVED lines=9> */
[----:B------:R-:W4:Y:S04]  /*3c690*/  LDL.LU.64 R20, [R1+0x3418] ;  /* 0x0034180001147983 */ /* 0x000f280000300a00 */
[----:B------:R0:W-:Y:S04]  /*3c6a0*/  STL.64 [R1+0x3348], R26 ;  /* 0x0033481a01007387 */ /* 0x0001e80000100a00 */
[----:B0-----:R-:W3:Y:S04]  /*3c6b0*/  LDL.LU R26, [R1+0xce4] ;  /* 0x000ce400011a7983 */ /* 0x001ee80000300800 */
[----:B------:R-:W3:Y:S04]  /*3c6c0*/  LDL.LU R27, [R1+0xcec] ;  /* 0x000cec00011b7983 */ /* 0x000ee80000300800 */
[----:B------:R0:W-:Y:S04]  /*3c6d0*/  STL.64 [R1+0x3340], R24 ;  /* 0x0033401801007387 */ /* 0x0001e80000100a00 */
[----:B0-----:R-:W3:Y:S04]  /*3c6e0*/  LDL.LU R24, [R1+0xcdc] ;  /* 0x000cdc0001187983 */ /* 0x001ee80000300800 */
[----:B------:R-:W3:Y:S01]  /*3c6f0*/  LDL.LU R25, [R1+0xcd8] ;  /* 0x000cd80001197983 */ /* 0x000ee20000300800 */
        /* <DEDUP_REMOVED lines=11> */
[----:B------:R-:W2:Y:S04]  /*3c7b0*/  LDL.LU.64 R16, [R1+0x33f8] ;  /* 0x0033f80001107983 */ /* 0x000ea80000300a00 */
[----:B------:R-:W-:Y:S04]  /*3c7c0*/  STL.64 [R1+0x3328], R22 ;  /* 0x0033281601007387 */ /* 0x000fe80000100a00 */
[----:B------:R0:W-:Y:S04]  /*3c7d0*/  STL.64 [R1+0x3320], R20 ;  /* 0x0033201401007387 */ /* 0x0001e80000100a00 */
[----:B0-----:R-:W4:Y:S04]  /*3c7e0*/  LDL.LU R20, [R1+0x770] ;  /* 0x0007700001147983 */ /* 0x001f280000300800 */
[----:B------:R-:W4:Y:S04]  /*3c7f0*/  LDL.LU R21, [R1+0x774] ;  /* 0x0007740001157983 */ /* 0x000f280000300800 */
[----:B------:R-:W4:Y:S04]  /*3c800*/  LDL.LU R22, [R1+0x778] ;  /* 0x0007780001167983 */ /* 0x000f280000300800 */
[----:B------:R-:W4:Y:S01]  /*3c810*/  LDL.LU R23, [R1+0x77c] ;  /* 0x00077c0001177983 */ /* 0x000f220000300800 */
[----:B---3--:R-:W-:-:S15]  /*3c820*/  HMMA.16816.F32 R8, R12, R18, R8 ;  /* 0x000000120c08723c */ /* 0x008fde0000001808 */
        /* <DEDUP_REMOVED lines=13> */
[----:B0-----:R-:W3:Y:S04]  /*3c900*/  LDL.LU R16, [R1+0x780] ;  /* 0x0007800001107983 */ /* 0x001ee80000300800 */
[----:B------:R-:W3:Y:S04]  /*3c910*/  LDL.LU R17, [R1+0x784] ;  /* 0x0007840001117983 */ /* 0x000ee80000300800 */
[----:B------:R-:W3:Y:S04]  /*3c920*/  LDL.LU R18, [R1+0x788] ;  /* 0x0007880001127983 */ /* 0x000ee80000300800 */
[----:B------:R-:W3:Y:S01]  /*3c930*/  LDL.LU R19, [R1+0x78c] ;  /* 0x00078c0001137983 */ /* 0x000ee20000300800 */
        /* <DEDUP_REMOVED lines=11> */
[----:B------:R-:W4:Y:S04]  /*3c9f0*/  LDL.LU.64 R4, [R1+0x33b8] ;  /* 0x0033b80001047983 */ /* 0x000f280000300a00 */
[----:B------:R-:W-:Y:S04]  /*3ca00*/  STL [R1+0x32fc], R8 ;  /* 0x0032fc0801007387 */ /* 0x000fe80000100800 */
[----:B------:R-:W-:Y:S04]  /*3ca10*/  STL [R1+0x32f8], R9 ;  /* 0x0032f80901007387 */ /* 0x000fe80000100800 */
[----:B------:R4:W-:Y:S01]  /*3ca20*/  STL.64 [R1+0x3350], R10 ;  /* 0x0033500a01007387 */ /* 0x0009e20000100a00 */
[----:B------:R-:W-:-:S02]  /*3ca30*/  IMAD R28, R28, 0x100, R26 ;  /* 0x000001001c1c7824 */ /* 0x000fc400078e021a */
[----:B------:R-:W-:Y:S01]  /*3ca40*/  IMAD R29, R29, 0x100, R27 ;  /* 0x000001001d1d7824 */ /* 0x000fe200078e021b */
[C---:B--2---:R-:W-:Y:S08]  /*3ca50*/  HMMA.16816.F32 R16, R12.reuse, R6, R16 ;  /* 0x000000060c10723c */ /* 0x044ff00000001810 */
[----:B----4-:R-:W-:Y:S01]  /*3ca60*/  HMMA.16816.F32 R8, R12, R4, R20 ;  /* 0x000000040c08723c */ /* 0x010fe20000001814 */
[----:B------:R-:W-:Y:S10]  /*3ca70*/  STL.64 [R1+0x32e0], R6 ;  /* 0x0032e00601007387 */ /* 0x000ff40000100a00 */
[----:B------:R-:W-:Y:S04]  /*3ca80*/  STL.64 [R1+0xdb0], R16 ;  /* 0x000db01001007387 */ /* 0x000fe80000100a00 */
[----:B------:R-:W-:Y:S04]  /*3ca90*/  STL.64 [R1+0xdb8], R18 ;  /* 0x000db81201007387 */ /* 0x000fe80000100a00 */
[----:B------:R0:W-:Y:S04]  /*3caa0*/  STL.64 [R1+0x32d8], R4 ;  /* 0x0032d80401007387 */ /* 0x0001e80000100a00 */
[----:B------:R1:W-:Y:S04]  /*3cab0*/  STL.64 [R1+0xda0], R8 ;  /* 0x000da00801007387 */ /* 0x0003e80000100a00 */
[----:B------:R2:W-:Y:S01]  /*3cac0*/  STL.64 [R1+0xda8], R10 ;  /* 0x000da80a01007387 */ /* 0x0005e20000100a00 */
[----:B0-----:R-:W-:-:S05]  /*3cad0*/  IMAD R4, R25, 0x100, R24 ;  /* 0x0000010019047824 */ /* 0x001fca00078e0218 */
[----:B------:R-:W-:Y:S04]  /*3cae0*/  STL [R1+0x70], R4 ;  /* 0x0000700401007387 */ /* 0x000fe80000100800 */
[----:B------:R-:W3:Y:S04]  /*3caf0*/  LDL.LU R20, [R1+0x700] ;  /* 0x0007000001147983 */ /* 0x000ee80000300800 */
[----:B------:R-:W3:Y:S04]  /*3cb00*/  LDL.LU R21, [R1+0x704] ;  /* 0x0007040001157983 */ /* 0x000ee80000300800 */
[----:B------:R-:W4:Y:S04]  /*3cb10*/  LDL.LU R22, [R1+0x708] ;  /* 0x0007080001167983 */ /* 0x000f280000300800 */
[----:B------:R-:W4:Y:S04]  /*3cb20*/  LDL.LU R23, [R1+0x70c] ;  /* 0x00070c0001177983 */ /* 0x000f280000300800 */
[----:B------:R-:W2:Y:S04]  /*3cb30*/  LDL.LU R24, [R1+0x720] ;  /* 0x0007200001187983 */ /* 0x000ea80000300800 */
[----:B------:R-:W2:Y:S04]  /*3cb40*/  LDL.LU R25, [R1+0x724] ;  /* 0x0007240001197983 */ /* 0x000ea80000300800 */
[----:B------:R-:W2:Y:S04]  /*3cb50*/  LDL.LU R26, [R1+0x728] ;  /* 0x00072800011a7983 */ /* 0x000ea80000300800 */
[----:B------:R-:W2:Y:S04]  /*3cb60*/  LDL.LU R27, [R1+0x72c] ;  /* 0x00072c00011b7983 */ /* 0x000ea80000300800 */
[----:B--2---:R-:W-:Y:S04]  /*3cb70*/  STL.64 [R1+0x3360], R26 ;  /* 0x0033601a01007387 */ /* 0x004fe80000100a00 */
[----:B------:R0:W-:Y:S04]  /*3cb80*/  STL.64 [R1+0x3358], R24 ;  /* 0x0033581801007387 */ /* 0x0001e80000100a00 */
[----:B-1----:R-:W2:Y:S04]  /*3cb90*/  LDL.LU R8, [R1+0x730] ;  /* 0x0007300001087983 */ /* 0x002ea80000300800 */
[----:B------:R-:W2:Y:S04]  /*3cba0*/  LDL.LU R9, [R1+0x734] ;  /* 0x0007340001097983 */ /* 0x000ea80000300800 */
[----:B------:R-:W2:Y:S04]  /*3cbb0*/  LDL.LU R10, [R1+0x738] ;  /* 0x00073800010a7983 */ /* 0x000ea80000300800 */
[----:B------:R-:W2:Y:S04]  /*3cbc0*/  LDL.LU R11, [R1+0x73c] ;  /* 0x00073c00010b7983 */ /* 0x000ea80000300800 */
[----:B--2---:R-:W-:Y:S04]  /*3cbd0*/  STL.64 [R1+0x3370], R10 ;  /* 0x0033700a01007387 */ /* 0x004fe80000100a00 */
[----:B------:R1:W-:Y:S04]  /*3cbe0*/  STL.64 [R1+0x3368], R8 ;  /* 0x0033680801007387 */ /* 0x0003e80000100a00 */
[----:B0-----:R-:W2:Y:S01]  /*3cbf0*/  LDL.64 R24, [R1+0x10] ;  /* 0x0000100001187983 */ /* 0x001ea20000100a00 */
[----:B------:R-:W-:-:S02]  /*3cc00*/  IMAD.MOV.U32 R26, RZ, RZ, R3 ;  /* 0x000000ffff1a7224 */ /* 0x000fc400078e0003 */
[----:B------:R-:W-:-:S05]  /*3cc10*/  IMAD.MOV.U32 R27, RZ, RZ, R0 ;  /* 0x000000ffff1b7224 */ /* 0x000fca00078e0000 */
[----:B------:R-:W-:Y:S04]  /*3cc20*/  STL.64 [R1+0x3390], R26 ;  /* 0x0033901a01007387 */ /* 0x000fe80000100a00 */
[----:B--2---:R0:W-:Y:S04]  /*3cc30*/  STL.64 [R1+0x3388], R24 ;  /* 0x0033881801007387 */ /* 0x0041e80000100a00 */
[----:B-1----:R-:W2:Y:S04]  /*3cc40*/  LDL.LU R8, [R1+0x740] ;  /* 0x0007400001087983 */ /* 0x002ea80000300800 */
[----:B------:R-:W2:Y:S04]  /*3cc50*/  LDL.LU R9, [R1+0x744] ;  /* 0x0007440001097983 */ /* 0x000ea80000300800 */
[----:B------:R-:W2:Y:S04]  /*3cc60*/  LDL.LU R10, [R1+0x748] ;  /* 0x00074800010a7983 */ /* 0x000ea80000300800 */
[----:B------:R-:W2:Y:S04]  /*3cc70*/  LDL.LU R11, [R1+0x74c] ;  /* 0x00074c00010b7983 */ /* 0x000ea80000300800 */
[----:B0-----:R-:W2:Y:S04]  /*3cc80*/  LDL.LU R24, [R1+0x760] ;  /* 0x0007600001187983 */ /* 0x001ea80000300800 */
[----:B------:R-:W2:Y:S04]  /*3cc90*/  LDL.LU R25, [R1+0x764] ;  /* 0x0007640001197983 */ /* 0x000ea80000300800 */
[----:B------:R-:W2:Y:S04]  /*3cca0*/  LDL.LU R26, [R1+0x768] ;  /* 0x00076800011a7983 */ /* 0x000ea80000300800 */
[----:B------:R-:W2:Y:S04]  /*3ccb0*/  LDL.LU R27, [R1+0x76c] ;  /* 0x00076c00011b7983 */ /* 0x000ea80000300800 */
        /* <DEDUP_REMOVED lines=8> */
[----:B------:R-:W2:Y:S04]  /*3cd40*/  LDL.64 R4, [R1+0x18] ;  /* 0x0000180001047983 */ /* 0x000ea80000100a00 */
[----:B------:R-:W-:Y:S04]  /*3cd50*/  STL.64 [R1+0x3380], R10 ;  /* 0x0033800a01007387 */ /* 0x000fe80000100a00 */
[----:B------:R0:W-:Y:S04]  /*3cd60*/  STL.64 [R1+0x3378], R8 ;  /* 0x0033780801007387 */ /* 0x0001e80000100a00 */
[----:B0-----:R-:W2:Y:S04]  /*3cd70*/  LDL.LU R8, [R1+0x750] ;  /* 0x0007500001087983 */ /* 0x001ea80000300800 */
[----:B------:R-:W2:Y:S04]  /*3cd80*/  LDL.LU R9, [R1+0x754] ;  /* 0x0007540001097983 */ /* 0x000ea80000300800 */
[----:B------:R-:W2:Y:S04]  /*3cd90*/  LDL.LU R10, [R1+0x758] ;  /* 0x00075800010a7983 */ /* 0x000ea80000300800 */
[----:B------:R-:W2:Y:S04]  /*3cda0*/  LDL.LU R11, [R1+0x75c] ;  /* 0x00075c00010b7983 */ /* 0x000ea80000300800 */
[----:B------:R-:W2:Y:S04]  /*3cdb0*/  LDL.64 R6, [R1] ;  /* 0x0000000001067983 */ /* 0x000ea80000100a00 */
[----:B----4-:R-:W-:Y:S04]  /*3cdc0*/  STL.64 [R1+0x3338], R22 ;  /* 0x0033381601007387 */ /* 0x010fe80000100a00 */
[----:B---3--:R0:W-:Y:S04]  /*3cdd0*/  STL.64 [R1+0x3330], R20 ;  /* 0x0033301401007387 */ /* 0x0081e80000100a00 */
        /* <DEDUP_REMOVED lines=8> */
[----:B------:R-:W-:-:S03]  /*3ce60*/  IMAD R0, R0, 0x100, R3 ;  /* 0x0000010000007824 */ /* 0x000fc600078e0203 */
[----:B--2---:R-:W-:Y:S04]  /*3ce70*/  STL.64 [R1+0x3318], R18 ;  /* 0x0033181201007387 */ /* 0x004fe80000100a00 */
[----:B----4-:R0:W-:Y:S04]  /*3ce80*/  STL.64 [R1+0x3310], R16 ;  /* 0x0033101001007387 */ /* 0x0101e80000100a00 */
[----:B0-----:R-:W2:Y:S04]  /*3ce90*/  LDL.LU R16, [R1+0x6f0] ;  /* 0x0006f00001107983 */ /* 0x001ea80000300800 */
[----:B------:R-:W2:Y:S04]  /*3cea0*/  LDL.LU R17, [R1+0x6f4] ;  /* 0x0006f40001117983 */ /* 0x000ea80000300800 */
[----:B------:R-:W2:Y:S04]  /*3ceb0*/  LDL.LU R18, [R1+0x6f8] ;  /* 0x0006f80001127983 */ /* 0x000ea80000300800 */
[----:B------:R-:W2:Y:S04]  /*3cec0*/  LDL.LU R19, [R1+0x6fc] ;  /* 0x0006fc0001137983 */ /* 0x000ea80000300800 */
[----:B------:R-:W4:Y:S02]  /*3ced0*/  LDL.LU R3, [R1+0x33b0] ;  /* 0x0033b00001037983 */ /* 0x000f240000300800 */
[----:B----4-:R-:W-:Y:S02]  /*3cee0*/  HMMA.16816.F32 R12, R12, R2, R24 ;  /* 0x000000020c0c723c */ /* 0x010fe40000001818 */
[----:B------:R-:W4:Y:S04]  /*3cef0*/  LDL.LU.64 R26, [R1+0x33a8] ;  /* 0x0033a800011a7983 */ /* 0x000f280000300a00 */
[----:B------:R-:W4:-:S13]  /*3cf00*/  LDL.LU.64 R24, [R1+0x33a0] ;  /* 0x0033a00001187983 */ /* 0x000f1a0000300a00 */
[----:B------:R-:W-:Y:S04]  /*3cf10*/  STL.64 [R1+0x8c0], R12 ;  /* 0x0008c00c01007387 */ /* 0x000fe80000100a00 */
[----:B------:R0:W-:Y:S04]  /*3cf20*/  STL.64 [R1+0x8c8], R14 ;  /* 0x0008c80e01007387 */ /* 0x0001e80000100a00 */
[----:B0-----:R-:W2:Y:S01]  /*3cf30*/  LDL.LU R15, [R1+0x70] ;  /* 0x00007000010f7983 */ /* 0x001ea20000300800 */
[----:B------:R-:W-:Y:S02]  /*3cf40*/  F2FP.F16.E4M3.UNPACK_B R13, R28 ;  /* 0x0000001cff0d723e */ /* 0x000fe400020006ff */
[----:B------:R-:W-:Y:S01]  /*3cf50*/  F2FP.F16.E4M3.UNPACK_B R14, R29 ;  /* 0x0000001dff0e723e */ /* 0x000fe200020006ff */
[----:B------:R-:W-:Y:S04]  /*3cf60*/  STL [R1+0x32ac], R2 ;  /* 0x0032ac0201007387 */ /* 0x000fe80000100800 */
[----:B------:R-:W-:Y:S04]  /*3cf70*/  STL [R1+0x32a8], R3 ;  /* 0x0032a80301007387 */ /* 0x000fe80000100800 */
[----:B------:R-:W3:Y:S04]  /*3cf80*/  LDL.LU R28, [R1+0x339c] ;  /* 0x00339c00011c7983 */ /* 0x000ee80000300800 */
[----:B------:R-:W3:Y:S01]  /*3cf90*/  LDL.LU R29, [R1+0x3398] ;  /* 0x00339800011d7983 */ /* 0x000ee20000300800 */
[----:B--2---:R-:W-:-:S02]  /*3cfa0*/  F2FP.F16.E4M3.UNPACK_B R12, R15 ;  /* 0x0000000fff0c723e */ /* 0x004fc400020006ff */
[----:B------:R-:W-:-:S07]  /*3cfb0*/  F2FP.F16.E4M3.UNPACK_B R15, R0 ;  /* 0x00000000ff0f723e */ /* 0x000fce00020006ff */
[----:B----4-:R-:W-:-:S15]  /*3cfc0*/  HMMA.16816.F32 R24, R12, R4, R24 ;  /* 0x000000040c18723c */ /* 0x010fde0000001818 */
[----:B------:R-:W-:-:S04]  /*3cfd0*/  NOP ;  /* 0x0000000000007918 */ /* 0x000fc80000000000 */
[----:B------:R-:W-:Y:S04]  /*3cfe0*/  STL.64 [R1+0xd90], R24 ;  /* 0x000d901801007387 */ /* 0x000fe80000100a00 */
[----:B------:R0:W-:Y:S04]  /*3cff0*/  STL.64 [R1+0xd98], R26 ;  /* 0x000d981a01007387 */ /* 0x0001e80000100a00 */
[----:B0-----:R-:W2:Y:S04]  /*3d000*/  LDL.LU.64 R26, [R1+0x3390] ;  /* 0x00339000011a7983 */ /* 0x001ea80000300a00 */
[----:B------:R-:W4:Y:S02]  /*3d010*/  LDL.LU.64 R24, [R1+0x3388] ;  /* 0x0033880001187983 */ /* 0x000f240000300a00 */
[----:B----4-:R-:W-:-:S15]  /*3d020*/  HMMA.16816.F32 R8, R12, R24, R8 ;  /* 0x000000180c08723c */ /* 0x010fde0000001808 */
[----:B------:R-:W-:-:S04]  /*3d030*/  NOP ;  /* 0x0000000000007918 */ /* 0x000fc80000000000 */
[----:B------:R-:W-:Y:S04]  /*3d040*/  STL.64 [R1+0xd80], R8 ;  /* 0x000d800801007387 */ /* 0x000fe80000100a00 */
[----:B------:R0:W-:Y:S04]  /*3d050*/  STL.64 [R1+0xd88], R10 ;  /* 0x000d880a01007387 */ /* 0x0001e80000100a00 */
[----:B0-----:R-:W2:Y:S04]  /*3d060*/  LDL.LU.64 R10, [R1+0x3380] ;  /* 0x00338000010a7983 */ /* 0x001ea80000300a00 */
[----:B------:R-:W2:Y:S01]  /*3d070*/  LDL.LU.64 R8, [R1+0x3378] ;  /* 0x0033780001087983 */ /* 0x000ea20000300a00 */
[----:B------:R-:W-:-:S02]  /*3d080*/  IMAD.MOV.U32 R2, RZ, RZ, R4 ;  /* 0x000000ffff027224 */ /* 0x000fc400078e0004 */
[----:B------:R-:W-:Y:S02]  /*3d090*/  IMAD.MOV.U32 R4, RZ, RZ, R24 ;  /* 0x000000ffff047224 */ /* 0x000fe400078e0018 */
[----:B------:R-:W-:Y:S02]  /*3d0a0*/  IMAD.MOV.U32 R3, RZ, RZ, R25 ;  /* 0x000000ffff037224 */ /* 0x000fe400078e0019 */
[----:B--2---:R-:W-:Y:S01]  /*3d0b0*/  HMMA.16816.F32 R24, R12, R26, R8 ;  /* 0x0000001a0c18723c */ /* 0x004fe20000001808 */
[----:B------:R-:W2:Y:S04]  /*3d0c0*/  LDL.LU.64 R10, [R1+0x3370] ;  /* 0x00337000010a7983 */ /* 0x000ea80000300a00 */
[----:B------:R-:W2:-:S14]  /*3d0d0*/  LDL.LU.64 R8, [R1+0x3368] ;  /* 0x0033680001087983 */ /* 0x000e9c0000300a00 */
[----:B------:R-:W-:Y:S04]  /*3d0e0*/  STL.64 [R1+0xd70], R24 ;  /* 0x000d701801007387 */ /* 0x000fe80000100a00 */
[----:B------:R0:W-:Y:S04]  /*3d0f0*/  STL.64 [R1+0xd78], R26 ;  /* 0x000d781a01007387 */ /* 0x0001e80000100a00 */
[----:B0-----:R-:W3:Y:S04]  /*3d100*/  LDL.LU.64 R26, [R1+0x3360] ;  /* 0x00336000011a7983 */ /* 0x001ee80000300a00 */
[----:B------:R-:W3:Y:S01]  /*3d110*/  LDL.LU.64 R24, [R1+0x3358] ;  /* 0x0033580001187983 */ /* 0x000ee20000300a00 */
[C---:B--2---:R-:W-:Y:S08]  /*3d120*/  HMMA.16816.F32 R8, R12.reuse, R6, R8 ;  /* 0x000000060c08723c */ /* 0x044ff00000001808 */
[C---:B---3--:R-:W-:Y:S11]  /*3d130*/  HMMA.16816.F32 R24, R12.reuse, R28, R24 ;  /* 0x0000001c0c18723c */ /* 0x048ff60000001818 */
[----:B------:R-:W-:Y:S04]  /*3d140*/  STL.64 [R1+0xd60], R8 ;  /* 0x000d600801007387 */ /* 0x000fe80000100a00 */
[----:B------:R0:W-:Y:S04]  /*3d150*/  STL.64 [R1+0xd68], R10 ;  /* 0x000d680a01007387 */ /* 0x0001e80000100a00 */
[----:B0-----:R-:W2:Y:S04]  /*3d160*/  LDL.LU.64 R10, [R1+0x3350] ;  /* 0x00335000010a7983 */ /* 0x001ea80000300a00 */
[----:B------:R-:W-:Y:S04]  /*3d170*/  STL.64 [R1+0xd50], R24 ;  /* 0x000d501801007387 */ /* 0x000fe80000100a00 */
[----:B------:R0:W-:Y:S04]  /*3d180*/  STL.64 [R1+0xd58], R26 ;  /* 0x000d581a01007387 */ /* 0x0001e80000100a00 */
[----:B0-----:R-:W3:Y:S04]  /*3d190*/  LDL.LU.64 R26, [R1+0x3348] ;  /* 0x00334800011a7983 */ /* 0x001ee80000300a00 */
[----:B------:R-:W4:Y:S04]  /*3d1a0*/  LDL.LU.64 R24, [R1+0x3340] ;  /* 0x0033400001187983 */ /* 0x000f280000300a00 */
[----:B------:R-:W-:Y:S04]  /*3d1b0*/  STL [R1+0x32b0], R28 ;  /* 0x0032b01c01007387 */ /* 0x000fe80000100800 */
[----:B------:R-:W-:Y:S01]  /*3d1c0*/  STL [R1+0x3290], R29 ;  /* 0x0032901d01007387 */ /* 0x000fe20000100800 */
[----:B---3--:R-:W-:-:S15]  /*3d1d0*/  HMMA.16816.F32 R20, R12, R26, R20 ;  /* 0x0000001a0c14723c */ /* 0x008fde0000001814 */
        /* <DEDUP_REMOVED lines=10> */
[----:B------:R-:W4:Y:S04]  /*3d280*/  LDL.LU.64 R20, [R1+0x3320] ;  /* 0x0033200001147983 */ /* 0x000f280000300a00 */
[----:B------:R-:W-:Y:S04]  /*3d290*/  STL.64 [R1+0x3260], R26 ;  /* 0x0032601a01007387 */ /* 0x000fe80000100a00 */
[----:B------:R0:W-:Y:S04]  /*3d2a0*/  STL.64 [R1+0x3258], R24 ;  /* 0x0032581801007387 */ /* 0x0001e80000100a00 */
[----:B0-----:R-:W2:Y:S04]  /*3d2b0*/  LDL.LU R24, [R1+0x6c0] ;  /* 0x0006c00001187983 */ /* 0x001ea80000300800 */
[----:B------:R-:W2:Y:S04]  /*3d2c0*/  LDL.LU R25, [R1+0x6c4] ;  /* 0x0006c40001197983 */ /* 0x000ea80000300800 */
[----:B------:R-:W2:Y:S04]  /*3d2d0*/  LDL.LU R26, [R1+0x6c8] ;  /* 0x0006c800011a7983 */ /* 0x000ea80000300800 */
[----:B------:R-:W2:Y:S01]  /*3d2e0*/  LDL.LU R27, [R1+0x6cc] ;  /* 0x0006cc00011b7983 */ /* 0x000ea20000300800 */
        /* <DEDUP_REMOVED lines=16> */
[----:B------:R-:W2:Y:S04]  /*3d3f0*/  LDL.LU R22, [R1+0x638] ;  /* 0x0006380001167983 */ /* 0x000ea80000300800 */
[----:B------:R-:W2:Y:S04]  /*3d400*/  LDL.LU R23, [R1+0x63c] ;  /* 0x00063c0001177983 */ /* 0x000ea80000300800 */
[----:B--2---:R-:W-:Y:S04]  /*3d410*/  STL.64 [R1+0x3270], R22 ;  /* 0x0032701601007387 */ /* 0x004fe80000100a00 */
[----:B----4-:R0:W-:Y:S04]  /*3d420*/  STL.64 [R1+0x3268], R20 ;  /* 0x0032681401007387 */ /* 0x0101e80000100a00 */
[----:B0-----:R-:W3:Y:S04]  /*3d430*/  LDL.LU R20, [R1+0x6d0] ;  /* 0x0006d00001147983 */ /* 0x001ee80000300800 */
[----:B------:R-:W3:Y:S04]  /*3d440*/  LDL.LU R21, [R1+0x6d4] ;  /* 0x0006d40001157983 */ /* 0x000ee80000300800 */
[----:B------:R-:W3:Y:S04]  /*3d450*/  LDL.LU R22, [R1+0x6d8] ;  /* 0x0006d80001167983 */ /* 0x000ee80000300800 */
[----:B------:R-:W3:Y:S02]  /*3d460*/  LDL.LU R23, [R1+0x6dc] ;  /* 0x0006dc0001177983 */ /* 0x000ee40000300800 */
[----:B---3--:R-:W-:-:S15]  /*3d470*/  HMMA.16816.F32 R20, R12, R18, R20 ;  /* 0x000000120c14723c */ /* 0x008fde0000001814 */
[----:B------:R-:W-:-:S04]  /*3d480*/  NOP ;  /* 0x0000000000007918 */ /* 0x000fc80000000000 */
[----:B------:R-:W-:Y:S04]  /*3d490*/  STL.64 [R1+0xd00], R20 ;  /* 0x000d001401007387 */ /* 0x000fe80000100a00 */
[----:B------:R0:W-:Y:S02]  /*3d4a0*/  STL.64 [R1+0xd08], R22 ;  /* 0x000d081601007387 */ /* 0x0001e40000100a00 */
[----:B0-----:R-:W-:Y:S01]  /*3d4b0*/  HMMA.16816.F32 R20, R12, R16, R24 ;  /* 0x000000100c14723c */ /* 0x001fe20000001818 */
[----:B------:R-:W-:Y:S02]  /*3d4c0*/  IMAD.MOV.U32 R26, RZ, RZ, R4 ;  /* 0x000000ffff1a7224 */ /* 0x000fe400078e0004 */
[----:B------:R-:W-:-:S15]  /*3d4d0*/  IMAD.MOV.U32 R27, RZ, RZ, R3 ;  /* 0x000000ffff1b7224 */ /* 0x000fde00078e0003 */
[----:B------:R-:W-:Y:S01]  /*3d4e0*/  NOP ;  /* 0x0000000000007918 */ /* 0x000fe20000000000 */
[----:B------:R0:W-:Y:S04]  /*3d4f0*/  STL.64 [R1+0xcf0], R20 ;  /* 0x000cf01401007387 */ /* 0x0001e80000100a00 */
[----:B------:R1:W-:Y:S04]  /*3d500*/  STL.64 [R1+0xcf8], R22 ;  /* 0x000cf81601007387 */ /* 0x0003e80000100a00 */
[----:B------:R-:W-:Y:S04]  /*3d510*/  STL.64 [R1+0x3278], R26 ;  /* 0x0032781a01007387 */ /* 0x000fe80000100a00 */
[----:B0-----:R-:W2:Y:S04]  /*3d520*/  LDL.LU R20, [R1+0x660] ;  /* 0x0006600001147983 */ /* 0x001ea80000300800 */
[----:B------:R-:W2:Y:S04]  /*3d530*/  LDL.LU R21, [R1+0x664] ;  /* 0x0006640001157983 */ /* 0x000ea80000300800 */
[----:B-1----:R-:W3:Y:S04]  /*3d540*/  LDL.LU R22, [R1+0x668] ;  /* 0x0006680001167983 */ /* 0x002ee80000300800 */
[----:B------:R-:W3:Y:S01]  /*3d550*/  LDL.LU R23, [R1+0x66c] ;  /* 0x00066c0001177983 */ /* 0x000ee20000300800 */
[----:B------:R-:W-:-:S02]  /*3d560*/  IMAD.MOV.U32 R24, RZ, RZ, R2 ;  /* 0x000000ffff187224 */ /* 0x000fc400078e0002 */
[----:B------:R-:W-:Y:S02]  /*3d570*/  IMAD.MOV.U32 R0, RZ, RZ, R5 ;  /* 0x000000ffff007224 */ /* 0x000fe400078e0005 */
[----:B------:R-:W-:Y:S02]  /*3d580*/  IMAD.MOV.U32 R8, RZ, RZ, R6 ;  /* 0x000000ffff087224 */ /* 0x000fe400078e0006 */
[----:B------:R-:W-:Y:S01]  /*3d590*/  IMAD.MOV.U32 R9, RZ, RZ, R7 ;  /* 0x000000ffff097224 */ /* 0x000fe200078e0007 */
[----:B---3--:R-:W-:Y:S04]  /*3d5a0*/  STL.64 [R1+0x3288], R22 ;  /* 0x0032881601007387 */ /* 0x008fe80000100a00 */
[----:B--2---:R0:W-:Y:S04]  /*3d5b0*/  STL.64 [R1+0x3280], R20 ;  /* 0x0032801401007387 */ /* 0x0041e80000100a00 */
[----:B------:R-:W-:Y:S04]  /*3d5c0*/  STL [R1+0x32b4], R24 ;  /* 0x0032b41801007387 */ /* 0x000fe80000100800 */
[----:B0-----:R-:W2:Y:S04]  /*3d5d0*/  LDL.LU R20, [R1+0x670] ;  /* 0x0006700001147983 */ /* 0x001ea80000300800 */
[----:B------:R-:W2:Y:S04]  /*3d5e0*/  LDL.LU R21, [R1+0x674] ;  /* 0x0006740001157983 */ /* 0x000ea80000300800 */
[----:B------:R-:W3:Y:S04]  /*3d5f0*/  LDL.LU R22, [R1+0x678] ;  /* 0x0006780001167983 */ /* 0x000ee80000300800 */
[----:B------:R-:W3:Y:S04]  /*3d600*/  LDL.LU R23, [R1+0x67c] ;  /* 0x00067c0001177983 */ /* 0x000ee80000300800 */
[----:B------:R-:W4:Y:S04]  /*3d610*/  LDL.LU R4, [R1+0x6a0] ;  /* 0x0006a00001047983 */ /* 0x000f280000300800 */
[----:B------:R-:W4:Y:S04]  /*3d620*/  LDL.LU R5, [R1+0x6a4] ;  /* 0x0006a40001057983 */ /* 0x000f280000300800 */
[----:B------:R-:W2:Y:S04]  /*3d630*/  LDL.LU R6, [R1+0x6a8] ;  /* 0x0006a80001067983 */ /* 0x000ea80000300800 */
[----:B------:R-:W2:Y:S04]  /*3d640*/  LDL.LU R7, [R1+0x6ac] ;  /* 0x0006ac0001077983 */ /* 0x000ea80000300800 */
[----:B--2---:R-:W-:Y:S04]  /*3d650*/  STL.64 [R1+0x32f0], R6 ;  /* 0x0032f00601007387 */ /* 0x004fe80000100a00 */
[----:B----4-:R0:W-:Y:S04]  /*3d660*/  STL.64 [R1+0x32e8], R4 ;  /* 0x0032e80401007387 */ /* 0x0101e80000100a00 */
[----:B0-----:R-:W2:Y:S04]  /*3d670*/  LDL.LU R4, [R1+0x6b0] ;  /* 0x0006b00001047983 */ /* 0x001ea80000300800 */
[----:B------:R-:W2:Y:S04]  /*3d680*/  LDL.LU R5, [R1+0x6b4] ;  /* 0x0006b40001057983 */ /* 0x000ea80000300800 */
[----:B------:R-:W2:Y:S04]  /*3d690*/  LDL.LU R6, [R1+0x6b8] ;  /* 0x0006b80001067983 */ /* 0x000ea80000300800 */
[----:B------:R-:W2:Y:S04]  /*3d6a0*/  LDL.LU R7, [R1+0x6bc] ;  /* 0x0006bc0001077983 */ /* 0x000ea80000300800 */
[----:B------:R-:W4:Y:S04]  /*3d6b0*/  LDL.LU R24, [R1+0xfcc] ;  /* 0x000fcc0001187983 */ /* 0x000f280000300800 */
[----:B------:R-:W2:Y:S04]  /*3d6c0*/  LDL.LU R29, [R1+0xfc8] ;  /* 0x000fc800011d7983 */ /* 0x000ea80000300800 */
[----:B------:R-:W2:Y:S04]  /*3d6d0*/  LDL.LU R28, [R1+0xfd4] ;  /* 0x000fd400011c7983 */ /* 0x000ea80000300800 */
[----:B------:R-:W2:Y:S04]  /*3d6e0*/  LDL.LU R27, [R1+0xfd0] ;  /* 0x000fd000011b7983 */ /* 0x000ea80000300800 */
[----:B------:R-:W2:Y:S04]  /*3d6f0*/  LDL.LU R2, [R1+0xfdc] ;  /* 0x000fdc0001027983 */ /* 0x000ea80000300800 */
[----:B------:R-:W2:Y:S01]  /*3d700*/  LDL.LU R26, [R1+0xfd8] ;  /* 0x000fd800011a7983 */ /* 0x000ea20000300800 */
[----:B------:R-:W-:-:S03]  /*3d710*/  IMAD.MOV.U32 R25, RZ, RZ, R0 ;  /* 0x000000ffff197224 */ /* 0x000fc600078e0000 */
[----:B--2---:R-:W-:Y:S04]  /*3d720*/  STL.64 [R1+0x32c0], R26 ;  /* 0x0032c01a01007387 */ /* 0x004fe80000100a00 */
[----:B----4-:R0:W-:Y:S04]  /*3d730*/  STL.64 [R1+0x32b8], R24 ;  /* 0x0032b81801007387 */ /* 0x0101e80000100a00 */
[----:B0-----:R-:W2:Y:S04]  /*3d740*/  LDL.LU R24, [R1+0x680] ;  /* 0x0006800001187983 */ /* 0x001ea80000300800 */
[----:B------:R-:W2:Y:S04]  /*3d750*/  LDL.LU R25, [R1+0x684] ;  /* 0x0006840001197983 */ /* 0x000ea80000300800 */
[----:B------:R-:W4:Y:S04]  /*3d760*/  LDL.LU R26, [R1+0x688] ;  /* 0x00068800011a7983 */ /* 0x000f280000300800 */
[----:B------:R-:W4:Y:S01]  /*3d770*/  LDL.LU R27, [R1+0x68c] ;  /* 0x00068c00011b7983 */ /* 0x000f220000300800 */
[----:B------:R-:W-:Y:S03]  /*3d780*/  HMMA.16816.F32 R4, R12, R10, R4 ;  /* 0x0000000a0c04723c */ /* 0x000fe60000001804 */
[----:B----4-:R-:W-:Y:S04]  /*3d790*/  STL.64 [R1+0x32d0], R26 ;  /* 0x0032d01a01007387 */ /* 0x010fe80000100a00 */
[----:B--2---:R0:W-:Y:S04]  /*3d7a0*/  STL.64 [R1+0x32c8], R24 ;  /* 0x0032c81801007387 */ /* 0x0041e80000100a00 */
[----:B0-----:R-:W2:Y:S04]  /*3d7b0*/  LDL.LU R24, [R1+0x690] ;  /* 0x0006900001187983 */ /* 0x001ea80000300800 */
[----:B------:R-:W2:Y:S04]  /*3d7c0*/  LDL.LU R25, [R1+0x694] ;  /* 0x0006940001197983 */ /* 0x000ea80000300800 */
[----:B------:R-:W2:Y:S04]  /*3d7d0*/  LDL.LU R26, [R1+0x698] ;  /* 0x00069800011a7983 */ /* 0x000ea80000300800 */
[----:B------:R-:W2:Y:S04]  /*3d7e0*/  LDL.LU R27, [R1+0x69c] ;  /* 0x00069c00011b7983 */ /* 0x000ea80000300800 */
[----:B------:R-:W4:Y:S04]  /*3d7f0*/  LDL.LU R3, [R1+0xfe4] ;  /* 0x000fe40001037983 */ /* 0x000f280000300800 */
[----:B------:R-:W4:Y:S04]  /*3d800*/  LDL.LU R0, [R1+0xfe0] ;  /* 0x000fe00001007983 */ /* 0x000f280000300800 */
[----:B---3--:R-:W-:Y:S04]  /*3d810*/  STL.64 [R1+0x32a0], R22 ;  /* 0x0032a01601007387 */ /* 0x008fe80000100a00 */
[----:B------:R0:W-:Y:S04]  /*3d820*/  STL.64 [R1+0x3298], R20 ;  /* 0x0032981401007387 */ /* 0x0001e80000100a00 */
[----:B0-----:R-:W3:Y:S04]  /*3d830*/  LDL.LU R20, [R1+0x280] ;  /* 0x0002800001147983 */ /* 0x001ee80000300800 */
[----:B------:R-:W3:Y:S04]  /*3d840*/  LDL.LU R21, [R1+0x284] ;  /* 0x0002840001157983 */ /* 0x000ee80000300800 */
[----:B------:R-:W3:Y:S04]  /*3d850*/  LDL.LU R22, [R1+0x288] ;  /* 0x0002880001167983 */ /* 0x000ee80000300800 */
[----:B------:R-:W3:Y:S04]  /*3d860*/  LDL.LU R23, [R1+0x28c] ;  /* 0x00028c0001177983 */ /* 0x000ee80000300800 */
[----:B------:R0:W-:Y:S02]  /*3d870*/  STL.64 [R1+0x3220], R18 ;  /* 0x0032201201007387 */ /* 0x0001e40000100a00 */
[----:B0-----:R-:W-:-:S02]  /*3d880*/  IMAD.MOV.U32 R18, RZ, RZ, R8 ;  /* 0x000000ffff127224 */ /* 0x001fc400078e0008 */
[----:B------:R-:W-:Y:S01]  /*3d890*/  IMAD.MOV.U32 R19, RZ, RZ, R9 ;  /* 0x000000ffff137224 */ /* 0x000fe200078e0009 */
[----:B------:R-:W2:Y:S04]  /*3d8a0*/  LDL.LU R8, [R1+0x32fc] ;  /* 0x0032fc0001087983 */ /* 0x000ea80000300800 */
[----:B------:R-:W2:Y:S04]  /*3d8b0*/  LDL.LU R9, [R1+0x32f8] ;  /* 0x0032f80001097983 */ /* 0x000ea80000300800 */
[----:B------:R0:W-:Y:S04]  /*3d8c0*/  STL.64 [R1+0x3218], R16 ;  /* 0x0032181001007387 */ /* 0x0001e80000100a00 */
[----:B0-----:R-:W2:Y:S04]  /*3d8d0*/  LDL R16, [R1+0x8] ;  /* 0x0000080001107983 */ /* 0x001ea80000100800 */
[----:B------:R-:W2:Y:S04]  /*3d8e0*/  LDL R17, [R1+0xc] ;  /* 0x00000c0001117983 */ /* 0x000ea80000100800 */
        /* <DEDUP_REMOVED lines=30> */
[----:B----4-:R-:W-:-:S03]  /*3dad0*/  IMAD R0, R0, 0x100, R3 ;  /* 0x0000010000007824 */ /* 0x010fc600078e0203 */
[----:B0-----:R-:W4:Y:S04]  /*3dae0*/  LDL.LU R4, [R1+0x650] ;  /* 0x0006500001047983 */ /* 0x001f280000300800 */
[----:B------:R-:W4:Y:S04]  /*3daf0*/  LDL.LU R5, [R1+0x654] ;  /* 0x0006540001057983 */ /* 0x000f280000300800 */
[----:B------:R-:W4:Y:S04]  /*3db00*/  LDL.LU R6, [R1+0x658] ;  /* 0x0006580001067983 */ /* 0x000f280000300800 */
[----:B------:R-:W4:Y:S01]  /*3db10*/  LDL.LU R7, [R1+0x65c] ;  /* 0x00065c0001077983 */ /* 0x000f220000300800 */
[----:B--2---:R-:W-:-:S02]  /*3db20*/  IMAD R27, R27, 0x100, R28 ;  /* 0x000001001b1b7824 */ /* 0x004fc400078e021c */
[----:B---3--:R-:W-:Y:S02]  /*3db30*/  IMAD R29, R29, 0x100, R24 ;  /* 0x000001001d1d7824 */ /* 0x008fe400078e0218 */
[----:B------:R-:W-:Y:S01]  /*3db40*/  IMAD R26, R26, 0x100, R2 ;  /* 0x000001001a1a7824 */ /* 0x000fe200078e0202 */
[----:B------:R-:W2:Y:S04]  /*3db50*/  LDL.LU R24, [R1+0x32b4] ;  /* 0x0032b40001187983 */ /* 0x000ea80000300800 */
[----:B------:R-:W3:Y:S04]  /*3db60*/  LDL.LU R28, [R1+0x32b0] ;  /* 0x0032b000011c7983 */ /* 0x000ee80000300800 */
[----:B------:R-:W2:Y:S04]  /*3db70*/  LDL.LU R2, [R1+0x32ac] ;  /* 0x0032ac0001027983 */ /* 0x000ea80000300800 */
[----:B------:R-:W2:Y:S02]  /*3db80*/  LDL.LU R3, [R1+0x32a8] ;  /* 0x0032a80001037983 */ /* 0x000ea40000300800 */
[----:B--2---:R-:W-:Y:S02]  /*3db90*/  HMMA.16816.F32 R12, R12, R2, R20 ;  /* 0x000000020c0c723c */ /* 0x004fe40000001814 */
[----:B------:R-:W2:Y:S04]  /*3dba0*/  LDL.LU.64 R22, [R1+0x32a0] ;  /* 0x0032a00001167983 */ /* 0x000ea80000300a00 */
[----:B------:R-:W2:-:S13]  /*3dbb0*/  LDL.LU.64 R20, [R1+0x3298] ;  /* 0x0032980001147983 */ /* 0x000e9a0000300a00 */
        /* <DEDUP_REMOVED lines=12> */
[----:B0-----:R-:W2:Y:S01]  /*3dc80*/  LDL.LU.64 R26, [R1+0x3278] ;  /* 0x00327800011a7983 */ /* 0x001ea20000300a00 */
[C---:B----4-:R-:W-:Y:S08]  /*3dc90*/  HMMA.16816.F32 R4, R12.reuse, R16, R4 ;  /* 0x000000100c04723c */ /* 0x050ff00000001804 */
[----:B--2---:R-:W-:Y:S01]  /*3dca0*/  HMMA.16816.F32 R24, R12, R26, R20 ;  /* 0x0000001a0c18723c */ /* 0x004fe20000001814 */
[----:B------:R-:W3:Y:S04]  /*3dcb0*/  LDL.LU.64 R22, [R1+0x3270] ;  /* 0x0032700001167983 */ /* 0x000ee80000300a00 */
[----:B------:R-:W3:-:S14]  /*3dcc0*/  LDL.LU.64 R20, [R1+0x3268] ;  /* 0x0032680001147983 */ /* 0x000edc0000300a00 */
[----:B------:R-:W-:Y:S04]  /*3dcd0*/  STL.64 [R1+0xc90], R24 ;  /* 0x000c901801007387 */ /* 0x000fe80000100a00 */
[----:B------:R0:W-:Y:S04]  /*3dce0*/  STL.64 [R1+0xc98], R26 ;  /* 0x000c981a01007387 */ /* 0x0001e80000100a00 */
[----:B0-----:R-:W2:Y:S04]  /*3dcf0*/  LDL.LU.64 R26, [R1+0x3260] ;  /* 0x00326000011a7983 */ /* 0x001ea80000300a00 */
[----:B------:R-:W4:Y:S04]  /*3dd00*/  LDL.LU.64 R24, [R1+0x3258] ;  /* 0x0032580001187983 */ /* 0x000f280000300a00 */
[----:B------:R-:W-:Y:S04]  /*3dd10*/  STL.64 [R1+0xc80], R4 ;  /* 0x000c800401007387 */ /* 0x000fe80000100a00 */
[----:B------:R0:W-:Y:S04]  /*3dd20*/  STL.64 [R1+0xc88], R6 ;  /* 0x000c880601007387 */ /* 0x0001e80000100a00 */
[----:B------:R-:W2:Y:S01]  /*3dd30*/  LDL.LU R0, [R1+0x1004] ;  /* 0x0010040001007983 */ /* 0x000ea20000300800 */
[----:B0-----:R-:W-:-:S15]  /*3dd40*/  HMMA.16816.F32 R4, R12, R18, R8 ;  /* 0x000000120c04723c */ /* 0x001fde0000001808 */
[----:B------:R-:W-:-:S04]  /*3dd50*/  NOP ;  /* 0x0000000000007918 */ /* 0x000fc80000000000 */
[----:B------:R0:W-:Y:S04]  /*3dd60*/  STL.64 [R1+0xc70], R4 ;  /* 0x000c700401007387 */ /* 0x0001e80000100a00 */
[----:B------:R1:W-:Y:S04]  /*3dd70*/  STL.64 [R1+0xc78], R6 ;  /* 0x000c780601007387 */ /* 0x0003e80000100a00 */
[----:B0-----:R-:W2:Y:S01]  /*3dd80*/  LDL.LU R4, [R1+0x5b0] ;  /* 0x0005b00001047983 */ /* 0x001ea20000300800 */
[----:B---3--:R-:W-:-:S15]  /*3dd90*/  HMMA.16816.F32 R8, R12, R28, R20 ;  /* 0x0000001c0c08723c */ /* 0x008fde0000001814 */
[----:B------:R-:W-:-:S04]  /*3dda0*/  NOP ;  /* 0x0000000000007918 */ /* 0x000fc80000000000 */
[----:B------:R-:W-:Y:S04]  /*3ddb0*/  STL.64 [R1+0xc60], R8 ;  /* 0x000c600801007387 */ /* 0x000fe80000100a00 */
[----:B------:R-:W-:Y:S04]  /*3ddc0*/  STL.64 [R1+0xc68], R10 ;  /* 0x000c680a01007387 */ /* 0x000fe80000100a00 */
[----:B------:R-:W3:Y:S04]  /*3ddd0*/  LDL.LU R5, [R1+0x5b4] ;  /* 0x0005b40001057983 */ /* 0x000ee80000300800 */
[----:B-1----:R-:W2:Y:S04]  /*3dde0*/  LDL.LU R6, [R1+0x5b8] ;  /* 0x0005b80001067983 */ /* 0x002ea80000300800 */
        /* <DEDUP_REMOVED lines=19> */
[C---:B--2---:R-:W-:Y:S03]  /*3df20*/  HMMA.16816.F32 R20, R12.reuse, R26, R20 ;  /* 0x0000001a0c14723c */ /* 0x044fe60000001814 */
[----:B---3--:R-:W-:Y:S04]  /*3df30*/  STL.64 [R1+0x3230], R18 ;  /* 0x0032301201007387 */ /* 0x008fe80000100a00 */
[----:B------:R0:W-:Y:S04]  /*3df40*/  STL.64 [R1+0x3228], R16 ;  /* 0x0032281001007387 */ /* 0x0001e80000100a00 */
[----:B0-----:R-:W2:Y:S04]  /*3df50*/  LDL.LU R16, [R1+0x600] ;  /* 0x0006000001107983 */ /* 0x001ea80000300800 */
[----:B------:R-:W2:Y:S04]  /*3df60*/  LDL.LU R17, [R1+0x604] ;  /* 0x0006040001117983 */ /* 0x000ea80000300800 */
[----:B------:R-:W2:Y:S04]  /*3df70*/  LDL.LU R18, [R1+0x608] ;  /* 0x0006080001127983 */ /* 0x000ea80000300800 */
[----:B------:R-:W2:Y:S04]  /*3df80*/  LDL.LU R19, [R1+0x60c] ;  /* 0x00060c0001137983 */ /* 0x000ea80000300800 */
[----:B------:R-:W-:Y:S04]  /*3df90*/  STL.64 [R1+0x3210], R10 ;  /* 0x0032100a01007387 */ /* 0x000fe80000100a00 */
[----:B------:R0:W-:Y:S04]  /*3dfa0*/  STL.64 [R1+0x3208], R8 ;  /* 0x0032080801007387 */ /* 0x0001e80000100a00 */
[----:B0-----:R-:W3:Y:S04]  /*3dfb0*/  LDL.LU R8, [R1+0x5e0] ;  /* 0x0005e00001087983 */ /* 0x001ee80000300800 */
[----:B------:R-:W3:Y:S04]  /*3dfc0*/  LDL.LU R9, [R1+0x5e4] ;  /* 0x0005e40001097983 */ /* 0x000ee80000300800 */
[----:B------:R-:W3:Y:S04]  /*3dfd0*/  LDL.LU R10, [R1+0x5e8] ;  /* 0x0005e800010a7983 */ /* 0x000ee80000300800 */
[----:B------:R-:W3:Y:S04]  /*3dfe0*/  LDL.LU R11, [R1+0x5ec] ;  /* 0x0005ec00010b7983 */ /* 0x000ee80000300800 */
[----:B------:R-:W-:Y:S04]  /*3dff0*/  STL.64 [R1+0x31f0], R6 ;  /* 0x0031f00601007387 */ /* 0x000fe80000100a00 */
[----:B------:R0:W-:Y:S04]  /*3e000*/  STL.64 [R1+0x31e8], R4 ;  /* 0x0031e80401007387 */ /* 0x0001e80000100a00 */
[----:B0-----:R-:W2:Y:S04]  /*3e010*/  LDL.LU R4, [R1+0x5c0] ;  /* 0x0005c00001047983 */ /* 0x001ea80000300800 */
[----:B------:R-:W2:Y:S04]  /*3e020*/  LDL.LU R5, [R1+0x5c4] ;  /* 0x0005c40001057983 */ /* 0x000ea80000300800 */
[----:B------:R-:W2:Y:S04]  /*3e030*/  LDL.LU R6, [R1+0x5c8] ;  /* 0x0005c80001067983 */ /* 0x000ea80000300800 */
[----:B------:R-:W2:Y:S04]  /*3e040*/  LDL.LU R7, [R1+0x5cc] ;  /* 0x0005cc0001077983 */ /* 0x000ea80000300800 */
[----:B------:R0:W-:Y:S04]  /*3e050*/  STL.64 [R1+0x3178], R28 ;  /* 0x0031781c01007387 */ /* 0x0001e80000100a00 */
[----:B0-----:R-:W2:Y:S04]  /*3e060*/  LDL.LU R28, [R1+0xffc] ;  /* 0x000ffc00011c7983 */ /* 0x001ea80000300800 */
[----:B------:R-:W2:Y:S04]  /*3e070*/  LDL.LU R29, [R1+0x1008] ;  /* 0x00100800011d7983 */ /* 0x000ea80000300800 */
        /* <DEDUP_REMOVED lines=9> */
[----:B------:R-:W4:Y:S04]  /*3e110*/  LDL.LU.64 R20, [R1+0x3238] ;  /* 0x0032380001147983 */ /* 0x000f280000300a00 */
[----:B------:R-:W-:Y:S04]  /*3e120*/  STL.64 [R1+0x3170], R26 ;  /* 0x0031701a01007387 */ /* 0x000fe80000100a00 */
[----:B------:R0:W-:Y:S04]  /*3e130*/  STL.64 [R1+0x3168], R24 ;  /* 0x0031681801007387 */ /* 0x0001e80000100a00 */
[----:B0-----:R-:W3:Y:S04]  /*3e140*/  LDL.LU R24, [R1+0x270] ;  /* 0x0002700001187983 */ /* 0x001ee80000300800 */
        /* <DEDUP_REMOVED lines=20> */
[----:B------:R0:W-:Y:S04]  /*3e290*/  STL.64 [R1+0x3150], R22 ;  /* 0x0031501601007387 */ /* 0x0001e80000100a00 */
[----:B0-----:R-:W2:Y:S04]  /*3e2a0*/  LDL.LU R22, [R1+0xff4] ;  /* 0x000ff40001167983 */ /* 0x001ea80000300800 */
[----:B------:R-:W2:Y:S04]  /*3e2b0*/  LDL.LU R23, [R1+0x1000] ;  /* 0x0010000001177983 */ /* 0x000ea80000300800 */
[----:B------:R0:W-:Y:S04]  /*3e2c0*/  STL.64 [R1+0x3148], R20 ;  /* 0x0031481401007387 */ /* 0x0001e80000100a00 */
[----:B0-----:R-:W2:Y:S04]  /*3e2d0*/  LDL.LU R20, [R1+0xfec] ;  /* 0x000fec0001147983 */ /* 0x001ea80000300800 */
        /* <DEDUP_REMOVED lines=15> */
[----:B------:R-:W-:Y:S01]  /*3e3d0*/  STL.64 [R1+0x3128], R16 ;  /* 0x0031281001007387 */ /* 0x000fe20000100a00 */
[----:B---3--:R-:W-:-:S15]  /*3e3e0*/  HMMA.16816.F32 R4, R12, R10, R4 ;  /* 0x0000000a0c04723c */ /* 0x008fde0000001804 */
[----:B------:R-:W-:-:S04]  /*3e3f0*/  NOP ;  /* 0x0000000000007918 */ /* 0x000fc80000000000 */
[----:B------:R-:W-:Y:S04]  /*3e400*/  STL.64 [R1+0xbf0], R4 ;  /* 0x000bf00401007387 */ /* 0x000fe80000100a00 */
[----:B------:R0:W-:Y:S04]  /*3e410*/  STL.64 [R1+0xbf8], R6 ;  /* 0x000bf80601007387 */ /* 0x0001e80000100a00 */
[----:B0-----:R-:W4:Y:S04]  /*3e420*/  LDL.LU.64 R6, [R1+0x31f0] ;  /* 0x0031f00001067983 */ /* 0x001f280000300a00 */
[----:B------:R-:W4:Y:S04]  /*3e430*/  LDL.LU.64 R4, [R1+0x31e8] ;  /* 0x0031e80001047983 */ /* 0x000f280000300a00 */
[----:B------:R-:W-:Y:S01]  /*3e440*/  STL [R1+0x3120], R11 ;  /* 0x0031200b01007387 */ /* 0x000fe20000100800 */
[----:B----4-:R-:W-:-:S15]  /*3e450*/  HMMA.16816.F32 R4, R12, R8, R4 ;  /* 0x000000080c04723c */ /* 0x010fde0000001804 */
[----:B------:R-:W-:-:S04]  /*3e460*/  NOP ;  /* 0x0000000000007918 */ /* 0x000fc80000000000 */
[----:B------:R-:W-:Y:S04]  /*3e470*/  STL.64 [R1+0xbe0], R4 ;  /* 0x000be00401007387 */ /* 0x000fe80000100a00 */
[----:B------:R0:W-:Y:S04]  /*3e480*/  STL.64 [R1+0xbe8], R6 ;  /* 0x000be80601007387 */ /* 0x0001e80000100a00 */
[----:B0-----:R-:W2:Y:S04]  /*3e490*/  LDL.LU.64 R6, [R1+0x31e0] ;  /* 0x0031e00001067983 */ /* 0x001ea80000300a00 */
[----:B------:R-:W3:Y:S04]  /*3e4a0*/  LDL.LU.64 R4, [R1+0x31d8] ;  /* 0x0031d80001047983 */ /* 0x000ee80000300a00 */
[----:B------:R-:W-:Y:S04]  /*3e4b0*/  STL [R1+0x3188], R10 ;  /* 0x0031880a01007387 */ /* 0x000fe80000100800 */
        /* <DEDUP_REMOVED lines=13> */
[----:B------:R0:W-:Y:S02]  /*3e590*/  STL.64 [R1+0x3100], R4 ;  /* 0x0031000401007387 */ /* 0x0001e40000100a00 */
[----:B0-----:R-:W-:-:S02]  /*3e5a0*/  IMAD R5, R20, 0x100, R19 ;  /* 0x0000010014057824 */ /* 0x001fc400078e0213 */
[----:B------:R-:W-:-:S08]  /*3e5b0*/  IMAD R4, R22, 0x100, R21 ;  /* 0x0000010016047824 */ /* 0x000fd000078e0215 */
[----:B------:R0:W-:Y:S04]  /*3e5c0*/  STL.64 [R1+0xbc0], R8 ;  /* 0x000bc00801007387 */ /* 0x0001e80000100a00 */
[----:B------:R-:W-:Y:S04]  /*3e5d0*/  STL.64 [R1+0xbc8], R10 ;  /* 0x000bc80a01007387 */ /* 0x000fe80000100a00 */
[----:B------:R-:W-:Y:S04]  /*3e5e0*/  STL [R1+0x70], R5 ;  /* 0x0000700501007387 */ /* 0x000fe80000100800 */
[----:B------:R2:W-:Y:S01]  /*3e5f0*/  STL [R1+0x74], R4 ;  /* 0x0000740401007387 */ /* 0x0005e20000100800 */
[----:B0-----:R-:W-:-:S05]  /*3e600*/  IMAD R8, R28, 0x100, R23 ;  /* 0x000001001c087824 */ /* 0x001fca00078e0217 */
[----:B------:R-:W-:Y:S04]  /*3e610*/  STL [R1+0x78], R8 ;  /* 0x0000780801007387 */ /* 0x000fe80000100800 */
[----:B------:R-:W3:Y:S01]  /*3e620*/  LDL.LU R20, [R1+0x520] ;  /* 0x0005200001147983 */ /* 0x000ee20000300800 */
[----:B--2---:R-:W-:-:S15]  /*3e630*/  HMMA.16816.F32 R4, R12, R2, R24 ;  /* 0x000000020c04723c */ /* 0x004fde0000001818 */
[----:B------:R-:W-:-:S04]  /*3e640*/  NOP ;  /* 0x0000000000007918 */ /* 0x000fc80000000000 */
[----:B------:R-:W-:Y:S04]  /*3e650*/  STL.64 [R1+0x8a0], R4 ;  /* 0x0008a00401007387 */ /* 0x000fe80000100a00 */
[----:B------:R-:W-:Y:S04]  /*3e660*/  STL.64 [R1+0x8a8], R6 ;  /* 0x0008a80601007387 */ /* 0x000fe80000100a00 */
[----:B------:R-:W3:Y:S04]  /*3e670*/  LDL.LU R21, [R1+0x524] ;  /* 0x0005240001157983 */ /* 0x000ee80000300800 */
[----:B------:R-:W2:Y:S04]  /*3e680*/  LDL.LU R22, [R1+0x528] ;  /* 0x0005280001167983 */ /* 0x000ea80000300800 */
[----:B------:R-:W2:Y:S04]  /*3e690*/  LDL.LU R23, [R1+0x52c] ;  /* 0x00052c0001177983 */ /* 0x000ea80000300800 */
[----:B------:R-:W4:Y:S04]  /*3e6a0*/  LDL.LU R24, [R1+0x540] ;  /* 0x0005400001187983 */ /* 0x000f280000300800 */
[----:B------:R-:W4:Y:S04]  /*3e6b0*/  LDL.LU R25, [R1+0x544] ;  /* 0x0005440001197983 */ /* 0x000f280000300800 */
[----:B----4-:R0:W-:Y:S04]  /*3e6c0*/  STL.64 [R1+0x3190], R24 ;  /* 0x0031901801007387 */ /* 0x0101e80000100a00 */
[----:B------:R-:W4:Y:S04]  /*3e6d0*/  LDL.LU R26, [R1+0x548] ;  /* 0x00054800011a7983 */ /* 0x000f280000300800 */
[----:B------:R-:W4:Y:S04]  /*3e6e0*/  LDL.LU R27, [R1+0x54c] ;  /* 0x00054c00011b7983 */ /* 0x000f280000300800 */
[----:B0-----:R-:W2:Y:S04]  /*3e6f0*/  LDL.64 R24, [R1+0x8] ;  /* 0x0000080001187983 */ /* 0x001ea80000100a00 */
[----:B----4-:R-:W-:Y:S04]  /*3e700*/  STL.64 [R1+0x31b0], R26 ;  /* 0x0031b01a01007387 */ /* 0x010fe80000100a00 */
[----:B--2---:R0:W-:Y:S04]  /*3e710*/  STL.64 [R1+0x31a8], R24 ;  /* 0x0031a81801007387 */ /* 0x0041e80000100a00 */
[----:B------:R-:W2:Y:S04]  /*3e720*/  LDL.LU R8, [R1+0x550] ;  /* 0x0005500001087983 */ /* 0x000ea80000300800 */
[----:B------:R-:W2:Y:S04]  /*3e730*/  LDL.LU R9, [R1+0x554] ;  /* 0x0005540001097983 */ /* 0x000ea80000300800 */
[----:B------:R-:W4:Y:S04]  /*3e740*/  LDL.LU R10, [R1+0x558] ;  /* 0x00055800010a7983 */ /* 0x000f280000300800 */
[----:B------:R-:W4:Y:S04]  /*3e750*/  LDL.LU R11, [R1+0x55c] ;  /* 0x00055c00010b7983 */ /* 0x000f280000300800 */
[----:B0-----:R-:W2:Y:S04]  /*3e760*/  LDL.LU R24, [R1+0x570] ;  /* 0x0005700001187983 */ /* 0x001ea80000300800 */
[----:B------:R-:W2:Y:S04]  /*3e770*/  LDL.LU R25, [R1+0x574] ;  /* 0x0005740001197983 */ /* 0x000ea80000300800 */
[----:B------:R-:W2:Y:S04]  /*3e780*/  LDL.LU R26, [R1+0x578] ;  /* 0x00057800011a7983 */ /* 0x000ea80000300800 */
[----:B------:R-:W2:Y:S04]  /*3e790*/  LDL.LU R27, [R1+0x57c] ;  /* 0x00057c00011b7983 */ /* 0x000ea80000300800 */
[----:B------:R-:W3:Y:S04]  /*3e7a0*/  LDL.LU R13, [R1+0x70] ;  /* 0x00007000010d7983 */ /* 0x000ee80000300800 */
[----:B------:R-:W3:Y:S04]  /*3e7b0*/  LDL.LU R14, [R1+0x74] ;  /* 0x00007400010e7983 */ /* 0x000ee80000300800 */
[----:B------:R-:W3:Y:S01]  /*3e7c0*/  LDL.LU R15, [R1+0x78] ;  /* 0x00007800010f7983 */ /* 0x000ee20000300800 */
[----:B------:R-:W-:-:S03]  /*3e7d0*/  IMAD R0, R0, 0x100, R29 ;  /* 0x0000010000007824 */ /* 0x000fc600078e021d */
[----:B--2---:R-:W-:Y:S04]  /*3e7e0*/  STL.64 [R1+0x31c0], R26 ;  /* 0x0031c01a01007387 */ /* 0x004fe80000100a00 */
[----:B------:R0:W-:Y:S04]  /*3e7f0*/  STL.64 [R1+0x31b8], R24 ;  /* 0x0031b81801007387 */ /* 0x0001e80000100a00 */
[----:B0-----:R-:W2:Y:S04]  /*3e800*/  LDL.LU R24, [R1+0x580] ;  /* 0x0005800001187983 */ /* 0x001ea80000300800 */
[----:B------:R-:W2:Y:S04]  /*3e810*/  LDL.LU R25, [R1+0x584] ;  /* 0x0005840001197983 */ /* 0x000ea80000300800 */
[----:B------:R-:W2:Y:S04]  /*3e820*/  LDL.LU R26, [R1+0x588] ;  /* 0x00058800011a7983 */ /* 0x000ea80000300800 */
[----:B------:R-:W2:Y:S04]  /*3e830*/  LDL.LU R27, [R1+0x58c] ;  /* 0x00058c00011b7983 */ /* 0x000ea80000300800 */
[----:B------:R-:W2:Y:S04]  /*3e840*/  LDL.64 R4, [R1+0x18] ;  /* 0x0000180001047983 */ /* 0x000ea80000100a00 */
[----:B------:R-:W2:Y:S04]  /*3e850*/  LDL.64 R6, [R1+0x10] ;  /* 0x0000100001067983 */ /* 0x000ea80000100a00 */
[----:B----4-:R-:W-:Y:S04]  /*3e860*/  STL.64 [R1+0x31a0], R10 ;  /* 0x0031a00a01007387 */ /* 0x010fe80000100a00 */
[----:B------:R0:W-:Y:S04]  /*3e870*/  STL.64 [R1+0x3198], R8 ;  /* 0x0031980801007387 */ /* 0x0001e80000100a00 */
[----:B0-----:R-:W4:Y:S04]  /*3e880*/  LDL.LU R8, [R1+0x560] ;  /* 0x0005600001087983 */ /* 0x001f280000300800 */
[----:B------:R-:W4:Y:S04]  /*3e890*/  LDL.LU R9, [R1+0x564] ;  /* 0x0005640001097983 */ /* 0x000f280000300800 */
[----:B------:R-:W4:Y:S04]  /*3e8a0*/  LDL.LU R10, [R1+0x568] ;  /* 0x00056800010a7983 */ /* 0x000f280000300800 */
[----:B------:R-:W4:Y:S04]  /*3e8b0*/  LDL.LU R11, [R1+0x56c] ;  /* 0x00056c00010b7983 */ /* 0x000f280000300800 */
[----:B------:R-:W4:Y:S04]  /*3e8c0*/  LDL.64 R28, [R1] ;  /* 0x00000000011c7983 */ /* 0x000f280000100a00 */
[----:B------:R-:W-:Y:S04]  /*3e8d0*/  STL.64 [R1+0x3160], R22 ;  /* 0x0031601601007387 */ /* 0x000fe80000100a00 */
[----:B---3--:R0:W-:Y:S04]  /*3e8e0*/  STL.64 [R1+0x3158], R20 ;  /* 0x0031581401007387 */ /* 0x0081e80000100a00 */
[----:B0-----:R-:W3:Y:S04]  /*3e8f0*/  LDL.LU R20, [R1+0x530] ;  /* 0x0005300001147983 */ /* 0x001ee80000300800 */
[----:B------:R-:W3:Y:S04]  /*3e900*/  LDL.LU R21, [R1+0x534] ;  /* 0x0005340001157983 */ /* 0x000ee80000300800 */
[----:B------:R-:W3:Y:S04]  /*3e910*/  LDL.LU R22, [R1+0x538] ;  /* 0x0005380001167983 */ /* 0x000ee80000300800 */
[----:B------:R-:W3:Y:S04]  /*3e920*/  LDL.LU R23, [R1+0x53c] ;  /* 0x00053c0001177983 */ /* 0x000ee80000300800 */
[----:B------:R-:W3:Y:S04]  /*3e930*/  LDL.LU R16, [R1+0x500] ;  /* 0x0005000001107983 */ /* 0x000ee80000300800 */
[----:B------:R-:W3:Y:S04]  /*3e940*/  LDL.LU R17, [R1+0x504] ;  /* 0x0005040001117983 */ /* 0x000ee80000300800 */
[----:B------:R-:W3:Y:S04]  /*3e950*/  LDL.LU R18, [R1+0x508] ;  /* 0x0005080001127983 */ /* 0x000ee80000300800 */
[----:B------:R-:W3:Y:S01]  /*3e960*/  LDL.LU R19, [R1+0x50c] ;  /* 0x00050c0001137983 */ /* 0x000ee20000300800 */
[----:B------:R-:W-:-:S02]  /*3e970*/  F2FP.F16.E4M3.UNPACK_B R12, R13 ;  /* 0x0000000dff0c723e */ /* 0x000fc400020006ff */
[----:B------:R-:W-:Y:S02]  /*3e980*/  F2FP.F16.E4M3.UNPACK_B R13, R14 ;  /* 0x0000000eff0d723e */ /* 0x000fe400020006ff */
[----:B------:R-:W-:Y:S02]  /*3e990*/  F2FP.F16.E4M3.UNPACK_B R14, R15 ;  /* 0x0000000fff0e723e */ /* 0x000fe400020006ff */
[----:B------:R-:W-:-:S07]  /*3e9a0*/  F2FP.F16.E4M3.UNPACK_B R15, R0 ;  /* 0x00000000ff0f723e */ /* 0x000fce00020006ff */
[C---:B--2---:R-:W-:Y:S01]  /*3e9b0*/  HMMA.16816.F32 R24, R12.reuse, R4, R24 ;  /* 0x000000040c18723c */ /* 0x044fe20000001818 */
[----:B---3--:R-:W-:Y:S04]  /*3e9c0*/  STL.64 [R1+0x3140], R18 ;  /* 0x0031401201007387 */ /* 0x008fe80000100a00 */
[----:B------:R0:W-:Y:S04]  /*3e9d0*/  STL.64 [R1+0x3138], R16 ;  /* 0x0031381001007387 */ /* 0x0001e80000100a00 */
[----:B0-----:R-:W2:Y:S04]  /*3e9e0*/  LDL.LU R16, [R1+0x510] ;  /* 0x0005100001107983 */ /* 0x001ea80000300800 */
[----:B------:R-:W2:Y:S04]  /*3e9f0*/  LDL.LU R17, [R1+0x514] ;  /* 0x0005140001117983 */ /* 0x000ea80000300800 */
[----:B------:R-:W2:Y:S04]  /*3ea00*/  LDL.LU R18, [R1+0x518] ;  /* 0x0005180001127983 */ /* 0x000ea80000300800 */
[----:B------:R-:W2:Y:S04]  /*3ea10*/  LDL.LU R19, [R1+0x51c] ;  /* 0x00051c0001137983 */ /* 0x000ea80000300800 */
[----:B------:R-:W-:Y:S04]  /*3ea20*/  STL [R1+0x30d4], R2 ;  /* 0x0030d40201007387 */ /* 0x000fe80000100800 */
[----:B------:R-:W-:Y:S04]  /*3ea30*/  STL [R1+0x30d0], R3 ;  /* 0x0030d00301007387 */ /* 0x000fe80000100800 */
        /* <DEDUP_REMOVED lines=9> */
[----:B------:R-:W4:Y:S02]  /*3ead0*/  LDL.LU.64 R24, [R1+0x31a8] ;  /* 0x0031a80001187983 */ /* 0x000f240000300a00 */
[----:B----4-:R-:W-:-:S15]  /*3eae0*/  HMMA.16816.F32 R8, R12, R24, R8 ;  /* 0x000000180c08723c */ /* 0x010fde0000001808 */
[----:B------:R-:W-:-:S04]  /*3eaf0*/  NOP ;  /* 0x0000000000007918 */ /* 0x000fc80000000000 */
[----:B------:R-:W-:Y:S04]  /*3eb00*/  STL.64 [R1+0xb90], R8 ;  /* 0x000b900801007387 */ /* 0x000fe80000100a00 */
[----:B------:R0:W-:Y:S04]  /*3eb10*/  STL.64 [R1+0xb98], R10 ;  /* 0x000b980a01007387 */ /* 0x0001e80000100a00 */
[----:B0-----:R-:W4:Y:S04]  /*3eb20*/  LDL.LU.64 R10, [R1+0x31a0] ;  /* 0x0031a000010a7983 */ /* 0x001f280000300a00 */
[----:B------:R-:W4:Y:S01]  /*3eb30*/  LDL.LU.64 R8, [R1+0x3198] ;  /* 0x0031980001087983 */ /* 0x000f220000300a00 */
[----:B------:R-:W-:-:S02]  /*3eb40*/  IMAD.MOV.U32 R2, RZ, RZ, R4 ;  /* 0x000000ffff027224 */ /* 0x000fc400078e0004 */
[----:B------:R-:W-:Y:S02]  /*3eb50*/  IMAD.MOV.U32 R0, RZ, RZ, R5 ;  /* 0x000000ffff007224 */ /* 0x000fe400078e0005 */
[----:B------:R-:W-:Y:S02]  /*3eb60*/  IMAD.MOV.U32 R4, RZ, RZ, R6 ;  /* 0x000000ffff047224 */ /* 0x000fe400078e0006 */
[----:B------:R-:W-:Y:S02]  /*3eb70*/  IMAD.MOV.U32 R6, RZ, RZ, R24 ;  /* 0x000000ffff067224 */ /* 0x000fe400078e0018 */
[----:B------:R-:W-:Y:S02]  /*3eb80*/  IMAD.MOV.U32 R5, RZ, RZ, R25 ;  /* 0x000000ffff057224 */ /* 0x000fe400078e0019 */
[----:B------:R-:W3:Y:S01]  /*3eb90*/  LDL.LU.64 R24, [R1+0x3190] ;  /* 0x0031900001187983 */ /* 0x000ee20000300a00 */
[----:B------:R-:W-:Y:S02]  /*3eba0*/  IMAD.MOV.U32 R3, RZ, RZ, R7 ;  /* 0x000000ffff037224 */ /* 0x000fe400078e0007 */
[----:B------:R-:W-:Y:S01]  /*3ebb0*/  IMAD.MOV.U32 R7, RZ, RZ, R29 ;  /* 0x000000ffff077224 */ /* 0x000fe200078e001d */
[----:B----4-:R-:W-:-:S15]  /*3ebc0*/  HMMA.16816.F32 R8, R12, R28, R8 ;  /* 0x0000001c0c08723c */ /* 0x010fde0000001808 */
[----:B------:R-:W-:-:S04]  /*3ebd0*/  NOP ;  /* 0x0000000000007918 */ /* 0x000fc80000000000 */
[----:B------:R-:W-:Y:S04]  /*3ebe0*/  STL.64 [R1+0xb80], R8 ;  /* 0x000b800801007387 */ /* 0x000fe80000100a00 */
[----:B------:R0:W-:Y:S04]  /*3ebf0*/  STL.64 [R1+0xb88], R10 ;  /* 0x000b880a01007387 */ /* 0x0001e80000100a00 */
[----:B0-----:R-:W4:Y:S04]  /*3ec00*/  LDL.LU R10, [R1+0x3188] ;  /* 0x00318800010a7983 */ /* 0x001f280000300800 */
[----:B------:R-:W2:Y:S01]  /*3ec10*/  LDL.LU.64 R8, [R1+0x3180] ;  /* 0x0031800001087983 */ /* 0x000ea20000300a00 */
[----:B------:R-:W-:-:S03]  /*3ec20*/  IMAD.MOV.U32 R11, RZ, RZ, R28 ;  /* 0x000000ffff0b7224 */ /* 0x000fc600078e001c */
[----:B------:R-:W3:Y:S02]  /*3ec30*/  LDL.LU.64 R28, [R1+0x3178] ;  /* 0x00317800011c7983 */ /* 0x000ee40000300a00 */
[----:B---3--:R-:W-:-:S15]  /*3ec40*/  HMMA.16816.F32 R24, R12, R28, R24 ;  /* 0x0000001c0c18723c */ /* 0x008fde0000001818 */
[----:B------:R-:W-:-:S04]  /*3ec50*/  NOP ;  /* 0x0000000000007918 */ /* 0x000fc80000000000 */
[----:B------:R-:W-:Y:S04]  /*3ec60*/  STL.64 [R1+0xb70], R24 ;  /* 0x000b701801007387 */ /* 0x000fe80000100a00 */
[----:B------:R0:W-:Y:S04]  /*3ec70*/  STL.64 [R1+0xb78], R26 ;  /* 0x000b781a01007387 */ /* 0x0001e80000100a00 */
[----:B0-----:R-:W3:Y:S04]  /*3ec80*/  LDL.LU.64 R26, [R1+0x3170] ;  /* 0x00317000011a7983 */ /* 0x001ee80000300a00 */
[----:B------:R-:W2:Y:S04]  /*3ec90*/  LDL.LU.64 R24, [R1+0x3168] ;  /* 0x0031680001187983 */ /* 0x000ea80000300a00 */
[----:B------:R-:W-:Y:S04]  /*3eca0*/  STL [R1+0x30d8], R28 ;  /* 0x0030d81c01007387 */ /* 0x000fe80000100800 */
[----:B------:R-:W-:Y:S01]  /*3ecb0*/  STL [R1+0x30b8], R29 ;  /* 0x0030b81d01007387 */ /* 0x000fe20000100800 */
        /* <DEDUP_REMOVED lines=32> */
[----:B0-----:R-:W2:Y:S04]  /*3eec0*/  LDL.LU R20, [R1+0x4f0] ;  /* 0x0004f00001147983 */ /* 0x001ea80000300800 */
[----:B------:R-:W2:Y:S04]  /*3eed0*/  LDL.LU R21, [R1+0x4f4] ;  /* 0x0004f40001157983 */ /* 0x000ea80000300800 */
[----:B------:R-:W2:Y:S04]  /*3eee0*/  LDL.LU R22, [R1+0x4f8] ;  /* 0x0004f80001167983 */ /* 0x000ea80000300800 */
[----:B------:R-:W2:Y:S02]  /*3eef0*/  LDL.LU R23, [R1+0x4fc] ;  /* 0x0004fc0001177983 */ /* 0x000ea40000300800 */
[----:B--2---:R-:W-:-:S15]  /*3ef00*/  HMMA.16816.F32 R20, R12, R18, R20 ;  /* 0x000000120c14723c */ /* 0x004fde0000001814 */
[----:B------:R-:W-:-:S04]  /*3ef10*/  NOP ;  /* 0x0000000000007918 */ /* 0x000fc80000000000 */
[----:B------:R-:W-:Y:S04]  /*3ef20*/  STL.64 [R1+0xb20], R20 ;  /* 0x000b201401007387 */ /* 0x000fe80000100a00 */
[----:B------:R3:W-:Y:S02]  /*3ef30*/  STL.64 [R1+0xb28], R22 ;  /* 0x000b281601007387 */ /* 0x0007e40000100a00 */
[----:B---3--:R-:W-:Y:S01]  /*3ef40*/  HMMA.16816.F32 R20, R12, R16, R24 ;  /* 0x000000100c14723c */ /* 0x008fe20000001818 */
[----:B------:R-:W-:Y:S02]  /*3ef50*/  IMAD.MOV.U32 R26, RZ, RZ, R11 ;  /* 0x000000ffff1a7224 */ /* 0x000fe400078e000b */
[----:B------:R-:W-:Y:S01]  /*3ef60*/  IMAD.MOV.U32 R27, RZ, RZ, R7 ;  /* 0x000000ffff1b7224 */ /* 0x000fe200078e0007 */
[----:B------:R-:W4:-:S15]  /*3ef70*/  LDL.LU R11, [R1+0x3120] ;  /* 0x00312000010b7983 */ /* 0x000f1e0000300800 */
        /* <DEDUP_REMOVED lines=8> */
[----:B------:R-:W-:Y:S01]  /*3f000*/  IMAD.MOV.U32 R25, RZ, RZ, R5 ;  /* 0x000000ffff197224 */ /* 0x000fe200078e0005 */
[----:B---3--:R-:W-:Y:S04]  /*3f010*/  STL.64 [R1+0x3080], R22 ;  /* 0x0030801601007387 */ /* 0x008fe80000100a00 */
[----:B--2---:R0:W-:Y:S04]  /*3f020*/  STL.64 [R1+0x3078], R20 ;  /* 0x0030781401007387 */ /* 0x0041e80000100a00 */
[----:B------:R-:W-:Y:S04]  /*3f030*/  STL.64 [R1+0x3088], R24 ;  /* 0x0030881801007387 */ /* 0x000fe80000100a00 */
[----:B0-----:R-:W2:Y:S04]  /*3f040*/  LDL.LU R20, [R1+0x470] ;  /* 0x0004700001147983 */ /* 0x001ea80000300800 */
[----:B------:R-:W2:Y:S04]  /*3f050*/  LDL.LU R21, [R1+0x474] ;  /* 0x0004740001157983 */ /* 0x000ea80000300800 */
[----:B------:R-:W3:Y:S04]  /*3f060*/  LDL.LU R22, [R1+0x478] ;  /* 0x0004780001167983 */ /* 0x000ee80000300800 */
        /* <DEDUP_REMOVED lines=10> */
[----:B------:R-:W-:-:S03]  /*3f110*/  IMAD.MOV.U32 R24, RZ, RZ, R2 ;  /* 0x000000ffff187224 */ /* 0x000fc600078e0002 */
[----:B---3--:R-:W-:Y:S04]  /*3f120*/  STL.64 [R1+0x30b0], R22 ;  /* 0x0030b01601007387 */ /* 0x008fe80000100a00 */
[----:B--2---:R0:W-:Y:S04]  /*3f130*/  STL.64 [R1+0x30a8], R20 ;  /* 0x0030a81401007387 */ /* 0x0041e80000100a00 */
[----:B------:R-:W-:Y:S04]  /*3f140*/  STL [R1+0x30dc], R24 ;  /* 0x0030dc1801007387 */ /* 0x000fe80000100800 */
[----:B0-----:R-:W2:Y:S04]  /*3f150*/  LDL.LU R20, [R1+0x490] ;  /* 0x0004900001147983 */ /* 0x001ea80000300800 */
[----:B------:R-:W2:Y:S04]  /*3f160*/  LDL.LU R21, [R1+0x494] ;  /* 0x0004940001157983 */ /* 0x000ea80000300800 */
[----:B------:R-:W3:Y:S04]  /*3f170*/  LDL.LU R22, [R1+0x498] ;  /* 0x0004980001167983 */ /* 0x000ee80000300800 */
[----:B------:R-:W3:Y:S04]  /*3f180*/  LDL.LU R23, [R1+0x49c] ;  /* 0x00049c0001177983 */ /* 0x000ee80000300800 */
[----:B------:R-:W2:Y:S04]  /*3f190*/  LDL.LU R4, [R1+0x4c0] ;  /* 0x0004c00001047983 */ /* 0x000ea80000300800 */
[----:B------:R-:W2:Y:S04]  /*3f1a0*/  LDL.LU R5, [R1+0x4c4] ;  /* 0x0004c40001057983 */ /* 0x000ea80000300800 */
[----:B------:R-:W2:Y:S04]  /*3f1b0*/  LDL.LU R6, [R1+0x4c8] ;  /* 0x0004c80001067983 */ /* 0x000ea80000300800 */
[----:B------:R-:W2:Y:S04]  /*3f1c0*/  LDL.LU R7, [R1+0x4cc] ;  /* 0x0004cc0001077983 */ /* 0x000ea80000300800 */
[----:B--2---:R-:W-:Y:S04]  /*3f1d0*/  STL.64 [R1+0x3118], R6 ;  /* 0x0031180601007387 */ /* 0x004fe80000100a00 */
[----:B------:R0:W-:Y:S04]  /*3f1e0*/  STL.64 [R1+0x3110], R4 ;  /* 0x0031100401007387 */ /* 0x0001e80000100a00 */
[----:B0-----:R-:W4:Y:S04]  /*3f1f0*/  LDL.LU R4, [R1+0x4d0] ;  /* 0x0004d00001047983 */ /* 0x001f280000300800 */
[----:B------:R-:W4:Y:S04]  /*3f200*/  LDL.LU R5, [R1+0x4d4] ;  /* 0x0004d40001057983 */ /* 0x000f280000300800 */
[----:B------:R-:W4:Y:S04]  /*3f210*/  LDL.LU R6, [R1+0x4d8] ;  /* 0x0004d80001067983 */ /* 0x000f280000300800 */
[----:B------:R-:W4:Y:S04]  /*3f220*/  LDL.LU R7, [R1+0x4dc] ;  /* 0x0004dc0001077983 */ /* 0x000f280000300800 */
[----:B------:R-:W2:Y:S04]  /*3f230*/  LDL.LU R24, [R1+0x1010] ;  /* 0x0010100001187983 */ /* 0x000ea80000300800 */
[----:B------:R-:W2:Y:S04]  /*3f240*/  LDL.LU R29, [R1+0x100c] ;  /* 0x00100c00011d7983 */ /* 0x000ea80000300800 */
[----:B------:R-:W2:Y:S04]  /*3f250*/  LDL.LU R28, [R1+0x1018] ;  /* 0x00101800011c7983 */ /* 0x000ea80000300800 */
[----:B------:R-:W2:Y:S04]  /*3f260*/  LDL.LU R27, [R1+0x1014] ;  /* 0x00101400011b7983 */ /* 0x000ea80000300800 */
[----:B------:R-:W2:Y:S04]  /*3f270*/  LDL.LU R2, [R1+0x1020] ;  /* 0x0010200001027983 */ /* 0x000ea80000300800 */
[----:B------:R-:W2:Y:S01]  /*3f280*/  LDL.LU R26, [R1+0x101c] ;  /* 0x00101c00011a7983 */ /* 0x000ea20000300800 */
[----:B------:R-:W-:-:S03]  /*3f290*/  IMAD.MOV.U32 R25, RZ, RZ, R0 ;  /* 0x000000ffff197224 */ /* 0x000fc600078e0000 */
[----:B--2---:R-:W-:Y:S04]  /*3f2a0*/  STL.64 [R1+0x30e8], R26 ;  /* 0x0030e81a01007387 */ /* 0x004fe80000100a00 */
[----:B------:R0:W-:Y:S04]  /*3f2b0*/  STL.64 [R1+0x30e0], R24 ;  /* 0x0030e01801007387 */ /* 0x0001e80000100a00 */
[----:B0-----:R-:W2:Y:S04]  /*3f2c0*/  LDL.LU R24, [R1+0x4a0] ;  /* 0x0004a00001187983 */ /* 0x001ea80000300800 */
[----:B------:R-:W2:Y:S04]  /*3f2d0*/  LDL.LU R25, [R1+0x4a4] ;  /* 0x0004a40001197983 */ /* 0x000ea80000300800 */
[----:B------:R-:W2:Y:S04]  /*3f2e0*/  LDL.LU R26, [R1+0x4a8] ;  /* 0x0004a800011a7983 */ /* 0x000ea80000300800 */
[----:B------:R-:W2:Y:S01]  /*3f2f0*/  LDL.LU R27, [R1+0x4ac] ;  /* 0x0004ac00011b7983 */ /* 0x000ea20000300800 */
[C---:B----4-:R-:W-:Y:S03]  /*3f300*/  HMMA.16816.F32 R4, R12.reuse, R10, R4 ;  /* 0x0000000a0c04723c */ /* 0x050fe60000001804 */
[----:B--2---:R-:W-:Y:S04]  /*3f310*/  STL.64 [R1+0x30f8], R26 ;  /* 0x0030f81a01007387 */ /* 0x004fe80000100a00 */
[----:B------:R0:W-:Y:S04]  /*3f320*/  STL.64 [R1+0x30f0], R24 ;  /* 0x0030f01801007387 */ /* 0x0001e80000100a00 */
        /* <DEDUP_REMOVED lines=57> */
[----:B------:R-:W4:Y:S04]  /*3f6c0*/  LDL.LU R28, [R1+0x30d8] ;  /* 0x0030d800011c7983 */ /* 0x000f280000300800 */
[----:B------:R-:W3:Y:S04]  /*3f6d0*/  LDL.LU R2, [R1+0x30d4] ;  /* 0x0030d40001027983 */ /* 0x000ee80000300800 */
[----:B------:R-:W3:Y:S02]  /*3f6e0*/  LDL.LU R3, [R1+0x30d0] ;  /* 0x0030d00001037983 */ /* 0x000ee40000300800 */
[----:B---3--:R-:W-:Y:S02]  /*3f6f0*/  HMMA.16816.F32 R12, R12, R2, R20 ;  /* 0x000000020c0c723c */ /* 0x008fe40000001814 */
        /* <DEDUP_REMOVED lines=8> */
[----:B------:R-:W4:Y:S06]  /*3f780*/  LDL.LU R29, [R1+0x30b8] ;  /* 0x0030b800011d7983 */ /* 0x000f2c0000300800 */
        /* <DEDUP_REMOVED lines=20> */
[----:B------:R-:W3:-:S13]  /*3f8d0*/  LDL.LU.64 R20, [R1+0x3060] ;  /* 0x0030600001147983 */ /* 0x000eda0000300a00 */
[----:B------:R-:W-:Y:S04]  /*3f8e0*/  STL.64 [R1+0xa90], R24 ;  /* 0x000a901801007387 */ /* 0x000fe80000100a00 */
[----:B------:R0:W-:Y:S04]  /*3f8f0*/  STL.64 [R1+0xa98], R26 ;  /* 0x000a981a01007387 */ /* 0x0001e80000100a00 */
[----:B0-----:R-:W2:Y:S04]  /*3f900*/  LDL.LU.64 R26, [R1+0x3058] ;  /* 0x00305800011a7983 */ /* 0x001ea80000300a00 */
[----:B------:R-:W3:Y:S01]  /*3f910*/  LDL.LU.64 R24, [R1+0x3050] ;  /* 0x0030500001187983 */ /* 0x000ee20000300a00 */
[----:B----4-:R-:W-:Y:S03]  /*3f920*/  HMMA.16816.F32 R4, R12, R28, R4 ;  /* 0x0000001c0c04723c */ /* 0x010fe60000001804 */
[----:B------:R-:W-:-:S15]  /*3f930*/  STL.64 [R1+0x2f90], R28 ;  /* 0x002f901c01007387 */ /* 0x000fde0000100a00 */
[----:B------:R-:W-:Y:S01]  /*3f940*/  NOP ;  /* 0x0000000000007918 */ /* 0x000fe20000000000 */
[----:B------:R-:W-:Y:S04]  /*3f950*/  STL.64 [R1+0xa80], R4 ;  /* 0x000a800401007387 */ /* 0x000fe80000100a00 */
[----:B------:R2:W-:Y:S02]  /*3f960*/  STL.64 [R1+0xa88], R6 ;  /* 0x000a880601007387 */ /* 0x0005e40000100a00 */
[C---:B--2---:R-:W-:Y:S08]  /*3f970*/  HMMA.16816.F32 R4, R12.reuse, R26, R8 ;  /* 0x0000001a0c04723c */ /* 0x044ff00000001808 */
[C---:B---3--:R-:W-:Y:S11]  /*3f980*/  HMMA.16816.F32 R8, R12.reuse, R24, R16 ;  /* 0x000000180c08723c */ /* 0x048ff60000001810 */
[----:B------:R0:W-:Y:S04]  /*3f990*/  STL.64 [R1+0xa70], R4 ;  /* 0x000a700401007387 */ /* 0x0001e80000100a00 */
[----:B------:R1:W-:Y:S04]  /*3f9a0*/  STL.64 [R1+0xa78], R6 ;  /* 0x000a780601007387 */ /* 0x0003e80000100a00 */
[----:B0-----:R-:W2:Y:S04]  /*3f9b0*/  LDL.LU R4, [R1+0x3d0] ;  /* 0x0003d00001047983 */ /* 0x001ea80000300800 */
[----:B------:R0:W-:Y:S04]  /*3f9c0*/  STL.64 [R1+0xa60], R8 ;  /* 0x000a600801007387 */ /* 0x0001e80000100a00 */
[----:B------:R3:W-:Y:S04]  /*3f9d0*/  STL.64 [R1+0xa68], R10 ;  /* 0x000a680a01007387 */ /* 0x0007e80000100a00 */
[----:B------:R-:W2:Y:S04]  /*3f9e0*/  LDL.LU R5, [R1+0x3d4] ;  /* 0x0003d40001057983 */ /* 0x000ea80000300800 */
[----:B-1----:R-:W4:Y:S04]  /*3f9f0*/  LDL.LU R6, [R1+0x3d8] ;  /* 0x0003d80001067983 */ /* 0x002f280000300800 */
[----:B------:R-:W4:Y:S04]  /*3fa00*/  LDL.LU R7, [R1+0x3dc] ;  /* 0x0003dc0001077983 */ /* 0x000f280000300800 */
[----:B0-----:R-:W2:Y:S04]  /*3fa10*/  LDL.LU R8, [R1+0x3f0] ;  /* 0x0003f00001087983 */ /* 0x001ea80000300800 */
[----:B------:R-:W2:Y:S04]  /*3fa20*/  LDL.LU R9, [R1+0x3f4] ;  /* 0x0003f40001097983 */ /* 0x000ea80000300800 */
[----:B---3--:R-:W3:Y:S04]  /*3fa30*/  LDL.LU R10, [R1+0x3f8] ;  /* 0x0003f800010a7983 */ /* 0x008ee80000300800 */
[----:B------:R-:W3:Y:S04]  /*3fa40*/  LDL.LU R11, [R1+0x3fc] ;  /* 0x0003fc00010b7983 */ /* 0x000ee80000300800 */
        /* <DEDUP_REMOVED lines=11> */
[----:B------:R0:W-:Y:S04]  /*3fb00*/  STL.64 [R1+0x3020], R8 ;  /* 0x0030200801007387 */ /* 0x0001e80000100a00 */
[----:B0-----:R-:W3:Y:S04]  /*3fb10*/  LDL.LU R8, [R1+0x400] ;  /* 0x0004000001087983 */ /* 0x001ee80000300800 */
[----:B------:R-:W3:Y:S04]  /*3fb20*/  LDL.LU R9, [R1+0x404] ;  /* 0x0004040001097983 */ /* 0x000ee80000300800 */
[----:B------:R-:W3:Y:S04]  /*3fb30*/  LDL.LU R10, [R1+0x408] ;  /* 0x00040800010a7983 */ /* 0x000ee80000300800 */
[----:B------:R-:W3:Y:S04]  /*3fb40*/  LDL.LU R11, [R1+0x40c] ;  /* 0x00040c00010b7983 */ /* 0x000ee80000300800 */
[----:B----4-:R-:W-:Y:S04]  /*3fb50*/  STL.64 [R1+0x3008], R6 ;  /* 0x0030080601007387 */ /* 0x010fe80000100a00 */
[----:B------:R0:W-:Y:S04]  /*3fb60*/  STL.64 [R1+0x3000], R4 ;  /* 0x0030000401007387 */ /* 0x0001e80000100a00 */
[----:B0-----:R-:W4:Y:S04]  /*3fb70*/  LDL.LU R4, [R1+0x3e0] ;  /* 0x0003e00001047983 */ /* 0x001f280000300800 */
[----:B------:R-:W4:Y:S04]  /*3fb80*/  LDL.LU R5, [R1+0x3e4] ;  /* 0x0003e40001057983 */ /* 0x000f280000300800 */
[----:B------:R-:W4:Y:S04]  /*3fb90*/  LDL.LU R6, [R1+0x3e8] ;  /* 0x0003e80001067983 */ /* 0x000f280000300800 */
[----:B------:R-:W4:Y:S04]  /*3fba0*/  LDL.LU R7, [R1+0x3ec] ;  /* 0x0003ec0001077983 */ /* 0x000f280000300800 */
[----:B------:R-:W2:Y:S04]  /*3fbb0*/  LDL.LU R0, [R1+0x1044] ;  /* 0x0010440001007983 */ /* 0x000ea80000300800 */
[----:B------:R-:W2:Y:S04]  /*3fbc0*/  LDL.LU.64 R28, [R1+0x18] ;  /* 0x00001800011c7983 */ /* 0x000ea80000300a00 */
[----:B------:R-:W-:Y:S04]  /*3fbd0*/  STL.64 [R1+0x2f88], R26 ;  /* 0x002f881a01007387 */ /* 0x000fe80000100a00 */
        /* <DEDUP_REMOVED lines=11> */
[C---:B------:R-:W-:Y:S03]  /*3fc90*/  HMMA.16816.F32 R16, R12.reuse, R22, R16 ;  /* 0x000000160c10723c */ /* 0x040fe60000001810 */
[----:B--2---:R-:W-:Y:S04]  /*3fca0*/  STL.64 [R1+0x2fe8], R26 ;  /* 0x002fe81a01007387 */ /* 0x004fe80000100a00 */
        /* <DEDUP_REMOVED lines=13> */
[----:B0-----:R-:W3:Y:S04]  /*3fd80*/  LDL.LU.64 R18, [R1+0x3038] ;  /* 0x0030380001127983 */ /* 0x001ee80000300a00 */
[----:B------:R-:W2:Y:S04]  /*3fd90*/  LDL.LU.64 R16, [R1+0x3030] ;  /* 0x0030300001107983 */ /* 0x000ea80000300a00 */
        /* <DEDUP_REMOVED lines=16> */
[----:B0-----:R-:W4:Y:S04]  /*3fea0*/  LDL.LU.64 R10, [R1+0x3018] ;  /* 0x00301800010a7983 */ /* 0x001f280000300a00 */
[----:B------:R-:W2:Y:S04]  /*3feb0*/  LDL.LU.64 R8, [R1+0x3010] ;  /* 0x0030100001087983 */ /* 0x000ea80000300a00 */
[----:B------:R0:W-:Y:S04]  /*3fec0*/  STL.64 [R1+0x2f48], R18 ;  /* 0x002f481201007387 */ /* 0x0001e80000100a00 */
[----:B0-----:R-:W3:Y:S04]  /*3fed0*/  LDL.LU R18, [R1+0x103c] ;  /* 0x00103c0001127983 */ /* 0x001ee80000300800 */
[----:B------:R-:W2:Y:S04]  /*3fee0*/  LDL.LU R19, [R1+0x1048] ;  /* 0x0010480001137983 */ /* 0x000ea80000300800 */
[----:B------:R0:W-:Y:S04]  /*3fef0*/  STL.64 [R1+0x2f40], R16 ;  /* 0x002f401001007387 */ /* 0x0001e80000100a00 */
[----:B0-----:R-:W2:Y:S04]  /*3ff00*/  LDL.LU R16, [R1+0x1034] ;  /* 0x0010340001107983 */ /* 0x001ea80000300800 */
[----:B------:R-:W3:Y:S01]  /*3ff10*/  LDL.LU R17, [R1+0x1040] ;  /* 0x0010400001117983 */ /* 0x000ee20000300800 */
        /* <DEDUP_REMOVED lines=21> */
[----:B0-----:R-:W4:Y:S04]  /*40070*/  LDL.LU.64 R26, [R1+0x2fe8] ;  /* 0x002fe800011a7983 */ /* 0x001f280000300a00 */
[----:B------:R-:W4:Y:S04]  /*40080*/  LDL.LU.64 R24, [R1+0x2fe0] ;  /* 0x002fe00001187983 */ /* 0x000f280000300a00 */
[----:B------:R-:W-:Y:S04]  /*40090*/  STL [R1+0x2f0c], R6 ;  /* 0x002f0c0601007387 */ /* 0x000fe80000100800 */
[----:B------:R-:W-:Y:S01]  /*400a0*/  STL [R1+0x2f08], R7 ;  /* 0x002f080701007387 */ /* 0x000fe20000100800 */
[----:B----4-:R-:W-:-:S15]  /*400b0*/  HMMA.16816.F32 R24, R12, R4, R24 ;  /* 0x000000040c18723c */ /* 0x010fde0000001818 */
[----:B------:R-:W-:-:S04]  /*400c0*/  NOP ;  /* 0x0000000000007918 */ /* 0x000fc80000000000 */
[----:B------:R-:W-:Y:S04]  /*400d0*/  STL.64 [R1+0x9e0], R24 ;  /* 0x0009e01801007387 */ /* 0x000fe80000100a00 */
[----:B------:R0:W-:Y:S04]  /*400e0*/  STL.64 [R1+0x9e8], R26 ;  /* 0x0009e81a01007387 */ /* 0x0001e80000100a00 */
[----:B0-----:R-:W2:Y:S04]  /*400f0*/  LDL.LU.64 R26, [R1+0x2fd8] ;  /* 0x002fd800011a7983 */ /* 0x001ea80000300a00 */
[----:B------:R-:W2:Y:S04]  /*40100*/  LDL.LU.64 R24, [R1+0x2fd0] ;  /* 0x002fd00001187983 */ /* 0x000ea80000300a00 */
[----:B------:R0:W-:Y:S04]  /*40110*/  STL [R1+0x2f14], R4 ;  /* 0x002f140401007387 */ /* 0x0001e80000100800 */
[----:B------:R1:W-:Y:S01]  /*40120*/  STL [R1+0x2f10], R5 ;  /* 0x002f100501007387 */ /* 0x0003e20000100800 */
[----:B---3--:R-:W-:-:S02]  /*40130*/  IMAD R6, R10, 0x100, R9 ;  /* 0x000001000a067824 */ /* 0x008fc400078e0209 */
[----:B------:R-:W-:Y:S02]  /*40140*/  IMAD R0, R0, 0x100, R19 ;  /* 0x0000010000007824 */ /* 0x000fe400078e0213 */
[----:B0-----:R-:W-:Y:S02]  /*40150*/  IMAD R4, R18, 0x100, R17 ;  /* 0x0000010012047824 */ /* 0x001fe400078e0211 */
[----:B-1----:R-:W-:Y:S02]  /*40160*/  IMAD R5, R16, 0x100, R11 ;  /* 0x0000010010057824 */ /* 0x002fe400078e020b */
[----:B------:R-:W-:Y:S01]  /*40170*/  HMMA.16816.F32 R8, R12, R2, R20 ;  /* 0x000000020c08723c */ /* 0x000fe20000001814 */
[----:B------:R-:W-:Y:S02]  /*40180*/  F2FP.F16.E4M3.UNPACK_B R12, R6 ;  /* 0x00000006ff0c723e */ /* 0x000fe400020006ff */
[----:B------:R-:W-:Y:S02]  /*40190*/  F2FP.F16.E4M3.UNPACK_B R14, R4 ;  /* 0x00000004ff0e723e */ /* 0x000fe400020006ff */
[----:B------:R-:W-:-:S02]  /*401a0*/  F2FP.F16.E4M3.UNPACK_B R13, R5 ;  /* 0x00000005ff0d723e */ /* 0x000fc400020006ff */
[----:B------:R-:W-:Y:S01]  /*401b0*/  F2FP.F16.E4M3.UNPACK_B R15, R0 ;  /* 0x00000000ff0f723e */ /* 0x000fe200020006ff */
[----:B------:R0:W-:Y:S04]  /*401c0*/  STL [R1+0x2edc], R2 ;  /* 0x002edc0201007387 */ /* 0x0001e80000100800 */
[----:B------:R-:W-:Y:S01]  /*401d0*/  STL [R1+0x2ed8], R3 ;  /* 0x002ed80301007387 */ /* 0x000fe20000100800 */
[----:B------:R-:W-:-:S06]  /*401e0*/  IMAD.MOV.U32 R0, RZ, RZ, R29 ;  /* 0x000000ffff007224 */ /* 0x000fcc00078e001d */
[----:B------:R-:W-:Y:S04]  /*401f0*/  STL.64 [R1+0x2a0], R8 ;  /* 0x0002a00801007387 */ /* 0x000fe80000100a00 */
[----:B------:R-:W-:Y:S01]  /*40200*/  STL.64 [R1+0x2a8], R10 ;  /* 0x0002a80a01007387 */ /* 0x000fe20000100a00 */
[----:B0-----:R-:W-:Y:S01]  /*40210*/  IMAD.MOV.U32 R2, RZ, RZ, R28 ;  /* 0x000000ffff027224 */ /* 0x001fe200078e001c */
[----:B--2---:R-:W-:-:S15]  /*40220*/  HMMA.16816.F32 R4, R12, R28, R24 ;  /* 0x0000001c0c04723c */ /* 0x004fde0000001818 */
[----:B------:R-:W-:-:S04]  /*40230*/  NOP ;  /* 0x0000000000007918 */ /* 0x000fc80000000000 */
[----:B------:R0:W-:Y:S04]  /*40240*/  STL.64 [R1+0x9d0], R4 ;  /* 0x0009d00401007387 */ /* 0x0001e80000100a00 */
[----:B------:R-:W-:Y:S04]  /*40250*/  STL.64 [R1+0x9d8], R6 ;  /* 0x0009d80601007387 */ /* 0x000fe80000100a00 */
[----:B------:R-:W2:Y:S04]  /*40260*/  LDL.LU R16, [R1+0x320] ;  /* 0x0003200001107983 */ /* 0x000ea80000300800 */
[----:B------:R-:W2:Y:S04]  /*40270*/  LDL.LU R17, [R1+0x324] ;  /* 0x0003240001117983 */ /* 0x000ea80000300800 */
[----:B------:R-:W3:Y:S04]  /*40280*/  LDL.LU R18, [R1+0x328] ;  /* 0x0003280001127983 */ /* 0x000ee80000300800 */
[----:B------:R-:W3:Y:S04]  /*40290*/  LDL.LU R19, [R1+0x32c] ;  /* 0x00032c0001137983 */ /* 0x000ee80000300800 */
[----:B------:R-:W4:Y:S04]  /*402a0*/  LDL.LU R20, [R1+0x340] ;  /* 0x0003400001147983 */ /* 0x000f280000300800 */
[----:B------:R-:W4:Y:S04]  /*402b0*/  LDL.LU R21, [R1+0x344] ;  /* 0x0003440001157983 */ /* 0x000f280000300800 */
[----:B------:R-:W2:Y:S04]  /*402c0*/  LDL.LU R22, [R1+0x348] ;  /* 0x0003480001167983 */ /* 0x000ea80000300800 */
[----:B------:R-:W2:Y:S04]  /*402d0*/  LDL.LU R23, [R1+0x34c] ;  /* 0x00034c0001177983 */ /* 0x000ea80000300800 */
[----:B------:R-:W2:Y:S04]  /*402e0*/  LDL.LU.64 R28, [R1] ;  /* 0x00000000011c7983 */ /* 0x000ea80000300a00 */
[----:B--2---:R1:W-:Y:S04]  /*402f0*/  STL.64 [R1+0x2fa8], R28 ;  /* 0x002fa81c01007387 */ /* 0x0043e80000100a00 */
[----:B------:R-:W2:Y:S04]  /*40300*/  LDL.LU R24, [R1+0x360] ;  /* 0x0003600001187983 */ /* 0x000ea80000300800 */
[----:B------:R-:W2:Y:S04]  /*40310*/  LDL.LU R25, [R1+0x364] ;  /* 0x0003640001197983 */ /* 0x000ea80000300800 */
[----:B------:R-:W2:Y:S04]  /*40320*/  LDL.LU R26, [R1+0x368] ;  /* 0x00036800011a7983 */ /* 0x000ea80000300800 */
[----:B------:R-:W2:Y:S04]  /*40330*/  LDL.LU R27, [R1+0x36c] ;  /* 0x00036c00011b7983 */ /* 0x000ea80000300800 */
[----:B0-----:R-:W3:Y:S04]  /*40340*/  LDL.LU.64 R4, [R1+0x10] ;  /* 0x0000100001047983 */ /* 0x001ee80000300a00 */
[----:B-1----:R-:W3:Y:S04]  /*40350*/  LDL.LU.64 R28, [R1+0x8] ;  /* 0x00000800011c7983 */ /* 0x002ee80000300a00 */
        /* <DEDUP_REMOVED lines=18> */
[----:B------:R-:W-:Y:S04]  /*40480*/  STL.64 [R1+0x2f78], R22 ;  /* 0x002f781601007387 */ /* 0x000fe80000100a00 */
[----:B----4-:R0:W-:Y:S04]  /*40490*/  STL.64 [R1+0x2f70], R20 ;  /* 0x002f701401007387 */ /* 0x0101e80000100a00 */
[----:B0-----:R-:W4:Y:S04]  /*404a0*/  LDL.LU R20, [R1+0x350] ;  /* 0x0003500001147983 */ /* 0x001f280000300800 */
[----:B------:R-:W4:Y:S04]  /*404b0*/  LDL.LU R21, [R1+0x354] ;  /* 0x0003540001157983 */ /* 0x000f280000300800 */
        /* <DEDUP_REMOVED lines=12> */
[----:B--2---:R-:W-:Y:S03]  /*40580*/  HMMA.16816.F32 R24, R12, R4, R24 ;  /* 0x000000040c18723c */ /* 0x004fe60000001818 */
[----:B---3--:R-:W-:Y:S04]  /*40590*/  STL.64 [R1+0x2f38], R10 ;  /* 0x002f380a01007387 */ /* 0x008fe80000100a00 */
[----:B------:R0:W-:Y:S04]  /*405a0*/  STL.64 [R1+0x2f30], R8 ;  /* 0x002f300801007387 */ /* 0x0001e80000100a00 */
[----:B0-----:R-:W2:Y:S04]  /*405b0*/  LDL.LU R8, [R1+0x310] ;  /* 0x0003100001087983 */ /* 0x001ea80000300800 */
[----:B------:R-:W2:Y:S04]  /*405c0*/  LDL.LU R9, [R1+0x314] ;  /* 0x0003140001097983 */ /* 0x000ea80000300800 */
[----:B------:R-:W2:Y:S04]  /*405d0*/  LDL.LU R10, [R1+0x318] ;  /* 0x00031800010a7983 */ /* 0x000ea80000300800 */
[----:B------:R-:W2:Y:S04]  /*405e0*/  LDL.LU R11, [R1+0x31c] ;  /* 0x00031c00010b7983 */ /* 0x000ea80000300800 */
[----:B------:R-:W-:Y:S04]  /*405f0*/  STL [R1+0x2f18], R2 ;  /* 0x002f180201007387 */ /* 0x000fe80000100800 */
[----:B------:R-:W-:Y:S04]  /*40600*/  STL.64 [R1+0x9c0], R24 ;  /* 0x0009c01801007387 */ /* 0x000fe80000100a00 */
[----:B------:R0:W-:Y:S04]  /*40610*/  STL.64 [R1+0x9c8], R26 ;  /* 0x0009c81a01007387 */ /* 0x0001e80000100a00 */
[----:B0-----:R-:W3:Y:S04]  /*40620*/  LDL.LU.64 R26, [R1+0x2fc8] ;  /* 0x002fc800011a7983 */ /* 0x001ee80000300a00 */
[----:B------:R-:W3:Y:S01]  /*40630*/  LDL.LU.64 R24, [R1+0x2fc0] ;  /* 0x002fc00001187983 */ /* 0x000ee20000300a00 */
[----:B------:R-:W-:-:S02]  /*40640*/  IMAD.MOV.U32 R3, RZ, RZ, R5 ;  /* 0x000000ffff037224 */ /* 0x000fc400078e0005 */
[----:B------:R-:W-:Y:S02]  /*40650*/  IMAD.MOV.U32 R5, RZ, RZ, R28 ;  /* 0x000000ffff057224 */ /* 0x000fe400078e001c */
[----:B------:R-:W-:Y:S01]  /*40660*/  IMAD.MOV.U32 R6, RZ, RZ, R29 ;  /* 0x000000ffff067224 */ /* 0x000fe200078e001d */
[----:B---3--:R-:W-:-:S15]  /*40670*/  HMMA.16816.F32 R24, R12, R28, R24 ;  /* 0x0000001c0c18723c */ /* 0x008fde0000001818 */
[----:B------:R-:W-:-:S04]  /*40680*/  NOP ;  /* 0x0000000000007918 */ /* 0x000fc80000000000 */
[----:B------:R-:W-:Y:S04]  /*40690*/  STL.64 [R1+0x9b0], R24 ;  /* 0x0009b01801007387 */ /* 0x000fe80000100a00 */
[----:B------:R0:W-:Y:S04]  /*406a0*/  STL.64 [R1+0x9b8], R26 ;  /* 0x0009b81a01007387 */ /* 0x0001e80000100a00 */
[----:B0-----:R-:W3:Y:S04]  /*406b0*/  LDL.LU.64 R26, [R1+0x2fb8] ;  /* 0x002fb800011a7983 */ /* 0x001ee80000300a00 */
[----:B------:R-:W3:Y:S04]  /*406c0*/  LDL.LU.64 R24, [R1+0x2fb0] ;  /* 0x002fb00001187983 */ /* 0x000ee80000300a00 */
[----:B------:R-:W3:Y:S01]  /*406d0*/  LDL.LU.64 R28, [R1+0x2fa8] ;  /* 0x002fa800011c7983 */ /* 0x000ee20000300a00 */
[----:B------:R-:W-:Y:S01]  /*406e0*/  IMAD.MOV.U32 R7, RZ, RZ, R4 ;  /* 0x000000ffff077224 */ /* 0x000fe200078e0004 */
[----:B---3--:R-:W-:Y:S01]  /*406f0*/  HMMA.16816.F32 R24, R12, R28, R24 ;  /* 0x0000001c0c18723c */ /* 0x008fe20000001818 */
[----:B------:R-:W-:-:S02]  /*40700*/  IMAD.MOV.U32 R2, RZ, RZ, R28 ;  /* 0x000000ffff027224 */ /* 0x000fc400078e001c */
[----:B------:R-:W-:-:S15]  /*40710*/  IMAD.MOV.U32 R4, RZ, RZ, R29 ;  /* 0x000000ffff047224 */ /* 0x000fde00078e001d */
[----:B------:R-:W-:Y:S01]  /*40720*/  NOP ;  /* 0x0000000000007918 */ /* 0x000fe20000000000 */
[----:B------:R-:W-:Y:S04]  /*40730*/  STL.64 [R1+0x9a0], R24 ;  /* 0x0009a01801007387 */ /* 0x000fe80000100a00 */
[----:B------:R0:W-:Y:S04]  /*40740*/  STL.64 [R1+0x9a8], R26 ;  /* 0x0009a81a01007387 */ /* 0x0001e80000100a00 */
[----:B0-----:R-:W3:Y:S04]  /*40750*/  LDL.LU.64 R26, [R1+0x2fa0] ;  /* 0x002fa000011a7983 */ /* 0x001ee80000300a00 */
[----:B------:R-:W3:Y:S04]  /*40760*/  LDL.LU.64 R24, [R1+0x2f98] ;  /* 0x002f980001187983 */ /* 0x000ee80000300a00 */
[----:B------:R-:W3:Y:S02]  /*40770*/  LDL.LU.64 R28, [R1+0x2f90] ;  /* 0x002f9000011c7983 */ /* 0x000ee40000300a00 */
[----:B---3--:R-:W-:-:S15]  /*40780*/  HMMA.16816.F32 R24, R12, R28, R24 ;  /* 0x0000001c0c18723c */ /* 0x008fde0000001818 */
[----:B------:R-:W-:-:S04]  /*40790*/  NOP ;  /* 0x0000000000007918 */ /* 0x000fc80000000000 */
[----:B------:R-:W-:Y:S04]  /*407a0*/  STL.64 [R1+0x990], R24 ;  /* 0x0009901801007387 */ /* 0x000fe80000100a00 */
[----:B------:R0:W-:Y:S04]  /*407b0*/  STL.64 [R1+0x998], R26 ;  /* 0x0009981a01007387 */ /* 0x0001e80000100a00 */
[----:B0-----:R-:W4:Y:S04]  /*407c0*/  LDL.LU.64 R26, [R1+0x2f88] ;  /* 0x002f8800011a7983 */ /* 0x001f280000300a00 */
[----:B------:R-:W3:Y:S04]  /*407d0*/  LDL.LU.64 R24, [R1+0x2f80] ;  /* 0x002f800001187983 */ /* 0x000ee80000300a00 */
[----:B------:R-:W-:Y:S04]  /*407e0*/  STL [R1+0x2ee0], R28 ;  /* 0x002ee01c01007387 */ /* 0x000fe80000100800 */
[----:B------:R-:W-:Y:S01]  /*407f0*/  STL [R1+0x2ec4], R29 ;  /* 0x002ec41d01007387 */ /* 0x000fe20000100800 */
[----:B----4-:R-:W-:-:S15]  /*40800*/  HMMA.16816.F32 R20, R12, R26, R20 ;  /* 0x0000001a0c14723c */ /* 0x010fde0000001814 */
        /* <DEDUP_REMOVED lines=31> */
[----:B0-----:R-:W4:Y:S04]  /*40a00*/  LDL.LU R20, [R1+0x2f0] ;  /* 0x0002f00001147983 */ /* 0x001f280000300800 */
[----:B------:R-:W4:Y:S04]  /*40a10*/  LDL.LU R21, [R1+0x2f4] ;  /* 0x0002f40001157983 */ /* 0x000f280000300800 */
[----:B------:R-:W4:Y:S04]  /*40a20*/  LDL.LU R22, [R1+0x2f8] ;  /* 0x0002f80001167983 */ /* 0x000f280000300800 */
[----:B------:R-:W4:Y:S01]  /*40a30*/  LDL.LU R23, [R1+0x2fc] ;  /* 0x0002fc0001177983 */ /* 0x000f220000300800 */
        /* <DEDUP_REMOVED lines=13> */
[----:B------:R2:W-:Y:S01]  /*40b10*/  STL.64 [R1+0x2e38], R16 ;  /* 0x002e381001007387 */ /* 0x0005e20000100a00 */
[C---:B----4-:R-:W-:Y:S08]  /*40b20*/  HMMA.16816.F32 R20, R12.reuse, R10, R20 ;  /* 0x0000000a0c14723c */ /* 0x050ff00000001814 */
[----:B--2---:R-:W-:Y:S11]  /*40b30*/  HMMA.16816.F32 R16, R12, R8, R24 ;  /* 0x000000080c10723c */ /* 0x004ff60000001818 */
[----:B------:R0:W-:Y:S04]  /*40b40*/  STL.64 [R1+0x920], R20 ;  /* 0x0009201401007387 */ /* 0x0001e80000100a00 */
[----:B------:R1:W-:Y:S04]  /*40b50*/  STL.64 [R1+0x928], R22 ;  /* 0x0009281601007387 */ /* 0x0003e80000100a00 */
[----:B0-----:R-:W2:Y:S04]  /*40b60*/  LDL.LU R20, [R1+0x150] ;  /* 0x0001500001147983 */ /* 0x001ea80000300800 */
[----:B------:R-:W-:Y:S04]  /*40b70*/  STL.64 [R1+0x910], R16 ;  /* 0x0009101001007387 */ /* 0x000fe80000100a00 */
[----:B------:R-:W-:Y:S04]  /*40b80*/  STL.64 [R1+0x918], R18 ;  /* 0x0009181201007387 */ /* 0x000fe80000100a00 */
[----:B------:R-:W2:Y:S04]  /*40b90*/  LDL.LU R21, [R1+0x154] ;  /* 0x0001540001157983 */ /* 0x000ea80000300800 */
[----:B-1----:R-:W3:Y:S04]  /*40ba0*/  LDL.LU R22, [R1+0x158] ;  /* 0x0001580001167983 */ /* 0x002ee80000300800 */
[----:B------:R-:W3:Y:S04]  /*40bb0*/  LDL.LU R23, [R1+0x15c] ;  /* 0x00015c0001177983 */ /* 0x000ee80000300800 */
[----:B---3--:R0:W-:Y:S04]  /*40bc0*/  STL.64 [R1+0x2e60], R22 ;  /* 0x002e601601007387 */ /* 0x0081e80000100a00 */
[----:B--2---:R-:W-:Y:S04]  /*40bd0*/  STL.64 [R1+0x2e58], R20 ;  /* 0x002e581401007387 */ /* 0x004fe80000100a00 */
[----:B------:R-:W2:Y:S04]  /*40be0*/  LDL.LU R24, [R1+0x190] ;  /* 0x0001900001187983 */ /* 0x000ea80000300800 */
[----:B------:R-:W2:Y:S04]  /*40bf0*/  LDL.LU R25, [R1+0x194] ;  /* 0x0001940001197983 */ /* 0x000ea80000300800 */
[----:B------:R-:W3:Y:S04]  /*40c00*/  LDL.LU R26, [R1+0x198] ;  /* 0x00019800011a7983 */ /* 0x000ee80000300800 */
[----:B------:R-:W3:Y:S01]  /*40c10*/  LDL.LU R27, [R1+0x19c] ;  /* 0x00019c00011b7983 */ /* 0x000ee20000300800 */
[----:B0-----:R-:W-:-:S02]  /*40c20*/  IMAD.MOV.U32 R22, RZ, RZ, R2 ;  /* 0x000000ffff167224 */ /* 0x001fc400078e0002 */
[----:B------:R-:W-:Y:S01]  /*40c30*/  IMAD.MOV.U32 R23, RZ, RZ, R4 ;  /* 0x000000ffff177224 */ /* 0x000fe200078e0004 */
[----:B---3--:R-:W-:Y:S04]  /*40c40*/  STL.64 [R1+0x2e70], R26 ;  /* 0x002e701a01007387 */ /* 0x008fe80000100a00 */
[----:B--2---:R0:W-:Y:S04]  /*40c50*/  STL.64 [R1+0x2e68], R24 ;  /* 0x002e681801007387 */ /* 0x0041e80000100a00 */
[----:B------:R-:W2:Y:S04]  /*40c60*/  LDL.LU R2, [R1+0x2f18] ;  /* 0x002f180001027983 */ /* 0x000ea80000300800 */
[----:B------:R-:W3:Y:S04]  /*40c70*/  LDL.LU R4, [R1+0x2f14] ;  /* 0x002f140001047983 */ /* 0x000ee80000300800 */
[----:B------:R-:W-:Y:S04]  /*40c80*/  STL.64 [R1+0x2e78], R22 ;  /* 0x002e781601007387 */ /* 0x000fe80000100a00 */
[----:B0-----:R-:W4:Y:S04]  /*40c90*/  LDL.LU R24, [R1+0x1c0] ;  /* 0x0001c00001187983 */ /* 0x001f280000300800 */
[----:B------:R-:W4:Y:S04]  /*40ca0*/  LDL.LU R25, [R1+0x1c4] ;  /* 0x0001c40001197983 */ /* 0x000f280000300800 */
[----:B------:R-:W2:Y:S04]  /*40cb0*/  LDL.LU R26, [R1+0x1c8] ;  /* 0x0001c800011a7983 */ /* 0x000ea80000300800 */
[----:B------:R-:W2:Y:S01]  /*40cc0*/  LDL.LU R27, [R1+0x1cc] ;  /* 0x0001cc00011b7983 */ /* 0x000ea20000300800 */
[----:B------:R-:W-:-:S02]  /*40cd0*/  IMAD.MOV.U32 R20, RZ, RZ, R5 ;  /* 0x000000ffff147224 */ /* 0x000fc400078e0005 */
[----:B------:R-:W-:Y:S01]  /*40ce0*/  IMAD.MOV.U32 R21, RZ, RZ, R6 ;  /* 0x000000ffff157224 */ /* 0x000fe200078e0006 */
[----:B--2---:R-:W-:Y:S04]  /*40cf0*/  STL.64 [R1+0x2e88], R26 ;  /* 0x002e881a01007387 */ /* 0x004fe80000100a00 */
[----:B----4-:R0:W-:Y:S04]  /*40d00*/  STL.64 [R1+0x2e80], R24 ;  /* 0x002e801801007387 */ /* 0x0101e80000100a00 */
[----:B------:R-:W3:Y:S04]  /*40d10*/  LDL.LU R5, [R1+0x2f10] ;  /* 0x002f100001057983 */ /* 0x000ee80000300800 */
[----:B------:R-:W2:Y:S04]  /*40d20*/  LDL.LU R6, [R1+0x2f0c] ;  /* 0x002f0c0001067983 */ /* 0x000ea80000300800 */
[----:B------:R1:W-:Y:S04]  /*40d30*/  STL.64 [R1+0x2e90], R20 ;  /* 0x002e901401007387 */ /* 0x0003e80000100a00 */
[----:B0-----:R-:W4:Y:S04]  /*40d40*/  LDL.LU R24, [R1+0x1e0] ;  /* 0x0001e00001187983 */ /* 0x001f280000300800 */
[----:B------:R-:W4:Y:S04]  /*40d50*/  LDL.LU R25, [R1+0x1e4] ;  /* 0x0001e40001197983 */ /* 0x000f280000300800 */
[----:B------:R-:W2:Y:S04]  /*40d60*/  LDL.LU R26, [R1+0x1e8] ;  /* 0x0001e800011a7983 */ /* 0x000ea80000300800 */
[----:B------:R-:W2:Y:S01]  /*40d70*/  LDL.LU R27, [R1+0x1ec] ;  /* 0x0001ec00011b7983 */ /* 0x000ea20000300800 */
[----:B-1----:R-:W-:-:S02]  /*40d80*/  IMAD.MOV.U32 R20, RZ, RZ, R2 ;  /* 0x000000ffff147224 */ /* 0x002fc400078e0002 */
[----:B------:R-:W-:Y:S02]  /*40d90*/  IMAD.MOV.U32 R22, RZ, RZ, R7 ;  /* 0x000000ffff167224 */ /* 0x000fe400078e0007 */
[----:B------:R-:W-:Y:S02]  /*40da0*/  IMAD.MOV.U32 R23, RZ, RZ, R3 ;  /* 0x000000ffff177224 */ /* 0x000fe400078e0003 */
[----:B------:R-:W-:Y:S01]  /*40db0*/  IMAD.MOV.U32 R21, RZ, RZ, R0 ;  /* 0x000000ffff157224 */ /* 0x000fe200078e0000 */
[----:B--2---:R-:W-:Y:S04]  /*40dc0*/  STL.64 [R1+0x2ea0], R26 ;  /* 0x002ea01a01007387 */ /* 0x004fe80000100a00 */
[----:B----4-:R0:W-:Y:S04]  /*40dd0*/  STL.64 [R1+0x2e98], R24 ;  /* 0x002e981801007387 */ /* 0x0101e80000100a00 */
[----:B------:R-:W2:Y:S04]  /*40de0*/  LDL.LU R7, [R1+0x2f08] ;  /* 0x002f080001077983 */ /* 0x000ea80000300800 */
[----:B------:R1:W-:Y:S04]  /*40df0*/  STL [R1+0x2ee4], R20 ;  /* 0x002ee41401007387 */ /* 0x0003e80000100800 */
[----:B------:R4:W-:Y:S04]  /*40e00*/  STL.64 [R1+0x2ea8], R22 ;  /* 0x002ea81601007387 */ /* 0x0009e80000100a00 */
[----:B0-----:R-:W2:Y:S04]  /*40e10*/  LDL.LU R24, [R1+0x210] ;  /* 0x0002100001187983 */ /* 0x001ea80000300800 */
[----:B------:R-:W2:Y:S04]  /*40e20*/  LDL.LU R25, [R1+0x214] ;  /* 0x0002140001197983 */ /* 0x000ea80000300800 */
[----:B------:R-:W2:Y:S04]  /*40e30*/  LDL.LU R26, [R1+0x218] ;  /* 0x00021800011a7983 */ /* 0x000ea80000300800 */
[----:B------:R-:W2:Y:S04]  /*40e40*/  LDL.LU R27, [R1+0x21c] ;  /* 0x00021c00011b7983 */ /* 0x000ea80000300800 */
[----:B-1----:R-:W2:Y:S04]  /*40e50*/  LDL.LU R20, [R1+0x1050] ;  /* 0x0010500001147983 */ /* 0x002ea80000300800 */
[----:B------:R-:W2:Y:S04]  /*40e60*/  LDL.LU R29, [R1+0x104c] ;  /* 0x00104c00011d7983 */ /* 0x000ea80000300800 */
[----:B------:R-:W2:Y:S04]  /*40e70*/  LDL.LU R28, [R1+0x1058] ;  /* 0x00105800011c7983 */ /* 0x000ea80000300800 */
[----:B------:R-:W2:Y:S04]  /*40e80*/  LDL.LU R0, [R1+0x1054] ;  /* 0x0010540001007983 */ /* 0x000ea80000300800 */
[----:B------:R-:W2:Y:S04]  /*40e90*/  LDL.LU R2, [R1+0x1060] ;  /* 0x0010600001027983 */ /* 0x000ea80000300800 */
[----:B----4-:R-:W4:Y:S04]  /*40ea0*/  LDL.LU R23, [R1+0x105c] ;  /* 0x00105c0001177983 */ /* 0x010f280000300800 */
[----:B------:R-:W2:Y:S04]  /*40eb0*/  LDL.LU R3, [R1+0x1068] ;  /* 0x0010680001037983 */ /* 0x000ea80000300800 */
[----:B------:R-:W4:Y:S04]  /*40ec0*/  LDL.LU R22, [R1+0x1064] ;  /* 0x0010640001167983 */ /* 0x000f280000300800 */
[----:B----4-:R-:W-:Y:S04]  /*40ed0*/  STL.64 [R1+0x2ef0], R22 ;  /* 0x002ef01601007387 */ /* 0x010fe80000100a00 */
[----:B--2---:R0:W-:Y:S04]  /*40ee0*/  STL.64 [R1+0x2ee8], R20 ;  /* 0x002ee81401007387 */ /* 0x0041e80000100a00 */
[----:B0-----:R-:W2:Y:S04]  /*40ef0*/  LDL.LU R20, [R1+0x2c0] ;  /* 0x0002c00001147983 */ /* 0x001ea80000300800 */
[----:B------:R-:W2:Y:S04]  /*40f00*/  LDL.LU R21, [R1+0x2c4] ;  /* 0x0002c40001157983 */ /* 0x000ea80000300800 */
[----:B------:R-:W4:Y:S04]  /*40f10*/  LDL.LU R22, [R1+0x2c8] ;  /* 0x0002c80001167983 */ /* 0x000f280000300800 */
[----:B------:R-:W4:Y:S04]  /*40f20*/  LDL.LU R23, [R1+0x2cc] ;  /* 0x0002cc0001177983 */ /* 0x000f280000300800 */
[----:B----4-:R-:W-:Y:S04]  /*40f30*/  STL.64 [R1+0x2f00], R22 ;  /* 0x002f001601007387 */ /* 0x010fe80000100a00 */
[----:B--2---:R0:W-:Y:S04]  /*40f40*/  STL.64 [R1+0x2ef8], R20 ;  /* 0x002ef81401007387 */ /* 0x0041e80000100a00 */
[----:B0-----:R-:W2:Y:S04]  /*40f50*/  LDL.LU R20, [R1+0x2d0] ;  /* 0x0002d00001147983 */ /* 0x001ea80000300800 */
[----:B------:R-:W2:Y:S04]  /*40f60*/  LDL.LU R21, [R1+0x2d4] ;  /* 0x0002d40001157983 */ /* 0x000ea80000300800 */
[----:B------:R-:W2:Y:S04]  /*40f70*/  LDL.LU R22, [R1+0x2d8] ;  /* 0x0002d80001167983 */ /* 0x000ea80000300800 */
[----:B------:R-:W2:Y:S04]  /*40f80*/  LDL.LU R23, [R1+0x2dc] ;  /* 0x0002dc0001177983 */ /* 0x000ea80000300800 */
[----:B------:R-:W-:Y:S04]  /*40f90*/  STL.64 [R1+0x2eb8], R26 ;  /* 0x002eb81a01007387 */ /* 0x000fe80000100a00 */
[----:B------:R0:W-:Y:S04]  /*40fa0*/  STL.64 [R1+0x2eb0], R24 ;  /* 0x002eb01801007387 */ /* 0x0001e80000100a00 */
[----:B0-----:R-:W4:Y:S04]  /*40fb0*/  LDL.LU R24, [R1+0x230] ;  /* 0x0002300001187983 */ /* 0x001f280000300800 */
[----:B------:R-:W4:Y:S04]  /*40fc0*/  LDL.LU R25, [R1+0x234] ;  /* 0x0002340001197983 */ /* 0x000f280000300800 */
[----:B------:R-:W3:Y:S04]  /*40fd0*/  LDL.LU R26, [R1+0x238] ;  /* 0x00023800011a7983 */ /* 0x000ee80000300800 */
[----:B------:R-:W3:Y:S01]  /*40fe0*/  LDL.LU R27, [R1+0x23c] ;  /* 0x00023c00011b7983 */ /* 0x000ee20000300800 */
[C---:B--2---:R-:W-:Y:S03]  /*40ff0*/  HMMA.16816.F32 R20, R12.reuse, R6, R20 ;  /* 0x000000060c14723c */ /* 0x044fe60000001814 */
[----:B---3--:R-:W-:Y:S04]  /*41000*/  STL.64 [R1+0x2ed0], R26 ;  /* 0x002ed01a01007387 */ /* 0x008fe80000100a00 */
[----:B----4-:R0:W-:Y:S04]  /*41010*/  STL.64 [R1+0x2ec8], R24 ;  /* 0x002ec81801007387 */ /* 0x0101e80000100a00 */
        /* <DEDUP_REMOVED lines=8> */
[----:B------:R-:W-:Y:S04]  /*410a0*/  STL.64 [R1+0x2e20], R10 ;  /* 0x002e200a01007387 */ /* 0x000fe80000100a00 */
[----:B------:R0:W-:Y:S04]  /*410b0*/  STL.64 [R1+0x2e18], R8 ;  /* 0x002e180801007387 */ /* 0x0001e80000100a00 */
[----:B0-----:R-:W4:Y:S04]  /*410c0*/  LDL.LU R8, [R1+0xe0] ;  /* 0x0000e00001087983 */ /* 0x001f280000300800 */
[----:B------:R-:W4:Y:S04]  /*410d0*/  LDL.LU R9, [R1+0xe4] ;  /* 0x0000e40001097983 */ /* 0x000f280000300800 */
[----:B------:R-:W4:Y:S04]  /*410e0*/  LDL.LU R10, [R1+0xe8] ;  /* 0x0000e800010a7983 */ /* 0x000f280000300800 */
[----:B------:R-:W4:Y:S04]  /*410f0*/  LDL.LU R11, [R1+0xec] ;  /* 0x0000ec00010b7983 */ /* 0x000f280000300800 */
        /* <DEDUP_REMOVED lines=9> */
[----:B------:R-:W2:Y:S04]  /*41190*/  LDL.LU.64 R20, [R1+0x2ee8] ;  /* 0x002ee80001147983 */ /* 0x000ea80000300a00 */
[----:B------:R-:W-:Y:S04]  /*411a0*/  STL.64 [R1+0x2e00], R6 ;  /* 0x002e000601007387 */ /* 0x000fe80000100a00 */
[----:B------:R0:W-:Y:S01]  /*411b0*/  STL.64 [R1+0x2df8], R4 ;  /* 0x002df80401007387 */ /* 0x0001e20000100a00 */
[----:B------:R-:W-:-:S03]  /*411c0*/  IMAD R0, R0, 0x100, R28 ;  /* 0x0000010000007824 */ /* 0x000fc600078e021c */
[----:B0-----:R-:W3:Y:S04]  /*411d0*/  LDL.LU R4, [R1+0x100] ;  /* 0x0001000001047983 */ /* 0x001ee80000300800 */
[----:B------:R-:W3:Y:S04]  /*411e0*/  LDL.LU R5, [R1+0x104] ;  /* 0x0001040001057983 */ /* 0x000ee80000300800 */
[----:B------:R-:W3:Y:S04]  /*411f0*/  LDL.LU R6, [R1+0x108] ;  /* 0x0001080001067983 */ /* 0x000ee80000300800 */
[----:B------:R-:W3:Y:S01]  /*41200*/  LDL.LU R7, [R1+0x10c] ;  /* 0x00010c0001077983 */ /* 0x000ee20000300800 */
[----:B--2---:R-:W-:-:S02]  /*41210*/  IMAD R29, R29, 0x100, R20 ;  /* 0x000001001d1d7824 */ /* 0x004fc400078e0214 */
[----:B------:R-:W-:Y:S01]  /*41220*/  IMAD R23, R23, 0x100, R2 ;  /* 0x0000010017177824 */ /* 0x000fe200078e0202 */
[----:B------:R-:W2:Y:S04]  /*41230*/  LDL.LU R20, [R1+0x2ee4] ;  /* 0x002ee40001147983 */ /* 0x000ea80000300800 */
[----:B------:R-:W2:Y:S04]  /*41240*/  LDL.LU R28, [R1+0x2ee0] ;  /* 0x002ee000011c7983 */ /* 0x000ea80000300800 */
[----:B------:R-:W2:Y:S01]  /*41250*/  LDL.LU R2, [R1+0x2edc] ;  /* 0x002edc0001027983 */ /* 0x000ea20000300800 */
[----:B------:R-:W-:-:S03]  /*41260*/  IMAD R22, R22, 0x100, R3 ;  /* 0x0000010016167824 */ /* 0x000fc600078e0203 */
[----:B------:R-:W2:Y:S02]  /*41270*/  LDL.LU R3, [R1+0x2ed8] ;  /* 0x002ed80001037983 */ /* 0x000ea40000300800 */
[----:B--2---:R-:W-:Y:S02]  /*41280*/  HMMA.16816.F32 R12, R12, R2, R24 ;  /* 0x000000020c0c723c */ /* 0x004fe40000001818 */
[----:B------:R-:W2:Y:S04]  /*41290*/  LDL.LU.64 R26, [R1+0x2ed0] ;  /* 0x002ed000011a7983 */ /* 0x000ea80000300a00 */
[----:B------:R-:W2:Y:S04]  /*412a0*/  LDL.LU.64 R24, [R1+0x2ec8] ;  /* 0x002ec80001187983 */ /* 0x000ea80000300a00 */
[----:B------:R-:W-:Y:S04]  /*412b0*/  STL [R1+0x2dcc], R2 ;  /* 0x002dcc0201007387 */ /* 0x000fe80000100800 */
[----:B------:R-:W-:Y:S05]  /*412c0*/  STL [R1+0x2dc8], R3 ;  /* 0x002dc80301007387 */ /* 0x000fea0000100800 */
[----:B------:R0:W-:Y:S04]  /*412d0*/  STL.64 [R1+0x890], R12 ;  /* 0x0008900c01007387 */ /* 0x0001e80000100a00 */
[----:B------:R1:W-:Y:S01]  /*412e0*/  STL.64 [R1+0x898], R14 ;  /* 0x0008980e01007387 */ /* 0x0003e20000100a00 */
[----:B0-----:R-:W-:-:S02]  /*412f0*/  F2FP.F16.E4M3.UNPACK_B R12, R29 ;  /* 0x0000001dff0c723e */ /* 0x001fc400020006ff */
[----:B------:R-:W-:Y:S02]  /*41300*/  F2FP.F16.E4M3.UNPACK_B R13, R0 ;  /* 0x00000000ff0d723e */ /* 0x000fe400020006ff */
[----:B-1----:R-:W-:Y:S02]  /*41310*/  F2FP.F16.E4M3.UNPACK_B R14, R23 ;  /* 0x00000017ff0e723e */ /* 0x002fe400020006ff */
[----:B------:R-:W-:Y:S01]  /*41320*/  F2FP.F16.E4M3.UNPACK_B R15, R22 ;  /* 0x00000016ff0f723e */ /* 0x000fe200020006ff */
[----:B------:R-:W3:Y:S04]  /*41330*/  LDL.LU R29, [R1+0x2ec4] ;  /* 0x002ec400011d7983 */ /* 0x000ee80000300800 */
[----:B------:R-:W3:Y:S02]  /*41340*/  LDL.LU R0, [R1+0x2ec0] ;  /* 0x002ec00001007983 */ /* 0x000ee40000300800 */
        /* <DEDUP_REMOVED lines=19> */
[----:B------:R-:W3:Y:S04]  /*41480*/  LDL.LU.64 R26, [R1+0x2e70] ;  /* 0x002e7000011a7983 */ /* 0x000ee80000300a00 */
[----:B------:R-:W3:-:S13]  /*41490*/  LDL.LU.64 R24, [R1+0x2e68] ;  /* 0x002e680001187983 */ /* 0x000eda0000300a00 */
[----:B------:R-:W-:Y:S04]  /*414a0*/  STL.64 [R1+0x850], R20 ;  /* 0x0008501401007387 */ /* 0x000fe80000100a00 */
[----:B------:R0:W-:Y:S04]  /*414b0*/  STL.64 [R1+0x858], R22 ;  /* 0x0008581601007387 */ /* 0x0001e80000100a00 */
[----:B0-----:R-:W2:Y:S04]  /*414c0*/  LDL.LU.64 R22, [R1+0x2e60] ;  /* 0x002e600001167983 */ /* 0x001ea80000300a00 */
[----:B------:R-:W2:Y:S01]  /*414d0*/  LDL.LU.64 R20, [R1+0x2e58] ;  /* 0x002e580001147983 */ /* 0x000ea20000300a00 */
[----:B---3--:R-:W-:-:S15]  /*414e0*/  HMMA.16816.F32 R24, R12, R28, R24 ;  /* 0x0000001c0c18723c */ /* 0x008fde0000001818 */
        /* <DEDUP_REMOVED lines=9> */
[----:B0-----:R-:W4:Y:S04]  /*41580*/  LDL.LU.64 R18, [R1+0x2e40] ;  /* 0x002e400001127983 */ /* 0x001f280000300a00 */
[----:B------:R-:W2:Y:S04]  /*41590*/  LDL.LU.64 R16, [R1+0x2e38] ;  /* 0x002e380001107983 */ /* 0x000ea80000300a00 */
[----:B------:R-:W3:Y:S04]  /*415a0*/  LDL.LU.64 R22, [R1+0x2e30] ;  /* 0x002e300001167983 */ /* 0x000ee80000300a00 */
[----:B------:R-:W2:Y:S04]  /*415b0*/  LDL.LU.64 R20, [R1+0x2e28] ;  /* 0x002e280001147983 */ /* 0x000ea80000300a00 */
[----:B------:R0:W-:Y:S04]  /*415c0*/  STL.64 [R1+0x150], R24 ;  /* 0x0001501801007387 */ /* 0x0001e80000100a00 */
[----:B------:R1:W-:Y:S04]  /*415d0*/  STL.64 [R1+0x158], R26 ;  /* 0x0001581a01007387 */ /* 0x0003e80000100a00 */
[----:B0-----:R-:W3:Y:S04]  /*415e0*/  LDL.LU R24, [R1+0x120] ;  /* 0x0001200001187983 */ /* 0x001ee80000300800 */
[----:B------:R-:W3:Y:S04]  /*415f0*/  LDL.LU R25, [R1+0x124] ;  /* 0x0001240001197983 */ /* 0x000ee80000300800 */
[----:B-1----:R-:W3:Y:S04]  /*41600*/  LDL.LU R26, [R1+0x128] ;  /* 0x00012800011a7983 */ /* 0x002ee80000300800 */
[----:B------:R-:W4:Y:S01]  /*41610*/  LDL.LU R2, [R1+0x1080] ;  /* 0x0010800001027983 */ /* 0x000f220000300800 */
[----:B------:R-:W-:Y:S01]  /*41620*/  IMAD.MOV.U32 R27, RZ, RZ, R0 ;  /* 0x000000ffff1b7224 */ /* 0x000fe200078e0000 */
[C---:B--2---:R-:W-:Y:S08]  /*41630*/  HMMA.16816.F32 R4, R12.reuse, R20, R4 ;  /* 0x000000140c04723c */ /* 0x044ff00000001804 */
[----:B---3--:R-:W-:-:S15]  /*41640*/  HMMA.16816.F32 R24, R12, R22, R24 ;  /* 0x000000160c18723c */ /* 0x008fde0000001818 */
[----:B------:R-:W-:-:S04]  /*41650*/  NOP ;  /* 0x0000000000007918 */ /* 0x000fc80000000000 */
[----:B------:R-:W-:Y:S04]  /*41660*/  STL.64 [R1+0x120], R24 ;  /* 0x0001201801007387 */ /* 0x000fe80000100a00 */
[----:B------:R-:W-:Y:S04]  /*41670*/  STL.64 [R1+0x128], R26 ;  /* 0x0001281a01007387 */ /* 0x000fe80000100a00 */
[----:B----4-:R0:W-:Y:S04]  /*41680*/  STL [R1+0x2dd0], R2 ;  /* 0x002dd00201007387 */ /* 0x0101e80000100800 */
[----:B------:R-:W-:Y:S04]  /*41690*/  STL.64 [R1+0xf0], R4 ;  /* 0x0000f00401007387 */ /* 0x000fe80000100a00 */
[----:B------:R1:W-:Y:S04]  /*416a0*/  STL.64 [R1+0xf8], R6 ;  /* 0x0000f80601007387 */ /* 0x0003e80000100a00 */
[----:B0-----:R-:W2:Y:S01]  /*416b0*/  LDL.LU R2, [R1+0x1078] ;  /* 0x0010780001027983 */ /* 0x001ea20000300800 */
[----:B-1----:R-:W-:-:S15]  /*416c0*/  HMMA.16816.F32 R4, R12, R18, R8 ;  /* 0x000000120c04723c */ /* 0x002fde0000001808 */
[----:B------:R-:W-:-:S04]  /*416d0*/  NOP ;  /* 0x0000000000007918 */ /* 0x000fc80000000000 */
[----:B------:R-:W-:Y:S01]  /*416e0*/  IMAD.MOV.U32 R0, RZ, RZ, R7 ;  /* 0x000000ffff007224 */ /* 0x000fe200078e0007 */
[----:B--2---:R0:W-:Y:S04]  /*416f0*/  STL [R1+0x2dd4], R2 ;  /* 0x002dd40201007387 */ /* 0x0041e80000100800 */
[----:B0-----:R-:W2:Y:S04]  /*41700*/  LDL.LU R2, [R1+0x1070] ;  /* 0x0010700001027983 */ /* 0x001ea80000300800 */
[----:B------:R-:W3:Y:S04]  /*41710*/  LDL.LU R3, [R1+0x1088] ;  /* 0x0010880001037983 */ /* 0x000ee80000300800 */
[----:B------:R0:W-:Y:S04]  /*41720*/  STL.64 [R1+0xd0], R4 ;  /* 0x0000d00401007387 */ /* 0x0001e80000100a00 */
[----:B------:R1:W-:Y:S04]  /*41730*/  STL [R1+0xd8], R6 ;  /* 0x0000d80601007387 */ /* 0x0003e80000100800 */
[----:B0-----:R-:W4:Y:S04]  /*41740*/  LDL.LU R4, [R1+0x50] ;  /* 0x0000500001047983 */ /* 0x001f280000300800 */
[----:B------:R-:W4:Y:S04]  /*41750*/  LDL.LU R5, [R1+0x54] ;  /* 0x0000540001057983 */ /* 0x000f280000300800 */
[----:B-1----:R-:W2:Y:S04]  /*41760*/  LDL.LU R6, [R1+0x58] ;  /* 0x0000580001067983 */ /* 0x002ea80000300800 */
[----:B------:R-:W2:Y:S04]  /*41770*/  LDL.LU R7, [R1+0x5c] ;  /* 0x00005c0001077983 */ /* 0x000ea80000300800 */
[----:B------:R-:W3:Y:S04]  /*41780*/  LDL.LU R8, [R1+0xb0] ;  /* 0x0000b00001087983 */ /* 0x000ee80000300800 */
[----:B------:R-:W3:Y:S04]  /*41790*/  LDL.LU R9, [R1+0xb4] ;  /* 0x0000b40001097983 */ /* 0x000ee80000300800 */
[----:B------:R-:W3:Y:S04]  /*417a0*/  LDL.LU R10, [R1+0xb8] ;  /* 0x0000b800010a7983 */ /* 0x000ee80000300800 */
[----:B------:R-:W3:Y:S04]  /*417b0*/  LDL.LU R11, [R1+0xbc] ;  /* 0x0000bc00010b7983 */ /* 0x000ee80000300800 */
[----:B--2---:R-:W-:Y:S04]  /*417c0*/  STL.64 [R1+0x2e10], R6 ;  /* 0x002e100601007387 */ /* 0x004fe80000100a00 */
[----:B----4-:R0:W-:Y:S04]  /*417d0*/  STL.64 [R1+0x2e08], R4 ;  /* 0x002e080401007387 */ /* 0x0101e80000100a00 */
[----:B0-----:R-:W2:Y:S04]  /*417e0*/  LDL.LU R4, [R1+0x80] ;  /* 0x0000800001047983 */ /* 0x001ea80000300800 */
[----:B------:R-:W2:Y:S04]  /*417f0*/  LDL.LU R5, [R1+0x84] ;  /* 0x0000840001057983 */ /* 0x000ea80000300800 */
[----:B------:R-:W2:Y:S04]  /*41800*/  LDL.LU R6, [R1+0x88] ;  /* 0x0000880001067983 */ /* 0x000ea80000300800 */
[----:B------:R-:W2:Y:S04]  /*41810*/  LDL.LU R7, [R1+0x8c] ;  /* 0x00008c0001077983 */ /* 0x000ea80000300800 */
[----:B------:R-:W4:Y:S04]  /*41820*/  LDL R18, [R1+0xebc] ;  /* 0x000ebc0001127983 */ /* 0x000f280000100800 */
[----:B------:R-:W2:Y:S04]  /*41830*/  LDL R19, [R1+0xec8] ;  /* 0x000ec80001137983 */ /* 0x000ea80000100800 */
[----:B------:R-:W2:Y:S04]  /*41840*/  LDL.LU R20, [R1+0xa0] ;  /* 0x0000a00001147983 */ /* 0x000ea80000300800 */
[----:B------:R-:W2:Y:S04]  /*41850*/  LDL.LU R21, [R1+0xa4] ;  /* 0x0000a40001157983 */ /* 0x000ea80000300800 */
[----:B------:R-:W2:Y:S04]  /*41860*/  LDL.LU R22, [R1+0xa8] ;  /* 0x0000a80001167983 */ /* 0x000ea80000300800 */
[----:B------:R-:W2:Y:S01]  /*41870*/  LDL.LU R23, [R1+0xac] ;  /* 0x0000ac0001177983 */ /* 0x000ea20000300800 */
[C---:B---3--:R-:W-:Y:S03]  /*41880*/  HMMA.16816.F32 R8, R12.reuse, R16, R8 ;  /* 0x000000100c08723c */ /* 0x048fe60000001808 */
[----:B--2---:R-:W-:Y:S04]  /*41890*/  STL.64 [R1+0x2de0], R22 ;  /* 0x002de01601007387 */ /* 0x004fe80000100a00 */
[----:B------:R0:W-:Y:S04]  /*418a0*/  STL.64 [R1+0x2dd8], R20 ;  /* 0x002dd81401007387 */ /* 0x0001e80000100a00 */
[----:B0-----:R-:W2:Y:S04]  /*418b0*/  LDL.LU R20, [R1+0x30] ;  /* 0x0000300001147983 */ /* 0x001ea80000300800 */
[----:B------:R-:W2:Y:S04]  /*418c0*/  LDL.LU R21, [R1+0x34] ;  /* 0x0000340001157983 */ /* 0x000ea80000300800 */
[----:B------:R-:W3:Y:S04]  /*418d0*/  LDL.LU R22, [R1+0x38] ;  /* 0x0000380001167983 */ /* 0x000ee80000300800 */
[----:B------:R-:W3:Y:S04]  /*418e0*/  LDL.LU R23, [R1+0x3c] ;  /* 0x00003c0001177983 */ /* 0x000ee80000300800 */
[----:B---3--:R-:W-:Y:S04]  /*418f0*/  STL.64 [R1+0x2df0], R22 ;  /* 0x002df01601007387 */ /* 0x008fe80000100a00 */
[----:B--2---:R0:W-:Y:S04]  /*41900*/  STL.64 [R1+0x2de8], R20 ;  /* 0x002de81401007387 */ /* 0x0041e80000100a00 */
[----:B0-----:R-:W2:Y:S04]  /*41910*/  LDL.LU R20, [R1+0x40] ;  /* 0x0000400001147983 */ /* 0x001ea80000300800 */
[----:B------:R-:W2:Y:S04]  /*41920*/  LDL.LU R21, [R1+0x44] ;  /* 0x0000440001157983 */ /* 0x000ea80000300800 */
[----:B------:R-:W2:Y:S04]  /*41930*/  LDL.LU R22, [R1+0x48] ;  /* 0x0000480001167983 */ /* 0x000ea80000300800 */
[----:B------:R-:W2:Y:S04]  /*41940*/  LDL.LU R23, [R1+0x4c] ;  /* 0x00004c0001177983 */ /* 0x000ea80000300800 */
[----:B------:R-:W3:Y:S04]  /*41950*/  LDL R28, [R1+0xecc] ;  /* 0x000ecc00011c7983 */ /* 0x000ee80000100800 */
[----:B------:R-:W2:Y:S04]  /*41960*/  LDL R29, [R1+0xed8] ;  /* 0x000ed800011d7983 */ /* 0x000ea80000100800 */
[----:B------:R-:W2:Y:S04]  /*41970*/  LDL.LU R24, [R1+0x140] ;  /* 0x0001400001187983 */ /* 0x000ea80000300800 */
[----:B------:R-:W2:Y:S04]  /*41980*/  LDL.LU R25, [R1+0x144] ;  /* 0x0001440001197983 */ /* 0x000ea80000300800 */
[----:B------:R-:W2:Y:S04]  /*41990*/  LDL.LU R26, [R1+0x148] ;  /* 0x00014800011a7983 */ /* 0x000ea80000300800 */
[----:B------:R-:W2:Y:S04]  /*419a0*/  LDL.LU R27, [R1+0x14c] ;  /* 0x00014c00011b7983 */ /* 0x000ea80000300800 */
[----:B------:R0:W-:Y:S04]  /*419b0*/  STL [R1+0x2788], R0 ;  /* 0x0027880001007387 */ /* 0x0001e80000100800 */
[----:B0-----:R-:W2:Y:S04]  /*419c0*/  LDL R0, [R1+0xeb8] ;  /* 0x000eb80001007983 */ /* 0x001ea80000100800 */
[----:B------:R-:W-:Y:S04]  /*419d0*/  STL.64 [R1+0x90], R8 ;  /* 0x0000900801007387 */ /* 0x000fe80000100a00 */
[----:B------:R0:W-:Y:S04]  /*419e0*/  STL.64 [R1+0x98], R10 ;  /* 0x0000980a01007387 */ /* 0x0001e80000100a00 */
[----:B0-----:R-:W2:Y:S04]  /*419f0*/  LDL.LU.64 R10, [R1+0x2e20] ;  /* 0x002e2000010a7983 */ /* 0x001ea80000300a00 */
[----:B------:R-:W3:Y:S04]  /*41a00*/  LDL.LU.64 R8, [R1+0x2e18] ;  /* 0x002e180001087983 */ /* 0x000ee80000300a00 */
[----:B------:R-:W3:Y:S04]  /*41a10*/  LDL R16, [R1+0xea8] ;  /* 0x000ea80001107983 */ /* 0x000ee80000100800 */
[----:B------:R-:W3:Y:S01]  /*41a20*/  LDL R17, [R1+0xeac] ;  /* 0x000eac0001117983 */ /* 0x000ee20000100800 */
        /* <DEDUP_REMOVED lines=8> */
[----:B------:R-:W3:-:S13]  /*41ab0*/  LDL.LU.64 R4, [R1+0x2df8] ;  /* 0x002df80001047983 */ /* 0x000eda0000300a00 */
[----:B------:R0:W-:Y:S04]  /*41ac0*/  STL.64 [R1+0x70], R8 ;  /* 0x0000700801007387 */ /* 0x0001e80000100a00 */
[----:B------:R1:W-:Y:S04]  /*41ad0*/  STL.64 [R1+0x78], R10 ;  /* 0x0000780a01007387 */ /* 0x0003e80000100a00 */
[----:B0-----:R-:W3:Y:S04]  /*41ae0*/  LDL.LU R8, [R1+0x20] ;  /* 0x0000200001087983 */ /* 0x001ee80000300800 */
[----:B------:R-:W3:Y:S04]  /*41af0*/  LDL.LU R9, [R1+0x24] ;  /* 0x0000240001097983 */ /* 0x000ee80000300800 */
[----:B-1----:R-:W3:Y:S04]  /*41b00*/  LDL.LU R10, [R1+0x28] ;  /* 0x00002800010a7983 */ /* 0x002ee80000300800 */
[----:B------:R-:W3:Y:S01]  /*41b10*/  LDL.LU R11, [R1+0x2c] ;  /* 0x00002c00010b7983 */ /* 0x000ee20000300800 */
[----:B--2---:R-:W-:-:S15]  /*41b20*/  HMMA.16816.F32 R20, R12, R6, R20 ;  /* 0x000000060c14723c */ /* 0x004fde0000001814 */
[----:B------:R-:W-:-:S04]  /*41b30*/  NOP ;  /* 0x0000000000007918 */ /* 0x000fc80000000000 */
[----:B------:R-:W-:Y:S04]  /*41b40*/  STL.64 [R1+0x50], R20 ;  /* 0x0000501401007387 */ /* 0x000fe80000100a00 */
[----:B------:R0:W-:Y:S04]  /*41b50*/  STL.64 [R1+0x58], R22 ;  /* 0x0000581601007387 */ /* 0x0001e80000100a00 */
[----:B0-----:R-:W3:Y:S04]  /*41b60*/  LDL.LU.64 R22, [R1+0x2df0] ;  /* 0x002df00001167983 */ /* 0x001ee80000300a00 */
[----:B------:R-:W3:Y:S04]  /*41b70*/  LDL.LU.64 R20, [R1+0x2de8] ;  /* 0x002de80001147983 */ /* 0x000ee80000300a00 */
[----:B------:R-:W2:Y:S04]  /*41b80*/  LDL.LU R6, [R1+0x107c] ;  /* 0x00107c0001067983 */ /* 0x000ea80000300800 */
[----:B------:R-:W2:Y:S01]  /*41b90*/  LDL.LU R7, [R1+0x1084] ;  /* 0x0010840001077983 */ /* 0x000ea20000300800 */
[----:B---3--:R-:W-:-:S15]  /*41ba0*/  HMMA.16816.F32 R20, R12, R4, R20 ;  /* 0x000000040c14723c */ /* 0x008fde0000001814 */
[----:B------:R-:W-:-:S04]  /*41bb0*/  NOP ;  /* 0x0000000000007918 */ /* 0x000fc80000000000 */
[----:B------:R-:W-:Y:S04]  /*41bc0*/  STL.64 [R1+0x30], R20 ;  /* 0x0000301401007387 */ /* 0x000fe80000100a00 */
[----:B------:R0:W-:Y:S04]  /*41bd0*/  STL.64 [R1+0x38], R22 ;  /* 0x0000381601007387 */ /* 0x0001e80000100a00 */
[----:B0-----:R-:W3:Y:S04]  /*41be0*/  LDL.LU.64 R22, [R1+0x2de0] ;  /* 0x002de00001167983 */ /* 0x001ee80000300a00 */
[----:B------:R-:W3:Y:S04]  /*41bf0*/  LDL.LU.64 R20, [R1+0x2dd8] ;  /* 0x002dd80001147983 */ /* 0x000ee80000300a00 */
[----:B------:R-:W2:Y:S04]  /*41c00*/  LDL.LU R4, [R1+0x106c] ;  /* 0x00106c0001047983 */ /* 0x000ea80000300800 */
[----:B------:R-:W3:Y:S01]  /*41c10*/  LDL.LU R5, [R1+0x1074] ;  /* 0x0010740001057983 */ /* 0x000ee20000300800 */
[----:B--2---:R-:W-:-:S03]  /*41c20*/  IMAD R4, R4, 0x100, R2 ;  /* 0x0000010004047824 */ /* 0x004fc600078e0202 */
[----:B------:R-:W3:Y:S02]  /*41c30*/  LDL.LU R2, [R1+0x2dd4] ;  /* 0x002dd40001027983 */ /* 0x000ee40000300800 */
[----:B---3--:R-:W-:Y:S02]  /*41c40*/  IMAD R5, R5, 0x100, R2 ;  /* 0x0000010005057824 */ /* 0x008fe400078e0202 */
[----:B------:R-:W2:Y:S01]  /*41c50*/  LDL.LU R2, [R1+0x2dd0] ;  /* 0x002dd00001027983 */ /* 0x000ea20000300800 */
[----:B------:R-:W-:Y:S02]  /*41c60*/  IMAD R7, R7, 0x100, R3 ;  /* 0x0000010007077824 */ /* 0x000fe400078e0203 */
[----:B--2---:R-:W-:Y:S02]  /*41c70*/  IMAD R6, R6, 0x100, R2 ;  /* 0x0000010006067824 */ /* 0x004fe400078e0202 */
[----:B------:R-:W2:Y:S04]  /*41c80*/  LDL.LU R2, [R1+0x2dcc] ;  /* 0x002dcc0001027983 */ /* 0x000ea80000300800 */
[----:B------:R-:W2:Y:S02]  /*41c90*/  LDL.LU R3, [R1+0x2dc8] ;  /* 0x002dc80001037983 */ /* 0x000ea40000300800 */
[----:B--2---:R-:W-:Y:S01]  /*41ca0*/  HMMA.16816.F32 R8, R12, R2, R8 ;  /* 0x000000020c08723c */ /* 0x004fe20000001808 */
[----:B------:R-:W-:-:S02]  /*41cb0*/  F2FP.F16.E4M3.UNPACK_B R12, R4 ;  /* 0x00000004ff0c723e */ /* 0x000fc400020006ff */
[----:B------:R-:W-:Y:S02]  /*41cc0*/  F2FP.F16.E4M3.UNPACK_B R13, R5 ;  /* 0x00000005ff0d723e */ /* 0x000fe400020006ff */
[----:B------:R-:W-:Y:S02]  /*41cd0*/  F2FP.F16.E4M3.UNPACK_B R14, R6 ;  /* 0x00000006ff0e723e */ /* 0x000fe400020006ff */
[----:B------:R-:W-:-:S12]  /*41ce0*/  F2FP.F16.E4M3.UNPACK_B R15, R7 ;  /* 0x00000007ff0f723e */ /* 0x000fd800020006ff */
[----:B------:R-:W-:Y:S04]  /*41cf0*/  STL.64 [R1+0x20], R8 ;  /* 0x0000200801007387 */ /* 0x000fe80000100a00 */
[----:B------:R0:W-:Y:S04]  /*41d00*/  STL.64 [R1+0x28], R10 ;  /* 0x0000280a01007387 */ /* 0x0001e80000100a00 */
[----:B------:R-:W2:Y:S04]  /*41d10*/  LDL.LU R4, [R1+0x60] ;  /* 0x0000600001047983 */ /* 0x000ea80000300800 */
[----:B------:R-:W2:Y:S04]  /*41d20*/  LDL.LU R5, [R1+0x64] ;  /* 0x0000640001057983 */ /* 0x000ea80000300800 */
[----:B------:R-:W2:Y:S04]  /*41d30*/  LDL.LU R6, [R1+0x68] ;  /* 0x0000680001067983 */ /* 0x000ea80000300800 */
[----:B------:R-:W2:Y:S01]  /*41d40*/  LDL.LU R7, [R1+0x6c] ;  /* 0x00006c0001077983 */ /* 0x000ea20000300800 */
[----:B0-----:R-:W-:-:S02]  /*41d50*/  F2FP.F16.E4M3.UNPACK_B R10, R16 ;  /* 0x00000010ff0a723e */ /* 0x001fc400020006ff */
[----:B------:R-:W-:Y:S02]  /*41d60*/  F2FP.F16.E4M3.UNPACK_B R11, R17 ;  /* 0x00000011ff0b723e */ /* 0x000fe400020006ff */
[----:B------:R-:W-:Y:S02]  /*41d70*/  F2FP.F16.E4M3.UNPACK_B R8, R0 ;  /* 0x00000000ff08723e */ /* 0x000fe400020006ff */
[----:B----4-:R-:W-:Y:S01]  /*41d80*/  F2FP.F16.E4M3.UNPACK_B R9, R18 ;  /* 0x00000012ff09723e */ /* 0x010fe200020006ff */
[----:B------:R-:W-:Y:S02]  /*41d90*/  STL.64 [R1+0x18], R10 ;  /* 0x0000180a01007387 */ /* 0x000fe40000100a00 */
[----:B--2---:R-:W-:-:S15]  /*41da0*/  HMMA.16816.F32 R4, R12, R10, R4 ;  /* 0x0000000a0c04723c */ /* 0x004fde0000001804 */
[----:B------:R-:W-:-:S04]  /*41db0*/  NOP ;  /* 0x0000000000007918 */ /* 0x000fc80000000000 */
[----:B------:R-:W-:Y:S04]  /*41dc0*/  STL.64 [R1+0x40], R4 ;  /* 0x0000400401007387 */ /* 0x000fe80000100a00 */
[----:B------:R0:W-:Y:S02]  /*41dd0*/  STL.64 [R1+0x48], R6 ;  /* 0x0000480601007387 */ /* 0x0001e40000100a00 */
[----:B0-----:R-:W-:Y:S02]  /*41de0*/  F2FP.F16.E4M3.UNPACK_B R6, R19 ;  /* 0x00000013ff06723e */ /* 0x001fe400020006ff */
[----:B------:R-:W-:Y:S01]  /*41df0*/  HMMA.16816.F32 R16, R12, R8, R20 ;  /* 0x000000080c10723c */ /* 0x000fe20000001814 */
[----:B------:R0:W-:Y:S01]  /*41e00*/  STL [R1+0x10], R8 ;  /* 0x0000100801007387 */ /* 0x0001e20000100800 */
[----:B------:R-:W-:Y:S01]  /*41e10*/  IMAD.MOV.U32 R4, RZ, RZ, R8 ;  /* 0x000000ffff047224 */ /* 0x000fe200078e0008 */
[----:B------:R-:W-:-:S02]  /*41e20*/  F2FP.F16.E4M3.UNPACK_B R7, R28 ;  /* 0x0000001cff07723e */ /* 0x000fc400020006ff */
[----:B------:R-:W-:-:S14]  /*41e30*/  STL [R1+0x14], R9 ;  /* 0x0000140901007387 */ /* 0x000fdc0000100800 */
[----:B------:R-:W-:Y:S04]  /*41e40*/  STL.64 [R1+0x60], R16 ;  /* 0x0000601001007387 */ /* 0x000fe80000100a00 */
[----:B------:R1:W-:Y:S04]  /*41e50*/  STL.64 [R1+0x68], R18 ;  /* 0x0000681201007387 */ /* 0x0003e80000100a00 */
[----:B------:R-:W-:Y:S04]  /*41e60*/  STL [R1+0x8], R6 ;  /* 0x0000080601007387 */ /* 0x000fe80000100800 */
[----:B------:R-:W-:Y:S04]  /*41e70*/  STL [R1+0x2d70], R4 ;  /* 0x002d700401007387 */ /* 0x000fe80000100800 */
[----:B------:R2:W-:Y:S01]  /*41e80*/  STL [R1+0xc], R7 ;  /* 0x00000c0701007387 */ /* 0x0005e20000100800 */
[----:B0-----:R-:W-:-:S03]  /*41e90*/  F2FP.F16.E4M3.UNPACK_B R8, R29 ;  /* 0x0000001dff08723e */ /* 0x001fc600020006ff */
[----:B------:R-:W3:Y:S04]  /*41ea0*/  LDL R21, [R1+0xf2c] ;  /* 0x000f2c0001157983 */ /* 0x000ee80000100800 */
[----:B-1----:R-:W4:Y:S01]  /*41eb0*/  LDL R18, [R1+0xf38] ;  /* 0x000f380001127983 */ /* 0x002f220000100800 */
[----:B--2---:R-:W-:-:S15]  /*41ec0*/  HMMA.16816.F32 R4, R12, R6, R24 ;  /* 0x000000060c04723c */ /* 0x004fde0000001818 */
[----:B------:R-:W-:-:S04]  /*41ed0*/  NOP ;  /* 0x0000000000007918 */ /* 0x000fc80000000000 */
[----:B------:R0:W-:Y:S04]  /*41ee0*/  STL.64 [R1+0xa0], R4 ;  /* 0x0000a00401007387 */ /* 0x0001e80000100a00 */
[----:B------:R1:W-:Y:S04]  /*41ef0*/  STL.64 [R1+0xa8], R6 ;  /* 0x0000a80601007387 */ /* 0x0003e80000100a00 */
[----:B------:R-:W-:Y:S04]  /*41f00*/  STL [R1], R8 ;  /* 0x0000000801007387 */ /* 0x000fe80000100800 */
[----:B0-----:R-:W2:Y:S04]  /*41f10*/  LDL.LU R4, [R1+0x180] ;  /* 0x0001800001047983 */ /* 0x001ea80000300800 */
[----:B------:R-:W2:Y:S04]  /*41f20*/  LDL.LU R5, [R1+0x184] ;  /* 0x0001840001057983 */ /* 0x000ea80000300800 */
[----:B-1----:R-:W2:Y:S04]  /*41f30*/  LDL.LU R6, [R1+0x188] ;  /* 0x0001880001067983 */ /* 0x002ea80000300800 */
[----:B------:R-:W2:Y:S04]  /*41f40*/  LDL.LU R7, [R1+0x18c] ;  /* 0x00018c0001077983 */ /* 0x000ea80000300800 */
[----:B------:R-:W2:Y:S04]  /*41f50*/  LDL R26, [R1+0xef8] ;  /* 0x000ef800011a7983 */ /* 0x000ea80000100800 */
[----:B------:R-:W2:Y:S04]  /*41f60*/  LDL R27, [R1+0xefc] ;  /* 0x000efc00011b7983 */ /* 0x000ea80000100800 */
[----:B------:R-:W3:Y:S04]  /*41f70*/  LDL R24, [R1+0xf08] ;  /* 0x000f080001187983 */ /* 0x000ee80000100800 */
[----:B------:R-:W3:Y:S04]  /*41f80*/  LDL R25, [R1+0xf0c] ;  /* 0x000f0c0001197983 */ /* 0x000ee80000100800 */
[----:B------:R-:W4:Y:S04]  /*41f90*/  LDL R19, [R1+0xedc] ;  /* 0x000edc0001137983 */ /* 0x000f280000100800 */
[----:B------:R-:W4:Y:S04]  /*41fa0*/  LDL R29, [R1+0xeec] ;  /* 0x000eec00011d7983 */ /* 0x000f280000100800 */
[----:B--2---:R-:W-:Y:S04]  /*41fb0*/  STL.64 [R1+0x2dc0], R26 ;  /* 0x002dc01a01007387 */ /* 0x004fe80000100a00 */
[----:B---3--:R0:W-:Y:S04]  /*41fc0*/  STL.64 [R1+0x2db8], R24 ;  /* 0x002db81801007387 */ /* 0x0081e80000100a00 */
[----:B0-----:R-:W2:Y:S04]  /*41fd0*/  LDL.LU R24, [R1+0x1b0] ;  /* 0x0001b00001187983 */ /* 0x001ea80000300800 */
[----:B------:R-:W2:Y:S04]  /*41fe0*/  LDL.LU R25, [R1+0x1b4] ;  /* 0x0001b40001197983 */ /* 0x000ea80000300800 */
[----:B------:R-:W2:Y:S04]  /*41ff0*/  LDL.LU R26, [R1+0x1b8] ;  /* 0x0001b800011a7983 */ /* 0x000ea80000300800 */
[----:B------:R-:W2:Y:S04]  /*42000*/  LDL.LU R27, [R1+0x1bc] ;  /* 0x0001bc00011b7983 */ /* 0x000ea80000300800 */
[----:B------:R-:W3:Y:S04]  /*42010*/  LDL R22, [R1+0xf18] ;  /* 0x000f180001167983 */ /* 0x000ee80000100800 */
[----:B------:R-:W3:Y:S04]  /*42020*/  LDL R23, [R1+0xf1c] ;  /* 0x000f1c0001177983 */ /* 0x000ee80000100800 */
[----:B------:R-:W2:Y:S04]  /*42030*/  LDL R20, [R1+0xf28] ;  /* 0x000f280001147983 */ /* 0x000ea80000100800 */
[----:B------:R-:W4:Y:S04]  /*42040*/  LDL R28, [R1+0xee8] ;  /* 0x000ee800011c7983 */ /* 0x000f280000100800 */
[----:B---3--:R-:W-:Y:S04]  /*42050*/  STL.64 [R1+0x2da0], R22 ;  /* 0x002da01601007387 */ /* 0x008fe80000100a00 */
[----:B--2---:R0:W-:Y:S04]  /*42060*/  STL.64 [R1+0x2d98], R20 ;  /* 0x002d981401007387 */ /* 0x0041e80000100a00 */
[----:B0-----:R-:W2:Y:S04]  /*42070*/  LDL.LU R20, [R1+0x110] ;  /* 0x0001100001147983 */ /* 0x001ea80000300800 */
[----:B------:R-:W2:Y:S04]  /*42080*/  LDL.LU R21, [R1+0x114] ;  /* 0x0001140001157983 */ /* 0x000ea80000300800 */
[----:B------:R-:W3:Y:S04]  /*42090*/  LDL.LU R22, [R1+0x118] ;  /* 0x0001180001167983 */ /* 0x000ee80000300800 */
[----:B------:R-:W3:Y:S01]  /*420a0*/  LDL.LU R23, [R1+0x11c] ;  /* 0x00011c0001177983 */ /* 0x000ee20000300800 */
[----:B------:R-:W-:Y:S01]  /*420b0*/  IMAD.MOV.U32 R3, RZ, RZ, R9 ;  /* 0x000000ffff037224 */ /* 0x000fe200078e0009 */
[----:B----4-:R-:W-:-:S02]  /*420c0*/  F2FP.F16.E4M3.UNPACK_B R9, R19 ;  /* 0x00000013ff09723e */ /* 0x010fc400020006ff */
[----:B---3--:R-:W-:Y:S04]  /*420d0*/  STL.64 [R1+0x2db0], R22 ;  /* 0x002db01601007387 */ /* 0x008fe80000100a00 */
[----:B--2---:R0:W-:Y:S04]  /*420e0*/  STL.64 [R1+0x2da8], R20 ;  /* 0x002da81401007387 */ /* 0x0041e80000100a00 */
        /* <DEDUP_REMOVED lines=8> */
[----:B------:R-:W4:Y:S04]  /*42170*/  LDL.LU R6, [R1+0x168] ;  /* 0x0001680001067983 */ /* 0x000f280000300800 */
[----:B------:R-:W4:Y:S01]  /*42180*/  LDL.LU R7, [R1+0x16c] ;  /* 0x00016c0001077983 */ /* 0x000f220000300800 */
[----:B------:R-:W-:-:S02]  /*42190*/  F2FP.F16.E4M3.UNPACK_B R28, R28 ;  /* 0x0000001cff1c723e */ /* 0x000fc400020006ff */
[----:B------:R-:W-:Y:S01]  /*421a0*/  F2FP.F16.E4M3.UNPACK_B R29, R29 ;  /* 0x0000001dff1d723e */ /* 0x000fe200020006ff */
[----:B------:R-:W-:Y:S01]  /*421b0*/  HMMA.16816.F32 R24, R12, R8, R24 ;  /* 0x000000080c18723c */ /* 0x000fe20000001818 */
[----:B------:R-:W-:Y:S02]  /*421c0*/  IMAD.MOV.U32 R2, RZ, RZ, R10 ;  /* 0x000000ffff027224 */ /* 0x000fe400078e000a */
[----:B------:R-:W-:-:S05]  /*421d0*/  IMAD.MOV.U32 R0, RZ, RZ, R11 ;  /* 0x000000ffff007224 */ /* 0x000fca00078e000b */
[----:B--2---:R-:W-:Y:S01]  /*421e0*/  HMMA.16816.F32 R20, R12, R28, R20 ;  /* 0x0000001c0c14723c */ /* 0x004fe20000001814 */
[----:B----4-:R-:W-:Y:S04]  /*421f0*/  STL.64 [R1+0x2d90], R6 ;  /* 0x002d900601007387 */ /* 0x010fe80000100a00 */
[----:B---3--:R0:W-:Y:S04]  /*42200*/  STL.64 [R1+0x2d88], R4 ;  /* 0x002d880401007387 */ /* 0x0081e80000100a00 */
[----:B0-----:R-:W2:Y:S04]  /*42210*/  LDL.LU R4, [R1+0x130] ;  /* 0x0001300001047983 */ /* 0x001ea80000300800 */
[----:B------:R-:W2:Y:S04]  /*42220*/  LDL.LU R5, [R1+0x134] ;  /* 0x0001340001057983 */ /* 0x000ea80000300800 */
[----:B------:R-:W2:Y:S04]  /*42230*/  LDL.LU R6, [R1+0x138] ;  /* 0x0001380001067983 */ /* 0x000ea80000300800 */
[----:B------:R-:W2:Y:S04]  /*42240*/  LDL.LU R7, [R1+0x13c] ;  /* 0x00013c0001077983 */ /* 0x000ea80000300800 */
[----:B------:R-:W3:Y:S04]  /*42250*/  LDL R17, [R1+0xf4c] ;  /* 0x000f4c0001117983 */ /* 0x000ee80000100800 */
[----:B------:R-:W4:Y:S04]  /*42260*/  LDL R10, [R1+0xf58] ;  /* 0x000f5800010a7983 */ /* 0x000f280000100800 */
[----:B------:R-:W2:Y:S04]  /*42270*/  LDL R11, [R1+0xf5c] ;  /* 0x000f5c00010b7983 */ /* 0x000ea80000100800 */
[----:B------:R-:W-:Y:S04]  /*42280*/  STL [R1+0x4], R9 ;  /* 0x0000040901007387 */ /* 0x000fe80000100800 */
[----:B------:R-:W-:Y:S04]  /*42290*/  STL.64 [R1+0xe0], R24 ;  /* 0x0000e01801007387 */ /* 0x000fe80000100a00 */
[----:B------:R0:W-:Y:S04]  /*422a0*/  STL.64 [R1+0xe8], R26 ;  /* 0x0000e81a01007387 */ /* 0x0001e80000100a00 */
[----:B0-----:R-:W2:Y:S04]  /*422b0*/  LDL.LU.64 R26, [R1+0x2dc0] ;  /* 0x002dc000011a7983 */ /* 0x001ea80000300a00 */
[----:B------:R-:W3:Y:S04]  /*422c0*/  LDL.LU.64 R24, [R1+0x2db8] ;  /* 0x002db80001187983 */ /* 0x000ee80000300a00 */
[----:B------:R-:W4:Y:S04]  /*422d0*/  LDL R19, [R1+0xf3c] ;  /* 0x000f3c0001137983 */ /* 0x000f280000100800 */
[----:B------:R-:W4:Y:S04]  /*422e0*/  LDL R16, [R1+0xf48] ;  /* 0x000f480001107983 */ /* 0x000f280000100800 */
[----:B------:R-:W-:Y:S04]  /*422f0*/  STL.64 [R1+0x100], R20 ;  /* 0x0001001401007387 */ /* 0x000fe80000100a00 */
[----:B------:R0:W-:Y:S04]  /*42300*/  STL.64 [R1+0x108], R22 ;  /* 0x0001081601007387 */ /* 0x0001e80000100a00 */
[----:B0-----:R-:W4:Y:S04]  /*42310*/  LDL.LU.64 R22, [R1+0x2db0] ;  /* 0x002db00001167983 */ /* 0x001f280000300a00 */
[----:B------:R-:W4:Y:S04]  /*42320*/  LDL.LU.64 R20, [R1+0x2da8] ;  /* 0x002da80001147983 */ /* 0x000f280000300a00 */
[----:B------:R-:W-:Y:S04]  /*42330*/  STL [R1+0x2d24], R28 ;  /* 0x002d241c01007387 */ /* 0x000fe80000100800 */
[----:B------:R-:W-:Y:S01]  /*42340*/  STL [R1+0x2d20], R29 ;  /* 0x002d201d01007387 */ /* 0x000fe20000100800 */
[----:B--2---:R-:W-:-:S02]  /*42350*/  F2FP.F16.E4M3.UNPACK_B R26, R26 ;  /* 0x0000001aff1a723e */ /* 0x004fc400020006ff */
[----:B------:R-:W-:Y:S02]  /*42360*/  F2FP.F16.E4M3.UNPACK_B R27, R27 ;  /* 0x0000001bff1b723e */ /* 0x000fe400020006ff */
[----:B---3--:R-:W-:Y:S02]  /*42370*/  F2FP.F16.E4M3.UNPACK_B R24, R24 ;  /* 0x00000018ff18723e */ /* 0x008fe400020006ff */
[----:B------:R-:W-:-:S07]  /*42380*/  F2FP.F16.E4M3.UNPACK_B R25, R25 ;  /* 0x00000019ff19723e */ /* 0x000fce00020006ff */
[C---:B------:R-:W-:Y:S08]  /*42390*/  HMMA.16816.F32 R4, R12.reuse, R24, R4 ;  /* 0x000000180c04723c */ /* 0x040ff00000001804 */
        /* <DEDUP_REMOVED lines=8> */
[----:B0-----:R-:W4:Y:S04]  /*42420*/  LDL.LU.64 R6, [R1+0x2d90] ;  /* 0x002d900001067983 */ /* 0x001f280000300a00 */
[----:B------:R-:W4:Y:S04]  /*42430*/  LDL.LU.64 R4, [R1+0x2d88] ;  /* 0x002d880001047983 */ /* 0x000f280000300a00 */
[----:B------:R-:W-:Y:S04]  /*42440*/  STL.64 [R1+0x2ce8], R26 ;  /* 0x002ce81a01007387 */ /* 0x000fe80000100a00 */
[----:B------:R0:W-:Y:S04]  /*42450*/  STL.64 [R1+0x2ce0], R24 ;  /* 0x002ce01801007387 */ /* 0x0001e80000100a00 */
[----:B0-----:R-:W3:Y:S04]  /*42460*/  LDL.LU R24, [R1+0x1d0] ;  /* 0x0001d00001187983 */ /* 0x001ee80000300800 */
[----:B------:R-:W3:Y:S04]  /*42470*/  LDL.LU R25, [R1+0x1d4] ;  /* 0x0001d40001197983 */ /* 0x000ee80000300800 */
        /* <DEDUP_REMOVED lines=9> */
[----:B------:R-:W2:Y:S01]  /*42510*/  LDL.LU.64 R4, [R1+0x2d78] ;  /* 0x002d780001047983 */ /* 0x000ea20000300a00 */
[----:B---3--:R-:W-:-:S02]  /*42520*/  F2FP.F16.E4M3.UNPACK_B R20, R20 ;  /* 0x00000014ff14723e */ /* 0x008fc400020006ff */
[----:B------:R-:W-:-:S07]  /*42530*/  F2FP.F16.E4M3.UNPACK_B R21, R21 ;  /* 0x00000015ff15723e */ /* 0x000fce00020006ff */
[----:B--2---:R-:W-:-:S15]  /*42540*/  HMMA.16816.F32 R4, R12, R20, R4 ;  /* 0x000000140c04723c */ /* 0x004fde0000001804 */
[----:B------:R-:W-:-:S04]  /*42550*/  NOP ;  /* 0x0000000000007918 */ /* 0x000fc80000000000 */
[----:B------:R0:W-:Y:S04]  /*42560*/  STL.64 [R1+0x180], R4 ;  /* 0x0001800401007387 */ /* 0x0001e80000100a00 */
[----:B------:R-:W-:Y:S04]  /*42570*/  STL.64 [R1+0x188], R6 ;  /* 0x0001880601007387 */ /* 0x000fe80000100a00 */
[----:B0-----:R-:W2:Y:S04]  /*42580*/  LDL.LU R4, [R1+0x2d70] ;  /* 0x002d700001047983 */ /* 0x001ea80000300800 */
[----:B------:R-:W-:Y:S04]  /*42590*/  STL.64 [R1+0x2cc8], R22 ;  /* 0x002cc81601007387 */ /* 0x000fe80000100a00 */
[----:B------:R0:W-:Y:S04]  /*425a0*/  STL.64 [R1+0x2cc0], R20 ;  /* 0x002cc01401007387 */ /* 0x0001e80000100a00 */
[----:B0-----:R-:W3:Y:S04]  /*425b0*/  LDL.LU R20, [R1+0x1a0] ;  /* 0x0001a00001147983 */ /* 0x001ee80000300800 */
[----:B------:R-:W3:Y:S04]  /*425c0*/  LDL.LU R21, [R1+0x1a4] ;  /* 0x0001a40001157983 */ /* 0x000ee80000300800 */
[----:B------:R-:W3:Y:S04]  /*425d0*/  LDL.LU R22, [R1+0x1a8] ;  /* 0x0001a80001167983 */ /* 0x000ee80000300800 */
[----:B------:R-:W3:Y:S01]  /*425e0*/  LDL.LU R23, [R1+0x1ac] ;  /* 0x0001ac0001177983 */ /* 0x000ee20000300800 */
[----:B------:R-:W-:-:S02]  /*425f0*/  F2FP.F16.E4M3.UNPACK_B R18, R18 ;  /* 0x00000012ff12723e */ /* 0x000fc400020006ff */
[----:B------:R-:W-:Y:S02]  /*42600*/  F2FP.F16.E4M3.UNPACK_B R19, R19 ;  /* 0x00000013ff13723e */ /* 0x000fe400020006ff */
[----:B------:R-:W-:Y:S02]  /*42610*/  F2FP.F16.E4M3.UNPACK_B R16, R16 ;  /* 0x00000010ff10723e */ /* 0x000fe400020006ff */
[----:B------:R-:W-:-:S03]  /*42620*/  F2FP.F16.E4M3.UNPACK_B R17, R17 ;  /* 0x00000011ff11723e */ /* 0x000fc600020006ff */
[----:B---3--:R-:W-:-:S15]  /*42630*/  HMMA.16816.F32 R20, R12, R18, R20 ;  /* 0x000000120c14723c */ /* 0x008fde0000001814 */
[----:B------:R-:W-:-:S04]  /*42640*/  NOP ;  /* 0x0000000000007918 */ /* 0x000fc80000000000 */
[----:B------:R-:W-:Y:S04]  /*42650*/  STL.64 [R1+0x1a0], R20 ;  /* 0x0001a01401007387 */ /* 0x000fe80000100a00 */
[----:B------:R0:W-:Y:S02]  /*42660*/  STL.64 [R1+0x1a8], R22 ;  /* 0x0001a81601007387 */ /* 0x0001e40000100a00 */
[----:B0-----:R-:W-:Y:S01]  /*42670*/  HMMA.16816.F32 R20, R12, R16, R24 ;  /* 0x000000100c14723c */ /* 0x001fe20000001818 */
[----:B--2---:R-:W-:Y:S01]  /*42680*/  IMAD.MOV.U32 R26, RZ, RZ, R4 ;  /* 0x000000ffff1a7224 */ /* 0x004fe200078e0004 */
[----:B------:R-:W-:Y:S04]  /*42690*/  STL.64 [R1+0x2ca8], R18 ;  /* 0x002ca81201007387 */ /* 0x000fe80000100a00 */
[----:B------:R-:W-:-:S13]  /*426a0*/  STL.64 [R1+0x2ca0], R16 ;  /* 0x002ca01001007387 */ /* 0x000fda0000100a00 */
[----:B------:R-:W-:Y:S04]  /*426b0*/  STL.64 [R1+0x1c0], R20 ;  /* 0x0001c01401007387 */ /* 0x000fe80000100a00 */
[----:B------:R-:W-:Y:S04]  /*426c0*/  STL.64 [R1+0x1c8], R22 ;  /* 0x0001c81601007387 */ /* 0x000fe80000100a00 */
[----:B------:R-:W-:Y:S04]  /*426d0*/  STL [R1+0x2d28], R26 ;  /* 0x002d281a01007387 */ /* 0x000fe80000100800 */
[----:B------:R-:W2:Y:S04]  /*426e0*/  LDL R6, [R1+0xf78] ;  /* 0x000f780001067983 */ /* 0x000ea80000100800 */
[----:B------:R-:W2:Y:S04]  /*426f0*/  LDL R7, [R1+0xf7c] ;  /* 0x000f7c0001077983 */ /* 0x000ea80000100800 */
[----:B------:R-:W3:Y:S04]  /*42700*/  LDL R4, [R1+0xf88] ;  /* 0x000f880001047983 */ /* 0x000ee80000100800 */
[----:B------:R-:W3:Y:S04]  /*42710*/  LDL R5, [R1+0xf8c] ;  /* 0x000f8c0001057983 */ /* 0x000ee80000100800 */
[----:B------:R-:W4:Y:S01]  /*42720*/  LDL R9, [R1+0xf6c] ;  /* 0x000f6c0001097983 */ /* 0x000f220000100800 */
[----:B------:R-:W-:-:S02]  /*42730*/  IMAD.MOV.U32 R27, RZ, RZ, R3 ;  /* 0x000000ffff1b7224 */ /* 0x000fc400078e0003 */
[----:B------:R-:W-:Y:S01]  /*42740*/  IMAD.MOV.U32 R24, RZ, RZ, R2 ;  /* 0x000000ffff187224 */ /* 0x000fe200078e0002 */
[----:B--2---:R-:W-:Y:S04]  /*42750*/  STL.64 [R1+0x2d68], R6 ;  /* 0x002d680601007387 */ /* 0x004fe80000100a00 */
[----:B---3--:R0:W-:Y:S04]  /*42760*/  STL.64 [R1+0x2d60], R4 ;  /* 0x002d600401007387 */ /* 0x0081e80000100a00 */
[----:B0-----:R-:W2:Y:S04]  /*42770*/  LDL.LU R4, [R1+0x1f0] ;  /* 0x0001f00001047983 */ /* 0x001ea80000300800 */
[----:B------:R-:W2:Y:S04]  /*42780*/  LDL.LU R5, [R1+0x1f4] ;  /* 0x0001f40001057983 */ /* 0x000ea80000300800 */
[----:B------:R-:W2:Y:S04]  /*42790*/  LDL.LU R6, [R1+0x1f8] ;  /* 0x0001f80001067983 */ /* 0x000ea80000300800 */
[----:B------:R-:W2:Y:S04]  /*427a0*/  LDL.LU R7, [R1+0x1fc] ;  /* 0x0001fc0001077983 */ /* 0x000ea80000300800 */
[----:B------:R-:W3:Y:S04]  /*427b0*/  LDL R8, [R1+0xf68] ;  /* 0x000f680001087983 */ /* 0x000ee80000100800 */
[----:B------:R-:W2:Y:S04]  /*427c0*/  LDL R2, [R1+0xf98] ;  /* 0x000f980001027983 */ /* 0x000ea80000100800 */
[----:B------:R-:W2:Y:S04]  /*427d0*/  LDL R3, [R1+0xf9c] ;  /* 0x000f9c0001037983 */ /* 0x000ea80000100800 */
[----:B------:R-:W2:Y:S01]  /*427e0*/  LDL.LU R26, [R1+0x1c80] ;  /* 0x001c8000011a7983 */ /* 0x000ea20000300800 */
[----:B------:R-:W-:-:S03]  /*427f0*/  IMAD.MOV.U32 R25, RZ, RZ, R0 ;  /* 0x000000ffff197224 */ /* 0x000fc600078e0000 */
        /* <DEDUP_REMOVED lines=12> */
[----:B------:R-:W-:-:S02]  /*428c0*/  F2FP.F16.E4M3.UNPACK_B R10, R10 ;  /* 0x0000000aff0a723e */ /* 0x000fc400020006ff */
[----:B------:R-:W-:Y:S01]  /*428d0*/  F2FP.F16.E4M3.UNPACK_B R11, R11 ;  /* 0x0000000bff0b723e */ /* 0x000fe200020006ff */
[----:B--2---:R-:W-:Y:S04]  /*428e0*/  STL.64 [R1+0x2d58], R26 ;  /* 0x002d581a01007387 */ /* 0x004fe80000100a00 */
[----:B------:R0:W-:Y:S04]  /*428f0*/  STL.64 [R1+0x2d50], R24 ;  /* 0x002d501801007387 */ /* 0x0001e80000100a00 */
[----:B0-----:R-:W2:Y:S04]  /*42900*/  LDL.LU R24, [R1+0x220] ;  /* 0x0002200001187983 */ /* 0x001ea80000300800 */
[----:B------:R-:W2:Y:S04]  /*42910*/  LDL.LU R25, [R1+0x224] ;  /* 0x0002240001197983 */ /* 0x000ea80000300800 */
[----:B------:R-:W2:Y:S04]  /*42920*/  LDL.LU R26, [R1+0x228] ;  /* 0x00022800011a7983 */ /* 0x000ea80000300800 */
[----:B------:R-:W2:Y:S01]  /*42930*/  LDL.LU R27, [R1+0x22c] ;  /* 0x00022c00011b7983 */ /* 0x000ea20000300800 */
[----:B---3--:R-:W-:-:S02]  /*42940*/  F2FP.F16.E4M3.UNPACK_B R8, R8 ;  /* 0x00000008ff08723e */ /* 0x008fc400020006ff */
[----:B----4-:R-:W-:Y:S01]  /*42950*/  F2FP.F16.E4M3.UNPACK_B R9, R9 ;  /* 0x00000009ff09723e */ /* 0x010fe200020006ff */
[C---:B------:R-:W-:Y:S01]  /*42960*/  HMMA.16816.F32 R4, R12.reuse, R10, R4 ;  /* 0x0000000a0c04723c */ /* 0x040fe20000001804 */
        /* <DEDUP_REMOVED lines=11> */
[----:B------:R-:W-:Y:S04]  /*42a20*/  STL.64 [R1+0x1e0], R4 ;  /* 0x0001e00401007387 */ /* 0x000fe80000100a00 */
[----:B------:R0:W-:Y:S04]  /*42a30*/  STL.64 [R1+0x1e8], R6 ;  /* 0x0001e80601007387 */ /* 0x0001e80000100a00 */
[----:B0-----:R-:W3:Y:S04]  /*42a40*/  LDL.LU.64 R6, [R1+0x2d68] ;  /* 0x002d680001067983 */ /* 0x001ee80000300a00 */
[----:B------:R-:W4:Y:S01]  /*42a50*/  LDL.LU.64 R4, [R1+0x2d60] ;  /* 0x002d600001047983 */ /* 0x000f220000300a00 */
[----:B--2---:R-:W-:-:S15]  /*42a60*/  HMMA.16816.F32 R24, R12, R8, R24 ;  /* 0x000000080c18723c */ /* 0x004fde0000001818 */
[----:B------:R-:W-:-:S04]  /*42a70*/  NOP ;  /* 0x0000000000007918 */ /* 0x000fc80000000000 */
[----:B------:R-:W-:Y:S04]  /*42a80*/  STL.64 [R1+0x200], R24 ;  /* 0x0002001801007387 */ /* 0x000fe80000100a00 */
[----:B------:R0:W-:Y:S04]  /*42a90*/  STL.64 [R1+0x208], R26 ;  /* 0x0002081a01007387 */ /* 0x0001e80000100a00 */
[----:B0-----:R-:W2:Y:S04]  /*42aa0*/  LDL.LU.64 R26, [R1+0x2d58] ;  /* 0x002d5800011a7983 */ /* 0x001ea80000300a00 */
[----:B------:R-:W2:Y:S01]  /*42ab0*/  LDL.LU.64 R24, [R1+0x2d50] ;  /* 0x002d500001187983 */ /* 0x000ea20000300a00 */
[----:B---3--:R-:W-:-:S02]  /*42ac0*/  F2FP.F16.E4M3.UNPACK_B R6, R6 ;  /* 0x00000006ff06723e */ /* 0x008fc400020006ff */
[----:B------:R-:W-:Y:S01]  /*42ad0*/  F2FP.F16.E4M3.UNPACK_B R7, R7 ;  /* 0x00000007ff07723e */ /* 0x000fe200020006ff */
        /* <DEDUP_REMOVED lines=12> */
[----:B----4-:R-:W-:-:S02]  /*42ba0*/  F2FP.F16.E4M3.UNPACK_B R4, R4 ;  /* 0x00000004ff04723e */ /* 0x010fc400020006ff */
[----:B------:R-:W-:-:S07]  /*42bb0*/  F2FP.F16.E4M3.UNPACK_B R5, R5 ;  /* 0x00000005ff05723e */ /* 0x000fce00020006ff */
[----:B--2---:R-:W-:-:S15]  /*42bc0*/  HMMA.16816.F32 R24, R12, R4, R24 ;  /* 0x000000040c18723c */ /* 0x004fde0000001818 */
[----:B------:R-:W-:-:S04]  /*42bd0*/  NOP ;  /* 0x0000000000007918 */ /* 0x000fc80000000000 */
[----:B------:R-:W-:Y:S04]  /*42be0*/  STL.64 [R1+0x840], R24 ;  /* 0x0008401801007387 */ /* 0x000fe80000100a00 */
[----:B------:R0:W-:Y:S04]  /*42bf0*/  STL.64 [R1+0x848], R26 ;  /* 0x0008481a01007387 */ /* 0x0001e80000100a00 */
[----:B0-----:R-:W2:Y:S04]  /*42c00*/  LDL.LU.64 R26, [R1+0x2d38] ;  /* 0x002d3800011a7983 */ /* 0x001ea80000300a00 */
[----:B------:R-:W4:Y:S04]  /*42c10*/  LDL.LU.64 R24, [R1+0x2d30] ;  /* 0x002d300001187983 */ /* 0x000f280000300a00 */
[----:B------:R0:W-:Y:S04]  /*42c20*/  STL.64 [R1+0x2c68], R6 ;  /* 0x002c680601007387 */ /* 0x0001e80000100a00 */
[----:B0-----:R-:W2:Y:S04]  /*42c30*/  LDL.LU R6, [R1+0x1c7c] ;  /* 0x001c7c0001067983 */ /* 0x001ea80000300800 */
[----:B------:R-:W4:Y:S04]  /*42c40*/  LDL.LU R7, [R1+0x1c98] ;  /* 0x001c980001077983 */ /* 0x000f280000300800 */
[----:B------:R0:W-:Y:S04]  /*42c50*/  STL.64 [R1+0x2c60], R4 ;  /* 0x002c600401007387 */ /* 0x0001e80000100a00 */
[----:B0-----:R-:W4:Y:S04]  /*42c60*/  LDL.LU R5, [R1+0x1c84] ;  /* 0x001c840001057983 */ /* 0x001f280000300800 */
[----:B------:R-:W4:Y:S01]  /*42c70*/  LDL.LU R4, [R1+0x1c8c] ;  /* 0x001c8c0001047983 */ /* 0x000f220000300800 */
[----:B------:R-:W-:-:S02]  /*42c80*/  F2FP.F16.E4M3.UNPACK_B R2, R2 ;  /* 0x00000002ff02723e */ /* 0x000fc400020006ff */
[----:B------:R-:W-:-:S07]  /*42c90*/  F2FP.F16.E4M3.UNPACK_B R3, R3 ;  /* 0x00000003ff03723e */ /* 0x000fce00020006ff */
[----:B---3--:R-:W-:Y:S01]  /*42ca0*/  HMMA.16816.F32 R8, R12, R2, R8 ;  /* 0x000000020c08723c */ /* 0x008fe20000001808 */
[----:B--2---:R-:W-:Y:S02]  /*42cb0*/  IMAD R6, R6, 0x100, R26 ;  /* 0x0000010006067824 */ /* 0x004fe400078e021a */
[----:B------:R-:W2:Y:S01]  /*42cc0*/  LDL.LU R26, [R1+0x2d28] ;  /* 0x002d2800011a7983 */ /* 0x000ea20000300800 */
[----:B----4-:R-:W-:Y:S02]  /*42cd0*/  IMAD R0, R0, 0x100, R7 ;  /* 0x0000010000007824 */ /* 0x010fe400078e0207 */
[----:B------:R-:W-:-:S03]  /*42ce0*/  F2FP.F16.E4M3.UNPACK_B R12, R6 ;  /* 0x00000006ff0c723e */ /* 0x000fc600020006ff */
[----:B------:R-:W-:Y:S01]  /*42cf0*/  F2FP.F16.E4M3.UNPACK_B R15, R0 ;  /* 0x00000000ff0f723e */ /* 0x000fe200020006ff */
[----:B------:R-:W-:Y:S02]  /*42d00*/  IMAD R5, R5, 0x100, R28 ;  /* 0x0000010005057824 */ /* 0x000fe400078e021c */
[----:B------:R-:W-:Y:S01]  /*42d10*/  IMAD R4, R4, 0x100, R29 ;  /* 0x0000010004047824 */ /* 0x000fe200078e021d */
[----:B------:R-:W3:Y:S04]  /*42d20*/  LDL.LU R28, [R1+0x2d24] ;  /* 0x002d2400011c7983 */ /* 0x000ee80000300800 */
[----:B------:R-:W3:Y:S01]  /*42d30*/  LDL.LU R29, [R1+0x2d20] ;  /* 0x002d2000011d7983 */ /* 0x000ee20000300800 */
[----:B------:R-:W-:Y:S02]  /*42d40*/  F2FP.F16.E4M3.UNPACK_B R13, R5 ;  /* 0x00000005ff0d723e */ /* 0x000fe400020006ff */
[----:B------:R-:W-:-:S07]  /*42d50*/  F2FP.F16.E4M3.UNPACK_B R14, R4 ;  /* 0x00000004ff0e723e */ /* 0x000fce00020006ff */
[C---:B------:R-:W-:Y:S01]  /*42d60*/  HMMA.16816.F32 R4, R12.reuse, R24, R16 ;  /* 0x000000180c04723c */ /* 0x040fe20000001810 */
[----:B------:R-:W-:Y:S04]  /*42d70*/  STL [R1+0x2c5c], R2 ;  /* 0x002c5c0201007387 */ /* 0x000fe80000100800 */
[----:B------:R0:W-:Y:S04]  /*42d80*/  STL [R1+0x2c58], R3 ;  /* 0x002c580301007387 */ /* 0x0001e80000100800 */
[----:B------:R1:W-:Y:S04]  /*42d90*/  STL.64 [R1+0x280], R8 ;  /* 0x0002800801007387 */ /* 0x0003e80000100a00 */
[----:B------:R-:W-:Y:S04]  /*42da0*/  STL.64 [R1+0x288], R10 ;  /* 0x0002880a01007387 */ /* 0x000fe80000100a00 */
[----:B0-----:R-:W4:Y:S04]  /*42db0*/  LDL.LU R3, [R1+0x1cb0] ;  /* 0x001cb00001037983 */ /* 0x001f280000300800 */
[----:B------:R-:W4:Y:S04]  /*42dc0*/  LDL.LU R0, [R1+0x1cac] ;  /* 0x001cac0001007983 */ /* 0x000f280000300800 */
[----:B------:R-:W-:Y:S04]  /*42dd0*/  STL.64 [R1+0x830], R4 ;  /* 0x0008300401007387 */ /* 0x000fe80000100a00 */
[----:B------:R2:W-:Y:S04]  /*42de0*/  STL.64 [R1+0x838], R6 ;  /* 0x0008380601007387 */ /* 0x0005e80000100a00 */
[----:B-1----:R-:W3:Y:S01]  /*42df0*/  LDL.LU R8, [R1+0xde0] ;  /* 0x000de00001087983 */ /* 0x002ee20000300800 */
[----:B--2---:R-:W-:-:S15]  /*42e00*/  HMMA.16816.F32 R4, R12, R26, R20 ;  /* 0x0000001a0c04723c */ /* 0x004fde0000001814 */
[----:B------:R-:W-:-:S04]  /*42e10*/  NOP ;  /* 0x0000000000007918 */ /* 0x000fc80000000000 */
[----:B------:R-:W-:Y:S04]  /*42e20*/  STL.64 [R1+0x820], R4 ;  /* 0x0008200401007387 */ /* 0x000fe80000100a00 */
[----:B------:R-:W-:Y:S04]  /*42e30*/  STL.64 [R1+0x828], R6 ;  /* 0x0008280601007387 */ /* 0x000fe80000100a00 */
        /* <DEDUP_REMOVED lines=15> */
[----:B--2---:R0:W-:Y:S04]  /*42f30*/  STL.64 [R1+0x2cf8], R26 ;  /* 0x002cf81a01007387 */ /* 0x0041e80000100a00 */
[----:B0-----:R-:W2:Y:S04]  /*42f40*/  LDL R26, [R1] ;  /* 0x00000000011a7983 */ /* 0x001ea80000100800 */
[----:B------:R-:W2:Y:S04]  /*42f50*/  LDL R27, [R1+0x4] ;  /* 0x00000400011b7983 */ /* 0x000ea80000100800 */
[----:B------:R0:W-:Y:S04]  /*42f60*/  STL.64 [R1+0x2cf0], R24 ;  /* 0x002cf01801007387 */ /* 0x0001e80000100a00 */
[----:B0-----:R-:W2:Y:S04]  /*42f70*/  LDL.64 R24, [R1+0x8] ;  /* 0x0000080001187983 */ /* 0x001ea80000100a00 */
        /* <DEDUP_REMOVED lines=22> */
[----:B------:R-:W4:Y:S04]  /*430e0*/  LDL.LU R18, [R1+0xe18] ;  /* 0x000e180001127983 */ /* 0x000f280000300800 */
[----:B------:R-:W4:Y:S04]  /*430f0*/  LDL.LU R19, [R1+0xe1c] ;  /* 0x000e1c0001137983 */ /* 0x000f280000300800 */
        /* <DEDUP_REMOVED lines=19> */
[----:B0-----:R-:W3:Y:S04]  /*43230*/  LDL.LU.64 R22, [R1+0x2d18] ;  /* 0x002d180001167983 */ /* 0x001ee80000300a00 */
[----:B------:R-:W3:Y:S01]  /*43240*/  LDL.LU.64 R20, [R1+0x2d10] ;  /* 0x002d100001147983 */ /* 0x000ee20000300a00 */
[----:B------:R-:W-:-:S02]  /*43250*/  IMAD.MOV.U32 R2, RZ, RZ, R25 ;  /* 0x000000ffff027224 */ /* 0x000fc400078e0019 */
[----:B---3--:R-:W-:Y:S01]  /*43260*/  HMMA.16816.F32 R24, R12, R26, R20 ;  /* 0x0000001a0c18723c */ /* 0x008fe20000001814 */
[----:B------:R-:W3:Y:S04]  /*43270*/  LDL.LU.64 R22, [R1+0x2d08] ;  /* 0x002d080001167983 */ /* 0x000ee80000300a00 */
[----:B------:R-:W3:-:S14]  /*43280*/  LDL.LU.64 R20, [R1+0x2d00] ;  /* 0x002d000001147983 */ /* 0x000edc0000300a00 */
        /* <DEDUP_REMOVED lines=10> */
[----:B------:R0:W-:Y:S04]  /*43330*/  STL.64 [R1+0x2be8], R28 ;  /* 0x002be81c01007387 */ /* 0x0001e80000100a00 */
[----:B0-----:R-:W2:Y:S04]  /*43340*/  LDL.LU R28, [R1+0x1ca8] ;  /* 0x001ca800011c7983 */ /* 0x001ea80000300800 */
        /* <DEDUP_REMOVED lines=15> */
[----:B------:R-:W3:Y:S04]  /*43440*/  LDL.LU R27, [R1+0x1c9c] ;  /* 0x001c9c00011b7983 */ /* 0x000ee80000300800 */
[----:B------:R-:W-:Y:S01]  /*43450*/  STL.64 [R1+0x2bd8], R24 ;  /* 0x002bd81801007387 */ /* 0x000fe20000100a00 */
        /* <DEDUP_REMOVED lines=47> */
[----:B0-----:R-:W3:Y:S04]  /*43750*/  LDL.LU.64 R6, [R1+0x2c68] ;  /* 0x002c680001067983 */ /* 0x001ee80000300a00 */
[----:B------:R-:W2:Y:S04]  /*43760*/  LDL.LU.64 R4, [R1+0x2c60] ;  /* 0x002c600001047983 */ /* 0x000ea80000300a00 */
[----:B------:R-:W-:Y:S04]  /*43770*/  STL [R1+0x2bf8], R10 ;  /* 0x002bf80a01007387 */ /* 0x000fe80000100800 */
[----:B------:R2:W-:Y:S01]  /*43780*/  STL.64 [R1+0x2bf0], R8 ;  /* 0x002bf00801007387 */ /* 0x0005e20000100a00 */
[----:B------:R-:W-:Y:S01]  /*43790*/  IMAD R0, R0, 0x100, R3 ;  /* 0x0000010000007824 */ /* 0x000fe200078e0203 */
[C---:B---3--:R-:W-:Y:S08]  /*437a0*/  HMMA.16816.F32 R16, R12.reuse, R6, R16 ;  /* 0x000000060c10723c */ /* 0x048ff00000001810 */
[----:B--2---:R-:W-:Y:S01]  /*437b0*/  HMMA.16816.F32 R8, R12, R4, R20 ;  /* 0x000000040c08723c */ /* 0x004fe20000001814 */
[----:B------:R0:W-:Y:S02]  /*437c0*/  STL [R1+0x2b78], R5 ;  /* 0x002b780501007387 */ /* 0x0001e40000100800 */
[----:B0-----:R-:W-:-:S08]  /*437d0*/  IMAD R5, R27, 0x100, R26 ;  /* 0x000001001b057824 */ /* 0x001fd000078e021a */
[----:B------:R-:W-:Y:S04]  /*437e0*/  STL.64 [R1+0x760], R16 ;  /* 0x0007601001007387 */ /* 0x000fe80000100a00 */
[----:B------:R-:W-:Y:S04]  /*437f0*/  STL.64 [R1+0x768], R18 ;  /* 0x0007681201007387 */ /* 0x000fe80000100a00 */
[----:B------:R-:W-:Y:S04]  /*43800*/  STL.64 [R1+0x2c28], R6 ;  /* 0x002c280601007387 */ /* 0x000fe80000100a00 */
[----:B------:R-:W-:Y:S04]  /*43810*/  STL.64 [R1+0x750], R8 ;  /* 0x0007500801007387 */ /* 0x000fe80000100a00 */
[----:B------:R-:W-:Y:S04]  /*43820*/  STL.64 [R1+0x758], R10 ;  /* 0x0007580a01007387 */ /* 0x000fe80000100a00 */
[----:B------:R0:W-:Y:S04]  /*43830*/  STL [R1+0x2c20], R4 ;  /* 0x002c200401007387 */ /* 0x0001e80000100800 */
[----:B------:R-:W-:Y:S04]  /*43840*/  STL [R1+0xb0], R5 ;  /* 0x0000b00501007387 */ /* 0x000fe80000100800 */
[----:B------:R-:W2:Y:S01]  /*43850*/  LDL.LU R20, [R1+0xd30] ;  /* 0x000d300001147983 */ /* 0x000ea20000300800 */
[----:B0-----:R-:W-:-:S05]  /*43860*/  IMAD R4, R29, 0x100, R28 ;  /* 0x000001001d047824 */ /* 0x001fca00078e021c */
[----:B------:R0:W-:Y:S04]  /*43870*/  STL [R1+0xb4], R4 ;  /* 0x0000b40401007387 */ /* 0x0001e80000100800 */
[----:B------:R-:W-:Y:S04]  /*43880*/  STL [R1+0xb8], R0 ;  /* 0x0000b80001007387 */ /* 0x000fe80000100800 */
        /* <DEDUP_REMOVED lines=8> */
[----:B----4-:R-:W-:Y:S04]  /*43910*/  STL.64 [R1+0x2c00], R24 ;  /* 0x002c001801007387 */ /* 0x010fe80000100a00 */
[----:B------:R-:W2:Y:S04]  /*43920*/  LDL.LU R8, [R1+0xd60] ;  /* 0x000d600001087983 */ /* 0x000ea80000300800 */
[----:B------:R-:W2:Y:S04]  /*43930*/  LDL.LU R9, [R1+0xd64] ;  /* 0x000d640001097983 */ /* 0x000ea80000300800 */
[----:B------:R-:W4:Y:S04]  /*43940*/  LDL.LU R10, [R1+0xd68] ;  /* 0x000d6800010a7983 */ /* 0x000f280000300800 */
[----:B------:R-:W4:Y:S04]  /*43950*/  LDL.LU R11, [R1+0xd6c] ;  /* 0x000d6c00010b7983 */ /* 0x000f280000300800 */
[----:B0-----:R-:W2:Y:S04]  /*43960*/  LDL.LU R4, [R1+0xd80] ;  /* 0x000d800001047983 */ /* 0x001ea80000300800 */
[----:B------:R-:W2:Y:S04]  /*43970*/  LDL.LU R5, [R1+0xd84] ;  /* 0x000d840001057983 */ /* 0x000ea80000300800 */
[----:B--2---:R0:W-:Y:S04]  /*43980*/  STL.64 [R1+0x2c30], R4 ;  /* 0x002c300401007387 */ /* 0x0041e80000100a00 */
[----:B0-----:R-:W2:Y:S04]  /*43990*/  LDL.64 R4, [R1+0x18] ;  /* 0x0000180001047983 */ /* 0x001ea80000100a00 */
        /* <DEDUP_REMOVED lines=11> */
[----:B----4-:R-:W-:Y:S04]  /*43a50*/  STL.64 [R1+0x2c18], R10 ;  /* 0x002c180a01007387 */ /* 0x010fe80000100a00 */
[----:B------:R-:W-:Y:S04]  /*43a60*/  STL.64 [R1+0x2c10], R8 ;  /* 0x002c100801007387 */ /* 0x000fe80000100a00 */
[----:B------:R-:W4:Y:S01]  /*43a70*/  LDL R26, [R1+0x8] ;  /* 0x00000800011a7983 */ /* 0x000f220000100800 */
[----:B------:R-:W-:-:S03]  /*43a80*/  IMAD.MOV.U32 R27, RZ, RZ, R2 ;  /* 0x000000ffff1b7224 */ /* 0x000fc600078e0002 */
[----:B------:R-:W2:Y:S01]  /*43a90*/  LDL.LU R2, [R1+0x2c5c] ;  /* 0x002c5c0001027983 */ /* 0x000ea20000300800 */
[----:B---3--:R-:W-:-:S03]  /*43aa0*/  IMAD R0, R0, 0x100, R3 ;  /* 0x0000010000007824 */ /* 0x008fc600078e0203 */
[----:B----4-:R-:W-:Y:S04]  /*43ab0*/  STL.64 [R1+0x2c40], R26 ;  /* 0x002c401a01007387 */ /* 0x010fe80000100a00 */
[----:B--2---:R0:W-:Y:S04]  /*43ac0*/  STL.64 [R1+0x2c38], R24 ;  /* 0x002c381801007387 */ /* 0x0041e80000100a00 */
        /* <DEDUP_REMOVED lines=8> */
[----:B------:R-:W4:Y:S04]  /*43b50*/  LDL.64 R28, [R1] ;  /* 0x00000000011c7983 */ /* 0x000f280000100a00 */
        /* <DEDUP_REMOVED lines=10> */
[----:B------:R-:W2:Y:S02]  /*43c00*/  LDL.LU R3, [R1+0x2c58] ;  /* 0x002c580001037983 */ /* 0x000ea40000300800 */
[----:B--2---:R-:W-:Y:S02]  /*43c10*/  HMMA.16816.F32 R12, R12, R2, R4 ;  /* 0x000000020c0c723c */ /* 0x004fe40000001804 */
[----:B------:R-:W2:Y:S04]  /*43c20*/  LDL.LU.64 R6, [R1+0x2c50] ;  /* 0x002c500001067983 */ /* 0x000ea80000300a00 */
[----:B------:R-:W2:-:S13]  /*43c30*/  LDL.LU.64 R4, [R1+0x2c48] ;  /* 0x002c480001047983 */ /* 0x000e9a0000300a00 */
[----:B------:R0:W-:Y:S04]  /*43c40*/  STL.64 [R1+0x270], R12 ;  /* 0x0002700c01007387 */ /* 0x0001e80000100a00 */
[----:B------:R1:W-:Y:S04]  /*43c50*/  STL.64 [R1+0x278], R14 ;  /* 0x0002780e01007387 */ /* 0x0003e80000100a00 */
[----:B0-----:R-:W2:Y:S04]  /*43c60*/  LDL.LU R13, [R1+0xb0] ;  /* 0x0000b000010d7983 */ /* 0x001ea80000300800 */
[----:B-1----:R-:W3:Y:S04]  /*43c70*/  LDL.LU R14, [R1+0xb4] ;  /* 0x0000b400010e7983 */ /* 0x002ee80000300800 */
[----:B------:R-:W4:Y:S04]  /*43c80*/  LDL.LU R15, [R1+0xb8] ;  /* 0x0000b800010f7983 */ /* 0x000f280000300800 */
[----:B------:R0:W-:Y:S04]  /*43c90*/  STL [R1+0x2b4c], R2 ;  /* 0x002b4c0201007387 */ /* 0x0001e80000100800 */
[----:B------:R-:W-:Y:S01]  /*43ca0*/  STL [R1+0x2b48], R3 ;  /* 0x002b480301007387 */ /* 0x000fe20000100800 */
[----:B--2---:R-:W-:-:S02]  /*43cb0*/  F2FP.F16.E4M3.UNPACK_B R12, R13 ;  /* 0x0000000dff0c723e */ /* 0x004fc400020006ff */
[----:B---3--:R-:W-:Y:S02]  /*43cc0*/  F2FP.F16.E4M3.UNPACK_B R13, R14 ;  /* 0x0000000eff0d723e */ /* 0x008fe400020006ff */
[----:B----4-:R-:W-:Y:S02]  /*43cd0*/  F2FP.F16.E4M3.UNPACK_B R14, R15 ;  /* 0x0000000fff0e723e */ /* 0x010fe400020006ff */
[----:B------:R-:W-:-:S07]  /*43ce0*/  F2FP.F16.E4M3.UNPACK_B R15, R0 ;  /* 0x00000000ff0f723e */ /* 0x000fce00020006ff */
[----:B------:R-:W-:Y:S01]  /*43cf0*/  HMMA.16816.F32 R24, R12, R4, R24 ;  /* 0x000000040c18723c */ /* 0x000fe20000001818 */
[----:B0-----:R-:W-:Y:S02]  /*43d00*/  IMAD.MOV.U32 R2, RZ, RZ, R4 ;  /* 0x000000ffff027224 */ /* 0x001fe400078e0004 */
[----:B------:R-:W-:-:S15]  /*43d10*/  IMAD.MOV.U32 R0, RZ, RZ, R5 ;  /* 0x000000ffff007224 */ /* 0x000fde00078e0005 */
[----:B------:R-:W-:Y:S01]  /*43d20*/  NOP ;  /* 0x0000000000007918 */ /* 0x000fe20000000000 */
[----:B------:R-:W-:Y:S04]  /*43d30*/  STL.64 [R1+0x740], R24 ;  /* 0x0007401801007387 */ /* 0x000fe80000100a00 */
[----:B------:R0:W-:Y:S04]  /*43d40*/  STL.64 [R1+0x748], R26 ;  /* 0x0007481a01007387 */ /* 0x0001e80000100a00 */
[----:B0-----:R-:W2:Y:S04]  /*43d50*/  LDL.LU.64 R26, [R1+0x2c40] ;  /* 0x002c4000011a7983 */ /* 0x001ea80000300a00 */
[----:B------:R-:W3:Y:S04]  /*43d60*/  LDL.LU.64 R24, [R1+0x2c38] ;  /* 0x002c380001187983 */ /* 0x000ee80000300a00 */
[----:B------:R-:W3:Y:S02]  /*43d70*/  LDL.LU.64 R4, [R1+0x2c30] ;  /* 0x002c300001047983 */ /* 0x000ee40000300a00 */
[----:B---3--:R-:W-:-:S15]  /*43d80*/  HMMA.16816.F32 R4, R12, R24, R4 ;  /* 0x000000180c04723c */ /* 0x008fde0000001804 */
[----:B------:R-:W-:-:S04]  /*43d90*/  NOP ;  /* 0x0000000000007918 */ /* 0x000fc80000000000 */
[----:B------:R-:W-:Y:S04]  /*43da0*/  STL.64 [R1+0x730], R4 ;  /* 0x0007300401007387 */ /* 0x000fe80000100a00 */
[----:B------:R0:W-:Y:S04]  /*43db0*/  STL.64 [R1+0x738], R6 ;  /* 0x0007380601007387 */ /* 0x0001e80000100a00 */
[----:B0-----:R-:W3:Y:S04]  /*43dc0*/  LDL.LU.64 R6, [R1+0x2c28] ;  /* 0x002c280001067983 */ /* 0x001ee80000300a00 */
[----:B------:R-:W4:Y:S01]  /*43dd0*/  LDL.LU R4, [R1+0x2c20] ;  /* 0x002c200001047983 */ /* 0x000f220000300800 */
[----:B------:R-:W-:-:S02]  /*43de0*/  IMAD.MOV.U32 R5, RZ, RZ, R24 ;  /* 0x000000ffff057224 */ /* 0x000fc400078e0018 */
[----:B--2---:R-:W-:Y:S01]  /*43df0*/  HMMA.16816.F32 R24, R12, R26, R8 ;  /* 0x0000001a0c18723c */ /* 0x004fe20000001808 */
[----:B---3--:R-:W-:Y:S04]  /*43e00*/  STL.64 [R1+0x2b88], R6 ;  /* 0x002b880601007387 */ /* 0x008fe80000100a00 */
[----:B----4-:R0:W-:Y:S04]  /*43e10*/  STL.64 [R1+0x2b80], R4 ;  /* 0x002b800401007387 */ /* 0x0101e80000100a00 */
[----:B0-----:R-:W2:Y:S04]  /*43e20*/  LDL.LU R4, [R1+0xcf0] ;  /* 0x000cf00001047983 */ /* 0x001ea80000300800 */
[----:B------:R-:W2:Y:S04]  /*43e30*/  LDL.LU R5, [R1+0xcf4] ;  /* 0x000cf40001057983 */ /* 0x000ea80000300800 */
[----:B------:R-:W2:Y:S04]  /*43e40*/  LDL.LU R6, [R1+0xcf8] ;  /* 0x000cf80001067983 */ /* 0x000ea80000300800 */
[----:B------:R-:W2:Y:S04]  /*43e50*/  LDL.LU R7, [R1+0xcfc] ;  /* 0x000cfc0001077983 */ /* 0x000ea80000300800 */
[----:B------:R-:W3:Y:S04]  /*43e60*/  LDL.LU.64 R10, [R1+0x2c18] ;  /* 0x002c1800010a7983 */ /* 0x000ee80000300a00 */
[----:B------:R-:W3:Y:S04]  /*43e70*/  LDL.LU.64 R8, [R1+0x2c10] ;  /* 0x002c100001087983 */ /* 0x000ee80000300a00 */
[----:B------:R-:W-:Y:S04]  /*43e80*/  STL.64 [R1+0x720], R24 ;  /* 0x0007201801007387 */ /* 0x000fe80000100a00 */
[----:B------:R0:W-:Y:S01]  /*43e90*/  STL.64 [R1+0x728], R26 ;  /* 0x0007281a01007387 */ /* 0x0001e20000100a00 */
[----:B------:R-:W-:-:S03]  /*43ea0*/  IMAD.MOV.U32 R3, RZ, RZ, R29 ;  /* 0x000000ffff037224 */ /* 0x000fc600078e001d */
[----:B0-----:R-:W4:Y:S04]  /*43eb0*/  LDL.LU.64 R26, [R1+0x2c08] ;  /* 0x002c0800011a7983 */ /* 0x001f280000300a00 */
[----:B------:R-:W4:Y:S01]  /*43ec0*/  LDL.LU.64 R24, [R1+0x2c00] ;  /* 0x002c000001187983 */ /* 0x000f220000300a00 */
[----:B---3--:R-:W-:-:S15]  /*43ed0*/  HMMA.16816.F32 R8, R12, R28, R8 ;  /* 0x0000001c0c08723c */ /* 0x008fde0000001808 */
[----:B------:R-:W-:-:S04]  /*43ee0*/  NOP ;  /* 0x0000000000007918 */ /* 0x000fc80000000000 */
[----:B------:R-:W-:Y:S04]  /*43ef0*/  STL.64 [R1+0x710], R8 ;  /* 0x0007100801007387 */ /* 0x000fe80000100a00 */
[----:B------:R0:W-:Y:S04]  /*43f00*/  STL.64 [R1+0x718], R10 ;  /* 0x0007180a01007387 */ /* 0x0001e80000100a00 */
[----:B0-----:R-:W3:Y:S04]  /*43f10*/  LDL.LU R10, [R1+0x2bf8] ;  /* 0x002bf800010a7983 */ /* 0x001ee80000300800 */
[----:B------:R-:W2:Y:S01]  /*43f20*/  LDL.LU.64 R8, [R1+0x2bf0] ;  /* 0x002bf00001087983 */ /* 0x000ea20000300a00 */
[----:B------:R-:W-:-:S03]  /*43f30*/  IMAD.MOV.U32 R11, RZ, RZ, R28 ;  /* 0x000000ffff0b7224 */ /* 0x000fc600078e001c */
[----:B------:R-:W4:Y:S02]  /*43f40*/  LDL.LU.64 R28, [R1+0x2be8] ;  /* 0x002be800011c7983 */ /* 0x000f240000300a00 */
[----:B----4-:R-:W-:-:S15]  /*43f50*/  HMMA.16816.F32 R24, R12, R28, R24 ;  /* 0x0000001c0c18723c */ /* 0x010fde0000001818 */
[----:B------:R-:W-:-:S04]  /*43f60*/  NOP ;  /* 0x0000000000007918 */ /* 0x000fc80000000000 */
[----:B------:R-:W-:Y:S04]  /*43f70*/  STL.64 [R1+0x700], R24 ;  /* 0x0007001801007387 */ /* 0x000fe80000100a00 */
[----:B------:R0:W-:Y:S04]  /*43f80*/  STL.64 [R1+0x708], R26 ;  /* 0x0007081a01007387 */ /* 0x0001e80000100a00 */
[----:B0-----:R-:W4:Y:S04]  /*43f90*/  LDL.LU.64 R26, [R1+0x2be0] ;  /* 0x002be000011a7983 */ /* 0x001f280000300a00 */
[----:B------:R-:W2:Y:S04]  /*43fa0*/  LDL.LU.64 R24, [R1+0x2bd8] ;  /* 0x002bd80001187983 */ /* 0x000ea80000300a00 */
[----:B------:R-:W-:Y:S01]  /*43fb0*/  STL [R1+0x2b50], R29 ;  /* 0x002b501d01007387 */ /* 0x000fe20000100800 */
        /* <DEDUP_REMOVED lines=14> */
[----:B0-----:R-:W2:Y:S04]  /*440a0*/  LDL.LU R24, [R1+0xd20] ;  /* 0x000d200001187983 */ /* 0x001ea80000300800 */
[----:B------:R-:W2:Y:S04]  /*440b0*/  LDL.LU R25, [R1+0xd24] ;  /* 0x000d240001197983 */ /* 0x000ea80000300800 */
[----:B------:R-:W2:Y:S04]  /*440c0*/  LDL.LU R26, [R1+0xd28] ;  /* 0x000d2800011a7983 */ /* 0x000ea80000300800 */
[----:B------:R-:W2:Y:S01]  /*440d0*/  LDL.LU R27, [R1+0xd2c] ;  /* 0x000d2c00011b7983 */ /* 0x000ea20000300800 */
[C---:B----4-:R-:W-:Y:S08]  /*440e0*/  HMMA.16816.F32 R16, R12.reuse, R20, R16 ;  /* 0x000000140c10723c */ /* 0x050ff00000001810 */
[----:B--2---:R-:W-:-:S15]  /*440f0*/  HMMA.16816.F32 R24, R12, R22, R24 ;  /* 0x000000160c18723c */ /* 0x004fde0000001818 */
[----:B------:R-:W-:-:S04]  /*44100*/  NOP ;  /* 0x0000000000007918 */ /* 0x000fc80000000000 */
[----:B------:R-:W-:Y:S04]  /*44110*/  STL.64 [R1+0x6d0], R24 ;  /* 0x0006d01801007387 */ /* 0x000fe80000100a00 */
[----:B------:R0:W-:Y:S02]  /*44120*/  STL.64 [R1+0x6d8], R26 ;  /* 0x0006d81a01007387 */ /* 0x0001e40000100a00 */
[----:B0-----:R-:W-:Y:S02]  /*44130*/  IMAD.MOV.U32 R26, RZ, RZ, R11 ;  /* 0x000000ffff1a7224 */ /* 0x001fe400078e000b */
[----:B------:R-:W3:Y:S04]  /*44140*/  LDL.LU R11, [R1+0x2bb0] ;  /* 0x002bb000010b7983 */ /* 0x000ee80000300800 */
[----:B------:R-:W-:Y:S04]  /*44150*/  STL.64 [R1+0x6c0], R16 ;  /* 0x0006c01001007387 */ /* 0x000fe80000100a00 */
[----:B------:R0:W-:Y:S04]  /*44160*/  STL.64 [R1+0x6c8], R18 ;  /* 0x0006c81201007387 */ /* 0x0001e80000100a00 */
[----:B0-----:R-:W2:Y:S04]  /*44170*/  LDL.LU.64 R18, [R1+0x2ba8] ;  /* 0x002ba80001127983 */ /* 0x001ea80000300a00 */
[----:B------:R-:W4:Y:S04]  /*44180*/  LDL.LU.64 R16, [R1+0x2ba0] ;  /* 0x002ba00001107983 */ /* 0x000f280000300a00 */
[----:B------:R-:W2:Y:S01]  /*44190*/  LDL.64 R24, [R1+0x8] ;  /* 0x0000080001187983 */ /* 0x000ea20000100a00 */
[----:B------:R-:W-:-:S05]  /*441a0*/  IMAD.MOV.U32 R27, RZ, RZ, R3 ;  /* 0x000000ffff1b7224 */ /* 0x000fca00078e0003 */
[----:B------:R-:W-:Y:S04]  /*441b0*/  STL.64 [R1+0x2b20], R26 ;  /* 0x002b201a01007387 */ /* 0x000fe80000100a00 */
[----:B--2---:R0:W-:Y:S04]  /*441c0*/  STL.64 [R1+0x2b18], R24 ;  /* 0x002b181801007387 */ /* 0x0041e80000100a00 */
[----:B0-----:R-:W2:Y:S04]  /*441d0*/  LDL.LU R24, [R1+0xd00] ;  /* 0x000d000001187983 */ /* 0x001ea80000300800 */
[----:B------:R-:W2:Y:S04]  /*441e0*/  LDL.LU R25, [R1+0xd04] ;  /* 0x000d040001197983 */ /* 0x000ea80000300800 */
[----:B------:R-:W2:Y:S04]  /*441f0*/  LDL.LU R26, [R1+0xd08] ;  /* 0x000d0800011a7983 */ /* 0x000ea80000300800 */
[----:B------:R-:W2:Y:S04]  /*44200*/  LDL.LU R27, [R1+0xd0c] ;  /* 0x000d0c00011b7983 */ /* 0x000ea80000300800 */
[----:B------:R-:W-:Y:S04]  /*44210*/  STL.64 [R1+0x2af0], R22 ;  /* 0x002af01601007387 */ /* 0x000fe80000100a00 */
[----:B------:R0:W-:Y:S04]  /*44220*/  STL.64 [R1+0x2ae8], R20 ;  /* 0x002ae81401007387 */ /* 0x0001e80000100a00 */
[----:B0-----:R-:W2:Y:S04]  /*44230*/  LDL.LU R20, [R1+0xc70] ;  /* 0x000c700001147983 */ /* 0x001ea80000300800 */
[----:B------:R-:W2:Y:S04]  /*44240*/  LDL.LU R21, [R1+0xc74] ;  /* 0x000c740001157983 */ /* 0x000ea80000300800 */
[----:B------:R-:W2:Y:S04]  /*44250*/  LDL.LU R22, [R1+0xc78] ;  /* 0x000c780001167983 */ /* 0x000ea80000300800 */
[----:B------:R-:W2:Y:S01]  /*44260*/  LDL.LU R23, [R1+0xc7c] ;  /* 0x000c7c0001177983 */ /* 0x000ea20000300800 */
[C---:B----4-:R-:W-:Y:S03]  /*44270*/  HMMA.16816.F32 R4, R12.reuse, R16, R4 ;  /* 0x000000100c04723c */ /* 0x050fe60000001804 */
[----:B--2---:R-:W-:Y:S04]  /*44280*/  STL.64 [R1+0x2b30], R22 ;  /* 0x002b301601007387 */ /* 0x004fe80000100a00 */
[----:B------:R0:W-:Y:S02]  /*44290*/  STL.64 [R1+0x2b28], R20 ;  /* 0x002b281401007387 */ /* 0x0001e40000100a00 */
[----:B0-----:R-:W-:-:S15]  /*442a0*/  HMMA.16816.F32 R20, R12, R18, R24 ;  /* 0x000000120c14723c */ /* 0x001fde0000001818 */
[----:B------:R-:W-:-:S04]  /*442b0*/  NOP ;  /* 0x0000000000007918 */ /* 0x000fc80000000000 */
[----:B------:R-:W-:Y:S04]  /*442c0*/  STL.64 [R1+0x6b0], R20 ;  /* 0x0006b01401007387 */ /* 0x000fe80000100a00 */
[----:B------:R-:W-:Y:S04]  /*442d0*/  STL.64 [R1+0x6b8], R22 ;  /* 0x0006b81601007387 */ /* 0x000fe80000100a00 */
[----:B------:R0:W-:Y:S04]  /*442e0*/  STL.64 [R1+0x6a0], R4 ;  /* 0x0006a00401007387 */ /* 0x0001e80000100a00 */
[----:B------:R1:W-:Y:S04]  /*442f0*/  STL.64 [R1+0x6a8], R6 ;  /* 0x0006a80601007387 */ /* 0x0003e80000100a00 */
[----:B0-----:R-:W2:Y:S04]  /*44300*/  LDL.LU R4, [R1+0xcd0] ;  /* 0x000cd00001047983 */ /* 0x001ea80000300800 */
[----:B------:R-:W2:Y:S04]  /*44310*/  LDL.LU R5, [R1+0xcd4] ;  /* 0x000cd40001057983 */ /* 0x000ea80000300800 */
[----:B-1----:R-:W4:Y:S04]  /*44320*/  LDL.LU R6, [R1+0xcd8] ;  /* 0x000cd80001067983 */ /* 0x002f280000300800 */
[----:B------:R-:W4:Y:S01]  /*44330*/  LDL.LU R7, [R1+0xcdc] ;  /* 0x000cdc0001077983 */ /* 0x000f220000300800 */
[----:B------:R-:W-:-:S03]  /*44340*/  IMAD.MOV.U32 R26, RZ, RZ, R2 ;  /* 0x000000ffff1a7224 */ /* 0x000fc600078e0002 */
[----:B----4-:R-:W-:Y:S04]  /*44350*/  STL.64 [R1+0x2b98], R6 ;  /* 0x002b980601007387 */ /* 0x010fe80000100a00 */
[----:B--2---:R0:W-:Y:S04]  /*44360*/  STL.64 [R1+0x2b90], R4 ;  /* 0x002b900401007387 */ /* 0x0041e80000100a00 */
[----:B0-----:R-:W3:Y:S04]  /*44370*/  LDL.LU R4, [R1+0xce0] ;  /* 0x000ce00001047983 */ /* 0x001ee80000300800 */
[----:B------:R-:W3:Y:S04]  /*44380*/  LDL.LU R5, [R1+0xce4] ;  /* 0x000ce40001057983 */ /* 0x000ee80000300800 */
[----:B------:R-:W3:Y:S04]  /*44390*/  LDL.LU R6, [R1+0xce8] ;  /* 0x000ce80001067983 */ /* 0x000ee80000300800 */
[----:B------:R-:W3:Y:S04]  /*443a0*/  LDL.LU R7, [R1+0xcec] ;  /* 0x000cec0001077983 */ /* 0x000ee80000300800 */
[----:B------:R-:W2:Y:S04]  /*443b0*/  LDL.LU R29, [R1+0x1cc0] ;  /* 0x001cc000011d7983 */ /* 0x000ea80000300800 */
[----:B------:R-:W4:Y:S04]  /*443c0*/  LDL.LU R24, [R1+0x1cbc] ;  /* 0x001cbc0001187983 */ /* 0x000f280000300800 */
[----:B------:R-:W2:Y:S04]  /*443d0*/  LDL.LU R2, [R1+0x1cc8] ;  /* 0x001cc80001027983 */ /* 0x000ea80000300800 */
[----:B------:R-:W2:Y:S04]  /*443e0*/  LDL.LU R3, [R1+0x1cd0] ;  /* 0x001cd00001037983 */ /* 0x000ea80000300800 */
[----:B------:R-:W4:Y:S01]  /*443f0*/  LDL.LU R25, [R1+0x1cd8] ;  /* 0x001cd80001197983 */ /* 0x000f220000300800 */
[----:B------:R-:W-:-:S05]  /*44400*/  IMAD.MOV.U32 R27, RZ, RZ, R0 ;  /* 0x000000ffff1b7224 */ /* 0x000fca00078e0000 */
[----:B------:R-:W-:Y:S04]  /*44410*/  STL.64 [R1+0x2b60], R26 ;  /* 0x002b601a01007387 */ /* 0x000fe80000100a00 */
[----:B----4-:R0:W-:Y:S04]  /*44420*/  STL.64 [R1+0x2b58], R24 ;  /* 0x002b581801007387 */ /* 0x0101e80000100a00 */
[----:B0-----:R-:W4:Y:S04]  /*44430*/  LDL.LU R24, [R1+0xcb0] ;  /* 0x000cb00001187983 */ /* 0x001f280000300800 */
        /* <DEDUP_REMOVED lines=37> */
[----:B------:R3:W-:Y:S01]  /*44690*/  STL.64 [R1+0x2ab0], R10 ;  /* 0x002ab00a01007387 */ /* 0x0007e20000100a00 */
[----:B--2---:R-:W-:Y:S01]  /*446a0*/  HMMA.16816.F32 R24, R12, R6, R24 ;  /* 0x000000060c18723c */ /* 0x004fe20000001818 */
[----:B---3--:R-:W-:-:S02]  /*446b0*/  IMAD.MOV.U32 R10, RZ, RZ, R5 ;  /* 0x000000ffff0a7224 */ /* 0x008fc400078e0005 */
[----:B------:R-:W2:Y:S04]  /*446c0*/  LDL.LU R5, [R1+0x2b78] ;  /* 0x002b780001057983 */ /* 0x000ea80000300800 */
[----:B------:R-:W3:Y:S04]  /*446d0*/  LDL R11, [R1+0x14] ;  /* 0x00001400010b7983 */ /* 0x000ee80000100800 */
[----:B------:R0:W-:Y:S04]  /*446e0*/  STL.64 [R1+0x2aa8], R8 ;  /* 0x002aa80801007387 */ /* 0x0001e80000100a00 */
[----:B0-----:R-:W2:Y:S04]  /*446f0*/  LDL.LU R9, [R1+0x1cc4] ;  /* 0x001cc40001097983 */ /* 0x001ea80000300800 */
        /* <DEDUP_REMOVED lines=13> */
[----:B------:R-:W-:-:S02]  /*447d0*/  IMAD R9, R9, 0x100, R2 ;  /* 0x0000010009097824 */ /* 0x000fc400078e0202 */
[----:B------:R-:W-:Y:S01]  /*447e0*/  IMAD R8, R8, 0x100, R3 ;  /* 0x0000010008087824 */ /* 0x000fe200078e0203 */
[----:B0-----:R-:W3:Y:S04]  /*447f0*/  LDL.LU R4, [R1+0xc90] ;  /* 0x000c900001047983 */ /* 0x001ee80000300800 */
[----:B------:R-:W3:Y:S04]  /*44800*/  LDL.LU R5, [R1+0xc94] ;  /* 0x000c940001057983 */ /* 0x000ee80000300800 */
[----:B------:R-:W3:Y:S04]  /*44810*/  LDL.LU R6, [R1+0xc98] ;  /* 0x000c980001067983 */ /* 0x000ee80000300800 */
[----:B------:R-:W3:Y:S01]  /*44820*/  LDL.LU R7, [R1+0xc9c] ;  /* 0x000c9c0001077983 */ /* 0x000ee20000300800 */
[----:B--2---:R-:W-:-:S03]  /*44830*/  IMAD R24, R24, 0x100, R29 ;  /* 0x0000010018187824 */ /* 0x004fc600078e021d */
[----:B------:R-:W2:Y:S04]  /*44840*/  LDL.LU R29, [R1+0x2b50] ;  /* 0x002b5000011d7983 */ /* 0x000ea80000300800 */
[----:B------:R-:W2:Y:S04]  /*44850*/  LDL.LU R2, [R1+0x2b4c] ;  /* 0x002b4c0001027983 */ /* 0x000ea80000300800 */
[----:B------:R-:W2:Y:S01]  /*44860*/  LDL.LU R3, [R1+0x2b48] ;  /* 0x002b480001037983 */ /* 0x000ea20000300800 */
[----:B----4-:R-:W-:Y:S01]  /*44870*/  IMAD R0, R0, 0x100, R25 ;  /* 0x0000010000007824 */ /* 0x010fe200078e0219 */
[----:B--2---:R-:W-:Y:S02]  /*44880*/  HMMA.16816.F32 R12, R12, R2, R20 ;  /* 0x000000020c0c723c */ /* 0x004fe40000001814 */
[----:B------:R-:W2:Y:S04]  /*44890*/  LDL.LU.64 R22, [R1+0x2b40] ;  /* 0x002b400001167983 */ /* 0x000ea80000300a00 */
[----:B------:R-:W2:Y:S04]  /*448a0*/  LDL.LU.64 R20, [R1+0x2b38] ;  /* 0x002b380001147983 */ /* 0x000ea80000300a00 */
[----:B------:R-:W-:Y:S09]  /*448b0*/  STL [R1+0x2a80], R3 ;  /* 0x002a800301007387 */ /* 0x000ff20000100800 */
[----:B------:R0:W-:Y:S04]  /*448c0*/  STL.64 [R1+0x260], R12 ;  /* 0x0002600c01007387 */ /* 0x0001e80000100a00 */
[----:B------:R1:W-:Y:S01]  /*448d0*/  STL.64 [R1+0x268], R14 ;  /* 0x0002680e01007387 */ /* 0x0003e20000100a00 */
[----:B0-----:R-:W-:-:S02]  /*448e0*/  F2FP.F16.E4M3.UNPACK_B R12, R24 ;  /* 0x00000018ff0c723e */ /* 0x001fc400020006ff */
[----:B------:R-:W-:Y:S02]  /*448f0*/  F2FP.F16.E4M3.UNPACK_B R13, R9 ;  /* 0x00000009ff0d723e */ /* 0x000fe400020006ff */
[----:B-1----:R-:W-:Y:S02]  /*44900*/  F2FP.F16.E4M3.UNPACK_B R14, R8 ;  /* 0x00000008ff0e723e */ /* 0x002fe400020006ff */
[----:B------:R-:W-:-:S07]  /*44910*/  F2FP.F16.E4M3.UNPACK_B R15, R0 ;  /* 0x00000000ff0f723e */ /* 0x000fce00020006ff */
[----:B--2---:R-:W-:Y:S01]  /*44920*/  HMMA.16816.F32 R24, R12, R26, R20 ;  /* 0x0000001a0c18723c */ /* 0x004fe20000001814 */
[----:B------:R-:W2:Y:S04]  /*44930*/  LDL.LU.64 R22, [R1+0x2b30] ;  /* 0x002b300001167983 */ /* 0x000ea80000300a00 */
[----:B------:R-:W2:-:S14]  /*44940*/  LDL.LU.64 R20, [R1+0x2b28] ;  /* 0x002b280001147983 */ /* 0x000e9c0000300a00 */
[----:B------:R-:W-:Y:S04]  /*44950*/  STL.64 [R1+0x650], R24 ;  /* 0x0006501801007387 */ /* 0x000fe80000100a00 */
[----:B------:R0:W-:Y:S04]  /*44960*/  STL.64 [R1+0x658], R26 ;  /* 0x0006581a01007387 */ /* 0x0001e80000100a00 */
[----:B0-----:R-:W2:Y:S04]  /*44970*/  LDL.LU.64 R26, [R1+0x2b20] ;  /* 0x002b2000011a7983 */ /* 0x001ea80000300a00 */
[----:B------:R-:W4:Y:S01]  /*44980*/  LDL.LU.64 R24, [R1+0x2b18] ;  /* 0x002b180001187983 */ /* 0x000f220000300a00 */
[----:B---3--:R-:W-:-:S15]  /*44990*/  HMMA.16816.F32 R8, R12, R10, R4 ;  /* 0x0000000a0c08723c */ /* 0x008fde0000001804 */
[----:B------:R-:W-:-:S04]  /*449a0*/  NOP ;  /* 0x0000000000007918 */ /* 0x000fc80000000000 */
[----:B------:R0:W-:Y:S04]  /*449b0*/  STL.64 [R1+0x640], R8 ;  /* 0x0006400801007387 */ /* 0x0001e80000100a00 */
[----:B------:R-:W-:Y:S01]  /*449c0*/  STL.64 [R1+0x648], R10 ;  /* 0x0006480a01007387 */ /* 0x000fe20000100a00 */
[----:B----4-:R-:W-:-:S15]  /*449d0*/  HMMA.16816.F32 R4, R12, R24, R16 ;  /* 0x000000180c04723c */ /* 0x010fde0000001810 */
[----:B------:R-:W-:-:S04]  /*449e0*/  NOP ;  /* 0x0000000000007918 */ /* 0x000fc80000000000 */
[----:B------:R-:W-:Y:S04]  /*449f0*/  STL.64 [R1+0x630], R4 ;  /* 0x0006300401007387 */ /* 0x000fe80000100a00 */
[----:B------:R2:W-:Y:S04]  /*44a00*/  STL.64 [R1+0x638], R6 ;  /* 0x0006380601007387 */ /* 0x0005e80000100a00 */
[----:B0-----:R-:W3:Y:S01]  /*44a10*/  LDL.LU R8, [R1+0xc00] ;  /* 0x000c000001087983 */ /* 0x001ee20000300800 */
        /* <DEDUP_REMOVED lines=33> */
[----:B------:R-:W-:Y:S04]  /*44c30*/  STL.64 [R1+0x2ac0], R10 ;  /* 0x002ac00a01007387 */ /* 0x000fe80000100a00 */
        /* <DEDUP_REMOVED lines=516> */
[----:B------:R-:W-:Y:S04]  /*46c80*/  STL [R1+0x27e0], R9 ;  /* 0x0027e00901007387 */ /* 0x000fe80000100800 */
[----:B------:R-:W-:Y:S04]  /*46c90*/  STL.64 [R1+0x2858], R10 ;  /* 0x0028580a01007387 */ /* 0x000fe80000100a00 */
[----:B------:R0:W-:Y:S04]  /*46ca0*/  STL [R1+0x2850], R8 ;  /* 0x0028500801007387 */ /* 0x0001e80000100800 */
        /* <DEDUP_REMOVED lines=12> */
[----:B------:R-:W-:-:S12]  /*46d70*/  STL.64 [R1+0x27d0], R4 ;  /* 0x0027d00401007387 */ /* 0x000fd80000100a00 */
[----:B------:R0:W-:Y:S04]  /*46d80*/  STL.64 [R1+0x390], R8 ;  /* 0x0003900801007387 */ /* 0x0001e80000100a00 */
[----:B------:R-:W-:Y:S04]  /*46d90*/  STL.64 [R1+0x398], R10 ;  /* 0x0003980a01007387 */ /* 0x000fe80000100a00 */
[----:B------:R-:W-:Y:S04]  /*46da0*/  STL [R1+0x27a4], R2 ;  /* 0x0027a40201007387 */ /* 0x000fe80000100800 */
[----:B------:R-:W-:Y:S01]  /*46db0*/  STL [R1+0x27a0], R3 ;  /* 0x0027a00301007387 */ /* 0x000fe20000100800 */
[----:B0-----:R-:W-:Y:S01]  /*46dc0*/  IMAD R8, R20, 0x100, R19 ;  /* 0x0000010014087824 */ /* 0x001fe200078e0213 */
[----:B--2---:R-:W-:-:S15]  /*46dd0*/  HMMA.16816.F32 R12, R12, R2, R24 ;  /* 0x000000020c0c723c */ /* 0x004fde0000001818 */
[----:B------:R-:W-:-:S04]  /*46de0*/  NOP ;  /* 0x0000000000007918 */ /* 0x000fc80000000000 */
[----:B------:R0:W-:Y:S04]  /*46df0*/  STL.64 [R1+0x230], R12 ;  /* 0x0002300c01007387 */ /* 0x0001e80000100a00 */
[----:B------:R-:W-:Y:S01]  /*46e00*/  STL.64 [R1+0x238], R14 ;  /* 0x0002380e01007387 */ /* 0x000fe20000100a00 */
[----:B0-----:R-:W-:-:S03]  /*46e10*/  F2FP.F16.E4M3.UNPACK_B R12, R8 ;  /* 0x00000008ff0c723e */ /* 0x001fc600020006ff */
[----:B------:R-:W2:Y:S04]  /*46e20*/  LDL.LU R8, [R1+0x9a0] ;  /* 0x0009a00001087983 */ /* 0x000ea80000300800 */
[----:B------:R-:W2:Y:S04]  /*46e30*/  LDL.LU R9, [R1+0x9a4] ;  /* 0x0009a40001097983 */ /* 0x000ea80000300800 */
[----:B--2---:R0:W-:Y:S04]  /*46e40*/  STL.64 [R1+0x2860], R8 ;  /* 0x0028600801007387 */ /* 0x0041e80000100a00 */
[----:B------:R-:W2:Y:S04]  /*46e50*/  LDL.LU R10, [R1+0x9a8] ;  /* 0x0009a800010a7983 */ /* 0x000ea80000300800 */
[----:B------:R-:W2:Y:S04]  /*46e60*/  LDL.LU R11, [R1+0x9ac] ;  /* 0x0009ac00010b7983 */ /* 0x000ea80000300800 */
[----:B------:R-:W3:Y:S04]  /*46e70*/  LDL.LU.64 R6, [R1+0x10] ;  /* 0x0000100001067983 */ /* 0x000ee80000300a00 */
[----:B0-----:R-:W4:Y:S04]  /*46e80*/  LDL.LU.64 R8, [R1+0x8] ;  /* 0x0000080001087983 */ /* 0x001f280000300a00 */
[----:B--2---:R-:W-:Y:S04]  /*46e90*/  STL.64 [R1+0x2880], R10 ;  /* 0x0028800a01007387 */ /* 0x004fe80000100a00 */
[----:B----4-:R0:W-:Y:S04]  /*46ea0*/  STL.64 [R1+0x2878], R8 ;  /* 0x0028780801007387 */ /* 0x0101e80000100a00 */
[----:B0-----:R-:W2:Y:S04]  /*46eb0*/  LDL.LU R8, [R1+0x9c0] ;  /* 0x0009c00001087983 */ /* 0x001ea80000300800 */
[----:B------:R-:W2:Y:S04]  /*46ec0*/  LDL.LU R9, [R1+0x9c4] ;  /* 0x0009c40001097983 */ /* 0x000ea80000300800 */
[----:B------:R-:W4:Y:S04]  /*46ed0*/  LDL.LU R10, [R1+0x9c8] ;  /* 0x0009c800010a7983 */ /* 0x000f280000300800 */
[----:B------:R-:W4:Y:S01]  /*46ee0*/  LDL.LU R11, [R1+0x9cc] ;  /* 0x0009cc00010b7983 */ /* 0x000f220000300800 */
[----:B------:R-:W-:-:S02]  /*46ef0*/  IMAD R5, R22, 0x100, R21 ;  /* 0x0000010016057824 */ /* 0x000fc400078e0215 */
[----:B------:R-:W-:Y:S02]  /*46f00*/  IMAD R4, R28, 0x100, R23 ;  /* 0x000001001c047824 */ /* 0x000fe400078e0217 */
[----:B------:R-:W-:Y:S01]  /*46f10*/  IMAD R0, R0, 0x100, R29 ;  /* 0x0000010000007824 */ /* 0x000fe200078e021d */
[----:B------:R-:W-:Y:S02]  /*46f20*/  F2FP.F16.E4M3.UNPACK_B R13, R5 ;  /* 0x00000005ff0d723e */ /* 0x000fe400020006ff */
[----:B------:R-:W-:Y:S01]  /*46f30*/  F2FP.F16.E4M3.UNPACK_B R14, R4 ;  /* 0x00000004ff0e723e */ /* 0x000fe200020006ff */
[----:B----4-:R-:W-:Y:S04]  /*46f40*/  STL.64 [R1+0x2890], R10 ;  /* 0x0028900a01007387 */ /* 0x010fe80000100a00 */
[----:B--2---:R0:W-:Y:S04]  /*46f50*/  STL.64 [R1+0x2888], R8 ;  /* 0x0028880801007387 */ /* 0x0041e80000100a00 */
[----:B0-----:R-:W2:Y:S04]  /*46f60*/  LDL.LU R8, [R1+0x9d0] ;  /* 0x0009d00001087983 */ /* 0x001ea80000300800 */
[----:B------:R-:W2:Y:S04]  /*46f70*/  LDL.LU R9, [R1+0x9d4] ;  /* 0x0009d40001097983 */ /* 0x000ea80000300800 */
[----:B------:R-:W2:Y:S04]  /*46f80*/  LDL.LU R10, [R1+0x9d8] ;  /* 0x0009d800010a7983 */ /* 0x000ea80000300800 */
[----:B------:R-:W2:Y:S04]  /*46f90*/  LDL.LU R11, [R1+0x9dc] ;  /* 0x0009dc00010b7983 */ /* 0x000ea80000300800 */
[----:B------:R-:W2:Y:S04]  /*46fa0*/  LDL.LU.64 R4, [R1+0x18] ;  /* 0x0000180001047983 */ /* 0x000ea80000300a00 */
[----:B------:R-:W4:Y:S04]  /*46fb0*/  LDL.LU.64 R28, [R1] ;  /* 0x00000000011c7983 */ /* 0x000f280000300a00 */
[----:B------:R-:W2:Y:S04]  /*46fc0*/  LDL.LU R20, [R1+0x970] ;  /* 0x0009700001147983 */ /* 0x000ea80000300800 */
[----:B------:R-:W2:Y:S04]  /*46fd0*/  LDL.LU R21, [R1+0x974] ;  /* 0x0009740001157983 */ /* 0x000ea80000300800 */
[----:B------:R-:W2:Y:S04]  /*46fe0*/  LDL.LU R22, [R1+0x978] ;  /* 0x0009780001167983 */ /* 0x000ea80000300800 */
[----:B------:R-:W2:Y:S04]  /*46ff0*/  LDL.LU R23, [R1+0x97c] ;  /* 0x00097c0001177983 */ /* 0x000ea80000300800 */
[----:B------:R-:W2:Y:S04]  /*47000*/  LDL.LU R24, [R1+0x990] ;  /* 0x0009900001187983 */ /* 0x000ea80000300800 */
[----:B------:R-:W2:Y:S04]  /*47010*/  LDL.LU R25, [R1+0x994] ;  /* 0x0009940001197983 */ /* 0x000ea80000300800 */
[----:B------:R-:W2:Y:S04]  /*47020*/  LDL.LU R26, [R1+0x998] ;  /* 0x00099800011a7983 */ /* 0x000ea80000300800 */
[----:B------:R-:W2:Y:S01]  /*47030*/  LDL.LU R27, [R1+0x99c] ;  /* 0x00099c00011b7983 */ /* 0x000ea20000300800 */
[----:B------:R-:W-:-:S03]  /*47040*/  F2FP.F16.E4M3.UNPACK_B R15, R0 ;  /* 0x00000000ff0f723e */ /* 0x000fc600020006ff */
        /* <DEDUP_REMOVED lines=32> */
[----:B------:R-:W2:Y:S01]  /*47250*/  LDL.LU.64 R8, [R1+0x2878] ;  /* 0x0028780001087983 */ /* 0x000ea20000300a00 */
[----:B------:R-:W-:-:S02]  /*47260*/  IMAD.MOV.U32 R2, RZ, RZ, R4 ;  /* 0x000000ffff027224 */ /* 0x000fc400078e0004 */
[----:B------:R-:W-:Y:S02]  /*47270*/  IMAD.MOV.U32 R0, RZ, RZ, R5 ;  /* 0x000000ffff007224 */ /* 0x000fe400078e0005 */
[----:B------:R-:W-:Y:S01]  /*47280*/  IMAD.MOV.U32 R4, RZ, RZ, R6 ;  /* 0x000000ffff047224 */ /* 0x000fe200078e0006 */
[----:B--2---:R-:W-:Y:S01]  /*47290*/  HMMA.16816.F32 R24, R12, R8, R24 ;  /* 0x000000080c18723c */ /* 0x004fe20000001818 */
[----:B------:R-:W-:Y:S02]  /*472a0*/  IMAD.MOV.U32 R6, RZ, RZ, R8 ;  /* 0x000000ffff067224 */ /* 0x000fe400078e0008 */
[----:B------:R-:W-:-:S15]  /*472b0*/  IMAD.MOV.U32 R5, RZ, RZ, R9 ;  /* 0x000000ffff057224 */ /* 0x000fde00078e0009 */
[----:B------:R-:W-:Y:S01]  /*472c0*/  NOP ;  /* 0x0000000000007918 */ /* 0x000fe20000000000 */
[----:B------:R-:W-:Y:S04]  /*472d0*/  STL.64 [R1+0x360], R24 ;  /* 0x0003601801007387 */ /* 0x000fe80000100a00 */
[----:B------:R0:W-:Y:S04]  /*472e0*/  STL.64 [R1+0x368], R26 ;  /* 0x0003681a01007387 */ /* 0x0001e80000100a00 */
[----:B0-----:R-:W2:Y:S04]  /*472f0*/  LDL.LU.64 R26, [R1+0x2870] ;  /* 0x00287000011a7983 */ /* 0x001ea80000300a00 */
[----:B------:R-:W2:Y:S04]  /*47300*/  LDL.LU.64 R24, [R1+0x2868] ;  /* 0x0028680001187983 */ /* 0x000ea80000300a00 */
[----:B------:R-:W3:Y:S01]  /*47310*/  LDL.LU.64 R8, [R1+0x2860] ;  /* 0x0028600001087983 */ /* 0x000ee20000300a00 */
[----:B------:R-:W-:-:S02]  /*47320*/  IMAD.MOV.U32 R3, RZ, RZ, R7 ;  /* 0x000000ffff037224 */ /* 0x000fc400078e0007 */
[----:B----4-:R-:W-:Y:S01]  /*47330*/  IMAD.MOV.U32 R7, RZ, RZ, R29 ;  /* 0x000000ffff077224 */ /* 0x010fe200078e001d */
[----:B---3--:R-:W-:-:S15]  /*47340*/  HMMA.16816.F32 R8, R12, R28, R8 ;  /* 0x0000001c0c08723c */ /* 0x008fde0000001808 */
[----:B------:R-:W-:-:S04]  /*47350*/  NOP ;  /* 0x0000000000007918 */ /* 0x000fc80000000000 */
[----:B------:R0:W-:Y:S04]  /*47360*/  STL.64 [R1+0x350], R8 ;  /* 0x0003500801007387 */ /* 0x0001e80000100a00 */
[----:B------:R1:W-:Y:S01]  /*47370*/  STL.64 [R1+0x358], R10 ;  /* 0x0003580a01007387 */ /* 0x0003e20000100a00 */
[----:B0-----:R-:W-:-:S03]  /*47380*/  IMAD.MOV.U32 R9, RZ, RZ, R28 ;  /* 0x000000ffff097224 */ /* 0x001fc600078e001c */
[----:B-1----:R-:W3:Y:S04]  /*47390*/  LDL.LU.64 R10, [R1+0x2858] ;  /* 0x00285800010a7983 */ /* 0x002ee80000300a00 */
[----:B------:R-:W4:Y:S04]  /*473a0*/  LDL.LU R8, [R1+0x2850] ;  /* 0x0028500001087983 */ /* 0x000f280000300800 */
[----:B------:R-:W2:Y:S02]  /*473b0*/  LDL.LU.64 R28, [R1+0x2848] ;  /* 0x00284800011c7983 */ /* 0x000ea40000300a00 */
[C---:B--2---:R-:W-:Y:S02]  /*473c0*/  HMMA.16816.F32 R24, R12.reuse, R28, R24 ;  /* 0x0000001c0c18723c */ /* 0x044fe40000001818 */
[----:B---3--:R-:W-:Y:S04]  /*473d0*/  STL.64 [R1+0x27f0], R10 ;  /* 0x0027f00a01007387 */ /* 0x008fe80000100a00 */
[----:B----4-:R0:W-:Y:S04]  /*473e0*/  STL.64 [R1+0x27e8], R8 ;  /* 0x0027e80801007387 */ /* 0x0101e80000100a00 */
[----:B0-----:R-:W2:Y:S04]  /*473f0*/  LDL.LU R8, [R1+0x940] ;  /* 0x0009400001087983 */ /* 0x001ea80000300800 */
[----:B------:R-:W2:Y:S04]  /*47400*/  LDL.LU R9, [R1+0x944] ;  /* 0x0009440001097983 */ /* 0x000ea80000300800 */
[----:B------:R-:W2:Y:S04]  /*47410*/  LDL.LU R10, [R1+0x948] ;  /* 0x00094800010a7983 */ /* 0x000ea80000300800 */
[----:B------:R-:W2:Y:S04]  /*47420*/  LDL.LU R11, [R1+0x94c] ;  /* 0x00094c00010b7983 */ /* 0x000ea80000300800 */
        /* <DEDUP_REMOVED lines=46> */
[----:B0-----:R-:W2:Y:S01]  /*47710*/  LDL.LU.64 R10, [R1+0x27f0] ;  /* 0x0027f000010a7983 */ /* 0x001ea20000300a00 */
[C---:B---3--:R-:W-:Y:S03]  /*47720*/  HMMA.16816.F32 R20, R12.reuse, R16, R20 ;  /* 0x000000100c14723c */ /* 0x048fe60000001814 */
[----:B------:R-:W3:Y:S04]  /*47730*/  LDL.LU.64 R8, [R1+0x27e8] ;  /* 0x0027e80001087983 */ /* 0x000ee80000300a00 */
[----:B------:R-:W-:Y:S04]  /*47740*/  STL.64 [R1+0x26d8], R18 ;  /* 0x0026d81201007387 */ /* 0x000fe80000100a00 */
[----:B------:R-:W-:Y:S08]  /*47750*/  STL.64 [R1+0x26d0], R16 ;  /* 0x0026d01001007387 */ /* 0x000ff00000100a00 */
[----:B------:R-:W-:Y:S04]  /*47760*/  STL.64 [R1+0x2e0], R20 ;  /* 0x0002e01401007387 */ /* 0x000fe80000100a00 */
[----:B------:R2:W-:Y:S02]  /*47770*/  STL.64 [R1+0x2e8], R22 ;  /* 0x0002e81601007387 */ /* 0x0005e40000100a00 */
[----:B--2---:R-:W-:Y:S02]  /*47780*/  HMMA.16816.F32 R20, R12, R10, R24 ;  /* 0x0000000a0c14723c */ /* 0x004fe40000001818 */
[----:B------:R-:W-:Y:S04]  /*47790*/  STL [R1+0x27ac], R11 ;  /* 0x0027ac0b01007387 */ /* 0x000fe80000100800 */
[----:B------:R-:W2:-:S13]  /*477a0*/  LDL.LU R16, [R1+0xf0] ;  /* 0x0000f00001107983 */ /* 0x000e9a0000300800 */
[----:B------:R0:W-:Y:S04]  /*477b0*/  STL.64 [R1+0x2d0], R20 ;  /* 0x0002d01401007387 */ /* 0x0001e80000100a00 */
[----:B------:R1:W-:Y:S04]  /*477c0*/  STL.64 [R1+0x2d8], R22 ;  /* 0x0002d81601007387 */ /* 0x0003e80000100a00 */
[----:B------:R-:W2:Y:S04]  /*477d0*/  LDL.LU R17, [R1+0xf4] ;  /* 0x0000f40001117983 */ /* 0x000ea80000300800 */
[----:B------:R-:W4:Y:S04]  /*477e0*/  LDL.LU R18, [R1+0xf8] ;  /* 0x0000f80001127983 */ /* 0x000f280000300800 */
[----:B------:R-:W4:Y:S04]  /*477f0*/  LDL.LU R19, [R1+0xfc] ;  /* 0x0000fc0001137983 */ /* 0x000f280000300800 */
[----:B0-----:R-:W2:Y:S04]  /*47800*/  LDL.LU R20, [R1+0x150] ;  /* 0x0001500001147983 */ /* 0x001ea80000300800 */
[----:B------:R-:W2:Y:S04]  /*47810*/  LDL.LU R21, [R1+0x154] ;  /* 0x0001540001157983 */ /* 0x000ea80000300800 */
[----:B-1----:R-:W2:Y:S04]  /*47820*/  LDL.LU R22, [R1+0x158] ;  /* 0x0001580001167983 */ /* 0x002ea80000300800 */
[----:B------:R-:W2:Y:S04]  /*47830*/  LDL.LU R23, [R1+0x15c] ;  /* 0x00015c0001177983 */ /* 0x000ea80000300800 */
[----:B------:R-:W2:Y:S04]  /*47840*/  LDL.LU R24, [R1+0x190] ;  /* 0x0001900001187983 */ /* 0x000ea80000300800 */
[----:B------:R-:W2:Y:S04]  /*47850*/  LDL.LU R25, [R1+0x194] ;  /* 0x0001940001197983 */ /* 0x000ea80000300800 */
[----:B------:R-:W2:Y:S04]  /*47860*/  LDL.LU R26, [R1+0x198] ;  /* 0x00019800011a7983 */ /* 0x000ea80000300800 */
[----:B------:R-:W2:Y:S04]  /*47870*/  LDL.LU R27, [R1+0x19c] ;  /* 0x00019c00011b7983 */ /* 0x000ea80000300800 */
[----:B--2---:R3:W-:Y:S02]  /*47880*/  STL.64 [R1+0x2728], R26 ;  /* 0x0027281a01007387 */ /* 0x0047e40000100a00 */
[----:B---3--:R-:W-:-:S02]  /*47890*/  IMAD.MOV.U32 R26, RZ, RZ, R9 ;  /* 0x000000ffff1a7224 */ /* 0x008fc400078e0009 */
[----:B------:R-:W-:Y:S01]  /*478a0*/  IMAD.MOV.U32 R27, RZ, RZ, R7 ;  /* 0x000000ffff1b7224 */ /* 0x000fe200078e0007 */
[----:B------:R-:W2:Y:S04]  /*478b0*/  LDL.LU R9, [R1+0x27e0] ;  /* 0x0027e00001097983 */ /* 0x000ea80000300800 */
[----:B------:R-:W-:Y:S04]  /*478c0*/  STL.64 [R1+0x2720], R24 ;  /* 0x0027201801007387 */ /* 0x000fe80000100a00 */
[----:B------:R-:W-:Y:S04]  /*478d0*/  STL.64 [R1+0x2740], R26 ;  /* 0x0027401a01007387 */ /* 0x000fe80000100a00 */
[----:B------:R-:W-:Y:S04]  /*478e0*/  STL.64 [R1+0x2708], R22 ;  /* 0x0027081601007387 */ /* 0x000fe80000100a00 */
[----:B------:R0:W-:Y:S04]  /*478f0*/  STL.64 [R1+0x2700], R20 ;  /* 0x0027001401007387 */ /* 0x0001e80000100a00 */
[----:B0-----:R-:W3:Y:S04]  /*47900*/  LDL.LU R20, [R1+0x170] ;  /* 0x0001700001147983 */ /* 0x001ee80000300800 */
[----:B------:R-:W3:Y:S04]  /*47910*/  LDL.LU R21, [R1+0x174] ;  /* 0x0001740001157983 */ /* 0x000ee80000300800 */
[----:B------:R-:W2:Y:S04]  /*47920*/  LDL.LU R22, [R1+0x178] ;  /* 0x0001780001167983 */ /* 0x000ea80000300800 */
[----:B------:R-:W2:Y:S01]  /*47930*/  LDL.LU R23, [R1+0x17c] ;  /* 0x00017c0001177983 */ /* 0x000ea20000300800 */
[----:B------:R-:W-:-:S02]  /*47940*/  IMAD.MOV.U32 R24, RZ, RZ, R6 ;  /* 0x000000ffff187224 */ /* 0x000fc400078e0006 */
[----:B------:R-:W-:-:S05]  /*47950*/  IMAD.MOV.U32 R25, RZ, RZ, R5 ;  /* 0x000000ffff197224 */ /* 0x000fca00078e0005 */
[----:B------:R-:W-:Y:S04]  /*47960*/  STL.64 [R1+0x2758], R24 ;  /* 0x0027581801007387 */ /* 0x000fe80000100a00 */
[----:B--2---:R-:W-:Y:S04]  /*47970*/  STL.64 [R1+0x2738], R22 ;  /* 0x0027381601007387 */ /* 0x004fe80000100a00 */
[----:B---3--:R0:W-:Y:S04]  /*47980*/  STL.64 [R1+0x2730], R20 ;  /* 0x0027301401007387 */ /* 0x0081e80000100a00 */
[----:B0-----:R-:W2:Y:S04]  /*47990*/  LDL.LU R20, [R1+0x850] ;  /* 0x0008500001147983 */ /* 0x001ea80000300800 */
[----:B------:R-:W2:Y:S04]  /*479a0*/  LDL.LU R21, [R1+0x854] ;  /* 0x0008540001157983 */ /* 0x000ea80000300800 */
[----:B------:R-:W3:Y:S04]  /*479b0*/  LDL.LU R22, [R1+0x858] ;  /* 0x0008580001167983 */ /* 0x000ee80000300800 */
[----:B------:R-:W3:Y:S01]  /*479c0*/  LDL.LU R23, [R1+0x85c] ;  /* 0x00085c0001177983 */ /* 0x000ee20000300800 */
[----:B------:R-:W-:-:S02]  /*479d0*/  IMAD.MOV.U32 R26, RZ, RZ, R4 ;  /* 0x000000ffff1a7224 */ /* 0x000fc400078e0004 */
[----:B------:R-:W-:-:S05]  /*479e0*/  IMAD.MOV.U32 R27, RZ, RZ, R3 ;  /* 0x000000ffff1b7224 */ /* 0x000fca00078e0003 */
[----:B------:R-:W-:Y:S04]  /*479f0*/  STL.64 [R1+0x2770], R26 ;  /* 0x0027701a01007387 */ /* 0x000fe80000100a00 */
[----:B---3--:R-:W-:Y:S04]  /*47a00*/  STL.64 [R1+0x2750], R22 ;  /* 0x0027501601007387 */ /* 0x008fe80000100a00 */
[----:B--2---:R0:W-:Y:S04]  /*47a10*/  STL.64 [R1+0x2748], R20 ;  /* 0x0027481401007387 */ /* 0x0041e80000100a00 */
        /* <DEDUP_REMOVED lines=40> */
[----:B------:R-:W2:Y:S04]  /*47ca0*/  LDL.LU R22, [R1+0x888] ;  /* 0x0008880001167983 */ /* 0x000ea80000300800 */
[----:B------:R-:W2:Y:S01]  /*47cb0*/  LDL.LU R23, [R1+0x88c] ;  /* 0x00088c0001177983 */ /* 0x000ea20000300800 */
[C---:B------:R-:W-:Y:S03]  /*47cc0*/  HMMA.16816.F32 R4, R12.reuse, R8, R4 ;  /* 0x000000080c04723c */ /* 0x040fe60000001804 */
[----:B--2---:R-:W-:Y:S04]  /*47cd0*/  STL.64 [R1+0x2798], R22 ;  /* 0x0027981601007387 */ /* 0x004fe80000100a00 */
[----:B---3--:R0:W-:Y:S04]  /*47ce0*/  STL.64 [R1+0x2790], R20 ;  /* 0x0027901401007387 */ /* 0x0081e80000100a00 */
[----:B0-----:R-:W2:Y:S04]  /*47cf0*/  LDL.LU R20, [R1+0x890] ;  /* 0x0008900001147983 */ /* 0x001ea80000300800 */
[----:B------:R-:W2:Y:S04]  /*47d00*/  LDL.LU R21, [R1+0x894] ;  /* 0x0008940001157983 */ /* 0x000ea80000300800 */
[----:B------:R-:W2:Y:S04]  /*47d10*/  LDL.LU R22, [R1+0x898] ;  /* 0x0008980001167983 */ /* 0x000ea80000300800 */
[----:B------:R-:W2:Y:S04]  /*47d20*/  LDL.LU R23, [R1+0x89c] ;  /* 0x00089c0001177983 */ /* 0x000ea80000300800 */
[----:B----4-:R-:W-:Y:S04]  /*47d30*/  STL.64 [R1+0x26e8], R18 ;  /* 0x0026e81201007387 */ /* 0x010fe80000100a00 */
[----:B------:R0:W-:Y:S04]  /*47d40*/  STL.64 [R1+0x26e0], R16 ;  /* 0x0026e01001007387 */ /* 0x0001e80000100a00 */
[----:B0-----:R-:W3:Y:S04]  /*47d50*/  LDL.LU R16, [R1+0x120] ;  /* 0x0001200001107983 */ /* 0x001ee80000300800 */
[----:B------:R-:W3:Y:S04]  /*47d60*/  LDL.LU R17, [R1+0x124] ;  /* 0x0001240001117983 */ /* 0x000ee80000300800 */
[----:B------:R-:W3:Y:S04]  /*47d70*/  LDL.LU R18, [R1+0x128] ;  /* 0x0001280001127983 */ /* 0x000ee80000300800 */
[----:B------:R-:W3:Y:S04]  /*47d80*/  LDL.LU R19, [R1+0x12c] ;  /* 0x00012c0001137983 */ /* 0x000ee80000300800 */
[----:B------:R-:W-:Y:S04]  /*47d90*/  STL.64 [R1+0x2c0], R4 ;  /* 0x0002c00401007387 */ /* 0x000fe80000100a00 */
[----:B------:R0:W-:Y:S04]  /*47da0*/  STL.64 [R1+0x2c8], R6 ;  /* 0x0002c80601007387 */ /* 0x0001e80000100a00 */
[----:B0-----:R-:W4:Y:S04]  /*47db0*/  LDL.LU.64 R6, [R1+0x27d8] ;  /* 0x0027d80001067983 */ /* 0x001f280000300a00 */
[----:B------:R-:W2:Y:S01]  /*47dc0*/  LDL.LU.64 R4, [R1+0x27d0] ;  /* 0x0027d00001047983 */ /* 0x000ea20000300a00 */
        /* <DEDUP_REMOVED lines=13> */
[----:B------:R0:W-:Y:S01]  /*47ea0*/  STL.64 [R1+0x26c0], R4 ;  /* 0x0026c00401007387 */ /* 0x0001e20000100a00 */
[----:B------:R-:W-:-:S02]  /*47eb0*/  IMAD R29, R29, 0x100, R11 ;  /* 0x000001001d1d7824 */ /* 0x000fc400078e020b */
[----:B------:R-:W-:Y:S01]  /*47ec0*/  IMAD R0, R0, 0x100, R28 ;  /* 0x0000010000007824 */ /* 0x000fe200078e021c */
[----:B0-----:R-:W3:Y:S04]  /*47ed0*/  LDL.LU R4, [R1+0x80] ;  /* 0x0000800001047983 */ /* 0x001ee80000300800 */
[----:B------:R-:W3:Y:S04]  /*47ee0*/  LDL.LU R5, [R1+0x84] ;  /* 0x0000840001057983 */ /* 0x000ee80000300800 */
[----:B------:R-:W3:Y:S04]  /*47ef0*/  LDL.LU R6, [R1+0x88] ;  /* 0x0000880001067983 */ /* 0x000ee80000300800 */
[----:B------:R-:W3:Y:S04]  /*47f00*/  LDL.LU R7, [R1+0x8c] ;  /* 0x00008c0001077983 */ /* 0x000ee80000300800 */
[----:B------:R-:W3:Y:S04]  /*47f10*/  LDL.LU R11, [R1+0x27ac] ;  /* 0x0027ac00010b7983 */ /* 0x000ee80000300800 */
[----:B------:R-:W3:Y:S01]  /*47f20*/  LDL.LU R28, [R1+0x27a8] ;  /* 0x0027a800011c7983 */ /* 0x000ee20000300800 */
[----:B--2---:R-:W-:-:S02]  /*47f30*/  IMAD R27, R27, 0x100, R2 ;  /* 0x000001001b1b7824 */ /* 0x004fc400078e0202 */
[----:B------:R-:W-:Y:S01]  /*47f40*/  IMAD R26, R26, 0x100, R3 ;  /* 0x000001001a1a7824 */ /* 0x000fe200078e0203 */
[----:B------:R-:W2:Y:S04]  /*47f50*/  LDL.LU R2, [R1+0x27a4] ;  /* 0x0027a40001027983 */ /* 0x000ea80000300800 */
[----:B------:R-:W2:Y:S02]  /*47f60*/  LDL.LU R3, [R1+0x27a0] ;  /* 0x0027a00001037983 */ /* 0x000ea40000300800 */
[----:B--2---:R-:W-:Y:S02]  /*47f70*/  HMMA.16816.F32 R12, R12, R2, R20 ;  /* 0x000000020c0c723c */ /* 0x004fe40000001814 */
[----:B------:R-:W4:Y:S04]  /*47f80*/  LDL.LU.64 R22, [R1+0x2798] ;  /* 0x0027980001167983 */ /* 0x000f280000300a00 */
[----:B------:R-:W4:-:S13]  /*47f90*/  LDL.LU.64 R20, [R1+0x2790] ;  /* 0x0027900001147983 */ /* 0x000f1a0000300a00 */
[----:B------:R0:W-:Y:S04]  /*47fa0*/  STL.64 [R1+0x220], R12 ;  /* 0x0002200c01007387 */ /* 0x0001e80000100a00 */
[----:B------:R1:W-:Y:S01]  /*47fb0*/  STL.64 [R1+0x228], R14 ;  /* 0x0002280e01007387 */ /* 0x0003e20000100a00 */
[----:B0-----:R-:W-:Y:S02]  /*47fc0*/  F2FP.F16.E4M3.UNPACK_B R12, R29 ;  /* 0x0000001dff0c723e */ /* 0x001fe400020006ff */
[----:B------:R-:W-:Y:S02]  /*47fd0*/  F2FP.F16.E4M3.UNPACK_B R13, R0 ;  /* 0x00000000ff0d723e */ /* 0x000fe400020006ff */
[----:B-1----:R-:W-:Y:S02]  /*47fe0*/  F2FP.F16.E4M3.UNPACK_B R14, R27 ;  /* 0x0000001bff0e723e */ /* 0x002fe400020006ff */
[----:B------:R-:W-:Y:S01]  /*47ff0*/  F2FP.F16.E4M3.UNPACK_B R15, R26 ;  /* 0x0000001aff0f723e */ /* 0x000fe200020006ff */
[----:B------:R-:W3:Y:S04]  /*48000*/  LDL.LU R29, [R1+0x278c] ;  /* 0x00278c00011d7983 */ /* 0x000ee80000300800 */
[----:B------:R-:W2:Y:S02]  /*48010*/  LDL.LU R0, [R1+0x2788] ;  /* 0x0027880001007983 */ /* 0x000ea40000300800 */
[----:B----4-:R-:W-:Y:S02]  /*48020*/  HMMA.16816.F32 R24, R12, R24, R20 ;  /* 0x000000180c18723c */ /* 0x010fe40000001814 */
[----:B------:R-:W4:Y:S04]  /*48030*/  LDL.LU.64 R22, [R1+0x2780] ;  /* 0x0027800001167983 */ /* 0x000f280000300a00 */
[----:B------:R-:W4:-:S13]  /*48040*/  LDL.LU.64 R20, [R1+0x2778] ;  /* 0x0027780001147983 */ /* 0x000f1a0000300a00 */
[----:B------:R-:W-:Y:S04]  /*48050*/  STL.64 [R1+0x210], R24 ;  /* 0x0002101801007387 */ /* 0x000fe80000100a00 */
[----:B------:R0:W-:Y:S04]  /*48060*/  STL.64 [R1+0x218], R26 ;  /* 0x0002181a01007387 */ /* 0x0001e80000100a00 */
[----:B0-----:R-:W4:Y:S02]  /*48070*/  LDL.LU.64 R26, [R1+0x2770] ;  /* 0x00277000011a7983 */ /* 0x001f240000300a00 */
[----:B----4-:R-:W-:Y:S02]  /*48080*/  HMMA.16816.F32 R24, R12, R26, R20 ;  /* 0x0000001a0c18723c */ /* 0x010fe40000001814 */
[----:B------:R-:W4:Y:S04]  /*48090*/  LDL.LU.64 R22, [R1+0x2768] ;  /* 0x0027680001167983 */ /* 0x000f280000300a00 */
[----:B------:R-:W4:-:S13]  /*480a0*/  LDL.LU.64 R20, [R1+0x2760] ;  /* 0x0027600001147983 */ /* 0x000f1a0000300a00 */
[----:B------:R0:W-:Y:S04]  /*480b0*/  STL.64 [R1+0x1f0], R24 ;  /* 0x0001f01801007387 */ /* 0x0001e80000100a00 */
[----:B------:R4:W-:Y:S04]  /*480c0*/  STL.64 [R1+0x1f8], R26 ;  /* 0x0001f81a01007387 */ /* 0x0009e80000100a00 */
[----:B0-----:R-:W4:Y:S02]  /*480d0*/  LDL.LU.64 R24, [R1+0x2758] ;  /* 0x0027580001187983 */ /* 0x001f240000300a00 */
        /* <DEDUP_REMOVED lines=18> */
[----:B------:R-:W3:Y:S01]  /*48200*/  LDL.LU.64 R24, [R1+0x2710] ;  /* 0x0027100001187983 */ /* 0x000ee20000300a00 */
[----:B----4-:R-:W-:-:S15]  /*48210*/  HMMA.16816.F32 R20, R12, R26, R20 ;  /* 0x0000001a0c14723c */ /* 0x010fde0000001814 */
[----:B------:R-:W-:-:S04]  /*48220*/  NOP ;  /* 0x0000000000007918 */ /* 0x000fc80000000000 */
[----:B------:R-:W-:Y:S04]  /*48230*/  STL.64 [R1+0x170], R20 ;  /* 0x0001701401007387 */ /* 0x000fe80000100a00 */
[----:B------:R0:W-:Y:S04]  /*48240*/  STL.64 [R1+0x178], R22 ;  /* 0x0001781601007387 */ /* 0x0001e80000100a00 */
[----:B0-----:R-:W3:Y:S04]  /*48250*/  LDL.LU.64 R22, [R1+0x2708] ;  /* 0x0027080001167983 */ /* 0x001ee80000300a00 */
[----:B------:R-:W3:Y:S02]  /*48260*/  LDL.LU.64 R20, [R1+0x2700] ;  /* 0x0027000001147983 */ /* 0x000ee40000300a00 */
[----:B---3--:R-:W-:Y:S02]  /*48270*/  HMMA.16816.F32 R24, R12, R24, R20 ;  /* 0x000000180c18723c */ /* 0x008fe40000001814 */
[----:B------:R-:W3:Y:S04]  /*48280*/  LDL.LU.64 R22, [R1+0x26f8] ;  /* 0x0026f80001167983 */ /* 0x000ee80000300a00 */
[----:B------:R-:W4:-:S13]  /*48290*/  LDL.LU.64 R20, [R1+0x26f0] ;  /* 0x0026f00001147983 */ /* 0x000f1a0000300a00 */
[----:B------:R0:W-:Y:S04]  /*482a0*/  STL.64 [R1+0x140], R24 ;  /* 0x0001401801007387 */ /* 0x0001e80000100a00 */
[----:B------:R1:W-:Y:S04]  /*482b0*/  STL.64 [R1+0x148], R26 ;  /* 0x0001481a01007387 */ /* 0x0003e80000100a00 */
[----:B0-----:R-:W2:Y:S04]  /*482c0*/  LDL.LU R24, [R1+0x90] ;  /* 0x0000900001187983 */ /* 0x001ea80000300800 */
[----:B------:R-:W2:Y:S04]  /*482d0*/  LDL.LU R25, [R1+0x94] ;  /* 0x0000940001197983 */ /* 0x000ea80000300800 */
[----:B-1----:R-:W2:Y:S04]  /*482e0*/  LDL.LU R26, [R1+0x98] ;  /* 0x00009800011a7983 */ /* 0x002ea80000300800 */
[----:B------:R-:W2:Y:S01]  /*482f0*/  LDL.LU R27, [R1+0x9c] ;  /* 0x00009c00011b7983 */ /* 0x000ea20000300800 */
[----:B---3--:R-:W-:-:S15]  /*48300*/  HMMA.16816.F32 R16, R12, R22, R16 ;  /* 0x000000160c10723c */ /* 0x008fde0000001810 */
[----:B------:R-:W-:-:S04]  /*48310*/  NOP ;  /* 0x0000000000007918 */ /* 0x000fc80000000000 */
[----:B------:R-:W-:Y:S04]  /*48320*/  STL.64 [R1+0x120], R16 ;  /* 0x0001201001007387 */ /* 0x000fe80000100a00 */
[----:B------:R0:W-:Y:S04]  /*48330*/  STL.64 [R1+0x128], R18 ;  /* 0x0001281201007387 */ /* 0x0001e80000100a00 */
[----:B0-----:R-:W4:Y:S04]  /*48340*/  LDL.LU.64 R18, [R1+0x26e8] ;  /* 0x0026e80001127983 */ /* 0x001f280000300a00 */
[----:B------:R-:W4:Y:S02]  /*48350*/  LDL.LU.64 R16, [R1+0x26e0] ;  /* 0x0026e00001107983 */ /* 0x000f240000300a00 */
[----:B----4-:R-:W-:Y:S02]  /*48360*/  HMMA.16816.F32 R20, R12, R20, R16 ;  /* 0x000000140c14723c */ /* 0x010fe40000001810 */
[----:B------:R-:W3:Y:S04]  /*48370*/  LDL.LU.64 R18, [R1+0x26d8] ;  /* 0x0026d80001127983 */ /* 0x000ee80000300a00 */
[----:B------:R-:W4:-:S13]  /*48380*/  LDL.LU.64 R16, [R1+0x26d0] ;  /* 0x0026d00001107983 */ /* 0x000f1a0000300a00 */
[----:B------:R0:W-:Y:S04]  /*48390*/  STL.64 [R1+0xf0], R20 ;  /* 0x0000f01401007387 */ /* 0x0001e80000100a00 */
[----:B------:R1:W-:Y:S04]  /*483a0*/  STL.64 [R1+0xf8], R22 ;  /* 0x0000f81601007387 */ /* 0x0003e80000100a00 */
[----:B0-----:R-:W3:Y:S04]  /*483b0*/  LDL.LU R20, [R1+0xd0] ;  /* 0x0000d00001147983 */ /* 0x001ee80000300800 */
[----:B------:R-:W3:Y:S04]  /*483c0*/  LDL.LU R21, [R1+0xd4] ;  /* 0x0000d40001157983 */ /* 0x000ee80000300800 */
[----:B-1----:R-:W3:Y:S01]  /*483d0*/  LDL.LU R22, [R1+0xd8] ;  /* 0x0000d80001167983 */ /* 0x002ee20000300800 */
[----:B--2---:R-:W-:-:S03]  /*483e0*/  IMAD.MOV.U32 R23, RZ, RZ, R0 ;  /* 0x000000ffff177224 */ /* 0x004fc600078e0000 */
[----:B------:R-:W2:Y:S01]  /*483f0*/  LDL.LU R0, [R1+0x1d74] ;  /* 0x001d740001007983 */ /* 0x000ea20000300800 */
[C---:B----4-:R-:W-:Y:S03]  /*48400*/  HMMA.16816.F32 R24, R12.reuse, R16, R24 ;  /* 0x000000100c18723c */ /* 0x050fe60000001818 */
[----:B------:R-:W4:Y:S05]  /*48410*/  LDL.LU R16, [R1+0xeac] ;  /* 0x000eac0001107983 */ /* 0x000f2a0000300800 */
[----:B---3--:R-:W-:-:S15]  /*48420*/  HMMA.16816.F32 R20, R12, R18, R20 ;  /* 0x000000120c14723c */ /* 0x008fde0000001814 */
[----:B------:R-:W-:-:S04]  /*48430*/  NOP ;  /* 0x0000000000007918 */ /* 0x000fc80000000000 */
[----:B------:R-:W-:Y:S04]  /*48440*/  STL.64 [R1+0xd0], R20 ;  /* 0x0000d01401007387 */ /* 0x000fe80000100a00 */
[----:B------:R0:W-:Y:S02]  /*48450*/  STL.64 [R1+0xd8], R22 ;  /* 0x0000d81601007387 */ /* 0x0001e40000100a00 */
[C---:B0-----:R-:W-:Y:S02]  /*48460*/  HMMA.16816.F32 R20, R12.reuse, R10, R4 ;  /* 0x0000000a0c14723c */ /* 0x041fe40000001804 */
[----:B------:R-:W-:Y:S04]  /*48470*/  STL.64 [R1+0xb0], R24 ;  /* 0x0000b01801007387 */ /* 0x000fe80000100a00 */
[----:B------:R-:W-:Y:S04]  /*48480*/  STL.64 [R1+0xb8], R26 ;  /* 0x0000b81a01007387 */ /* 0x000fe80000100a00 */
[----:B------:R-:W3:Y:S09]  /*48490*/  LDL.LU R4, [R1+0x70] ;  /* 0x0000700001047983 */ /* 0x000ef20000300800 */
[----:B------:R-:W-:Y:S04]  /*484a0*/  STL.64 [R1+0x90], R20 ;  /* 0x0000901401007387 */ /* 0x000fe80000100a00 */
[----:B------:R-:W-:Y:S04]  /*484b0*/  STL.64 [R1+0x98], R22 ;  /* 0x0000981601007387 */ /* 0x000fe80000100a00 */
[----:B------:R-:W3:Y:S04]  /*484c0*/  LDL.LU R5, [R1+0x74] ;  /* 0x0000740001057983 */ /* 0x000ee80000300800 */
[----:B------:R-:W3:Y:S04]  /*484d0*/  LDL.LU R6, [R1+0x78] ;  /* 0x0000780001067983 */ /* 0x000ee80000300800 */
[----:B------:R-:W3:Y:S04]  /*484e0*/  LDL.LU R7, [R1+0x7c] ;  /* 0x00007c0001077983 */ /* 0x000ee80000300800 */
[----:B------:R-:W2:Y:S04]  /*484f0*/  LDL.LU R10, [R1+0x1d78] ;  /* 0x001d7800010a7983 */ /* 0x000ea80000300800 */
[----:B------:R-:W2:Y:S04]  /*48500*/  LDL.LU R11, [R1+0xea8] ;  /* 0x000ea800010b7983 */ /* 0x000ea80000300800 */
[----:B------:R-:W4:Y:S04]  /*48510*/  LDL.LU R17, [R1+0xeb8] ;  /* 0x000eb80001117983 */ /* 0x000f280000300800 */
[----:B------:R-:W2:Y:S04]  /*48520*/  LDL.LU R18, [R1+0xebc] ;  /* 0x000ebc0001127983 */ /* 0x000ea80000300800 */
[----:B------:R-:W2:Y:S04]  /*48530*/  LDL.LU R19, [R1+0xec8] ;  /* 0x000ec80001137983 */ /* 0x000ea80000300800 */
[----:B--2---:R-:W-:Y:S04]  /*48540*/  STL.64 [R1+0x2698], R18 ;  /* 0x0026981201007387 */ /* 0x004fe80000100a00 */
[----:B----4-:R0:W-:Y:S04]  /*48550*/  STL.64 [R1+0x2690], R16 ;  /* 0x0026901001007387 */ /* 0x0101e80000100a00 */
        /* <DEDUP_REMOVED lines=8> */
[----:B------:R-:W4:Y:S04]  /*485e0*/  LDL.LU R18, [R1+0x38] ;  /* 0x0000380001127983 */ /* 0x000f280000300800 */
[----:B------:R-:W4:Y:S01]  /*485f0*/  LDL.LU R19, [R1+0x3c] ;  /* 0x00003c0001137983 */ /* 0x000f220000300800 */
[C---:B---3--:R-:W-:Y:S03]  /*48600*/  HMMA.16816.F32 R4, R12.reuse, R8, R4 ;  /* 0x000000080c04723c */ /* 0x048fe60000001804 */
        /* <DEDUP_REMOVED lines=10> */
[----:B------:R-:W4:Y:S04]  /*486b0*/  LDL.LU R28, [R1+0xecc] ;  /* 0x000ecc00011c7983 */ /* 0x000f280000300800 */
[----:B------:R-:W2:Y:S04]  /*486c0*/  LDL.LU R29, [R1+0xed8] ;  /* 0x000ed800011d7983 */ /* 0x000ea80000300800 */
[----:B------:R-:W2:Y:S04]  /*486d0*/  LDL.LU R24, [R1+0xa0] ;  /* 0x0000a00001187983 */ /* 0x000ea80000300800 */
[----:B------:R-:W2:Y:S04]  /*486e0*/  LDL.LU R25, [R1+0xa4] ;  /* 0x0000a40001197983 */ /* 0x000ea80000300800 */
[----:B------:R-:W2:Y:S04]  /*486f0*/  LDL.LU R26, [R1+0xa8] ;  /* 0x0000a800011a7983 */ /* 0x000ea80000300800 */
[----:B------:R-:W2:Y:S04]  /*48700*/  LDL.LU R27, [R1+0xac] ;  /* 0x0000ac00011b7983 */ /* 0x000ea80000300800 */
[----:B------:R-:W-:Y:S04]  /*48710*/  STL.64 [R1+0x80], R4 ;  /* 0x0000800401007387 */ /* 0x000fe80000100a00 */
[----:B------:R0:W-:Y:S04]  /*48720*/  STL.64 [R1+0x88], R6 ;  /* 0x0000880601007387 */ /* 0x0001e80000100a00 */
[----:B0-----:R-:W2:Y:S04]  /*48730*/  LDL.LU.64 R6, [R1+0x26c8] ;  /* 0x0026c80001067983 */ /* 0x001ea80000300a00 */
[----:B------:R-:W3:Y:S04]  /*48740*/  LDL.LU.64 R4, [R1+0x26c0] ;  /* 0x0026c00001047983 */ /* 0x000ee80000300a00 */
[----:B------:R-:W3:Y:S04]  /*48750*/  LDL.LU R8, [R1+0x1d70] ;  /* 0x001d700001087983 */ /* 0x000ee80000300800 */
        /* <DEDUP_REMOVED lines=16> */
[----:B------:R-:W2:Y:S01]  /*48860*/  LDL.LU R5, [R1+0x1d5c] ;  /* 0x001d5c0001057983 */ /* 0x000ea20000300800 */
[----:B---3--:R-:W-:Y:S03]  /*48870*/  HMMA.16816.F32 R12, R12, R2, R16 ;  /* 0x000000020c0c723c */ /* 0x008fe60000001810 */
[----:B------:R-:W3:Y:S04]  /*48880*/  LDL.LU.64 R18, [R1+0x2698] ;  /* 0x0026980001127983 */ /* 0x000ee80000300a00 */
[----:B------:R-:W3:Y:S01]  /*48890*/  LDL.LU.64 R16, [R1+0x2690] ;  /* 0x0026900001107983 */ /* 0x000ee20000300a00 */
[----:B--2---:R-:W-:-:S02]  /*488a0*/  IMAD R4, R5, 0x100, R4 ;  /* 0x0000010005047824 */ /* 0x004fc400078e0204 */
[----:B------:R-:W-:Y:S02]  /*488b0*/  IMAD R5, R7, 0x100, R6 ;  /* 0x0000010007057824 */ /* 0x000fe400078e0206 */
[----:B------:R-:W-:Y:S01]  /*488c0*/  IMAD R7, R0, 0x100, R10 ;  /* 0x0000010000077824 */ /* 0x000fe200078e020a */
[----:B------:R-:W-:Y:S01]  /*488d0*/  F2FP.F16.E4M3.UNPACK_B R10, R11.H1 ;  /* 0x0000000bff0a723e */ /* 0x000fe200030006ff */
[----:B------:R-:W-:-:S05]  /*488e0*/  IMAD R6, R9, 0x100, R8 ;  /* 0x0000010009067824 */ /* 0x000fca00078e0208 */
[----:B------:R-:W-:Y:S01]  /*488f0*/  IMAD.MOV.U32 R0, RZ, RZ, R15 ;  /* 0x000000ffff007224 */ /* 0x000fe200078e000f */
[----:B------:R0:W-:Y:S04]  /*48900*/  STL.64 [R1+0x20], R12 ;  /* 0x0000200c01007387 */ /* 0x0001e80000100a00 */
[----:B------:R1:W-:Y:S04]  /*48910*/  STL [R1+0x28], R14 ;  /* 0x0000280e01007387 */ /* 0x0003e80000100800 */
[----:B------:R-:W-:Y:S04]  /*48920*/  STL [R1+0x2050], R0 ;  /* 0x0020500001007387 */ /* 0x000fe80000100800 */
[----:B------:R-:W-:Y:S01]  /*48930*/  STL [R1+0x18], R10 ;  /* 0x0000180a01007387 */ /* 0x000fe20000100800 */
[----:B------:R-:W-:-:S02]  /*48940*/  F2FP.F16.E4M3.UNPACK_B R15, R7 ;  /* 0x00000007ff0f723e */ /* 0x000fc400020006ff */
[----:B0-----:R-:W-:Y:S02]  /*48950*/  F2FP.F16.E4M3.UNPACK_B R12, R4 ;  /* 0x00000004ff0c723e */ /* 0x001fe400020006ff */
[----:B------:R-:W-:Y:S02]  /*48960*/  F2FP.F16.E4M3.UNPACK_B R13, R5 ;  /* 0x00000005ff0d723e */ /* 0x000fe400020006ff */
[----:B-1----:R-:W-:Y:S02]  /*48970*/  F2FP.F16.E4M3.UNPACK_B R14, R6 ;  /* 0x00000006ff0e723e */ /* 0x002fe400020006ff */
[----:B---3--:R-:W-:-:S05]  /*48980*/  F2FP.F16.E4M3.UNPACK_B R11, R16.H1 ;  /* 0x00000010ff0b723e */ /* 0x008fca00030006ff */
[----:B------:R-:W-:Y:S04]  /*48990*/  STL [R1+0x1c], R11 ;  /* 0x00001c0b01007387 */ /* 0x000fe80000100800 */
[----:B------:R-:W2:Y:S04]  /*489a0*/  LDL.LU R4, [R1+0x40] ;  /* 0x0000400001047983 */ /* 0x000ea80000300800 */
[----:B------:R-:W2:Y:S04]  /*489b0*/  LDL.LU R5, [R1+0x44] ;  /* 0x0000440001057983 */ /* 0x000ea80000300800 */
[----:B------:R-:W2:Y:S04]  /*489c0*/  LDL.LU R6, [R1+0x48] ;  /* 0x0000480001067983 */ /* 0x000ea80000300800 */
[----:B------:R-:W2:Y:S01]  /*489d0*/  LDL.LU R7, [R1+0x4c] ;  /* 0x00004c0001077983 */ /* 0x000ea20000300800 */
[----:B------:R-:W-:-:S02]  /*489e0*/  F2FP.F16.E4M3.UNPACK_B R8, R17.H1 ;  /* 0x00000011ff08723e */ /* 0x000fc400030006ff */
[----:B------:R-:W-:Y:S01]  /*489f0*/  F2FP.F16.E4M3.UNPACK_B R9, R18.H1 ;  /* 0x00000012ff09723e */ /* 0x000fe200030006ff */
[----:B--2---:R-:W-:-:S15]  /*48a00*/  HMMA.16816.F32 R4, R12, R10, R4 ;  /* 0x0000000a0c04723c */ /* 0x004fde0000001804 */
[----:B------:R-:W-:-:S04]  /*48a10*/  NOP ;  /* 0x0000000000007918 */ /* 0x000fc80000000000 */
[----:B------:R-:W-:Y:S04]  /*48a20*/  STL.64 [R1+0x40], R4 ;  /* 0x0000400401007387 */ /* 0x000fe80000100a00 */
[----:B------:R0:W-:Y:S02]  /*48a30*/  STL.64 [R1+0x48], R6 ;  /* 0x0000480601007387 */ /* 0x0001e40000100a00 */
[----:B0-----:R-:W-:Y:S02]  /*48a40*/  F2FP.F16.E4M3.UNPACK_B R6, R19.H1 ;  /* 0x00000013ff06723e */ /* 0x001fe400030006ff */
[----:B------:R-:W-:Y:S01]  /*48a50*/  HMMA.16816.F32 R16, R12, R8, R20 ;  /* 0x000000080c10723c */ /* 0x000fe20000001814 */
[----:B------:R0:W-:Y:S01]  /*48a60*/  STL [R1+0x10], R8 ;  /* 0x0000100801007387 */ /* 0x0001e20000100800 */
[----:B------:R-:W-:Y:S01]  /*48a70*/  IMAD.MOV.U32 R4, RZ, RZ, R8 ;  /* 0x000000ffff047224 */ /* 0x000fe200078e0008 */
[----:B----4-:R-:W-:-:S02]  /*48a80*/  F2FP.F16.E4M3.UNPACK_B R7, R28.H1 ;  /* 0x0000001cff07723e */ /* 0x010fc400030006ff */
[----:B------:R-:W-:-:S14]  /*48a90*/  STL [R1+0x14], R9 ;  /* 0x0000140901007387 */ /* 0x000fdc0000100800 */
[----:B------:R-:W-:Y:S04]  /*48aa0*/  STL.64 [R1+0x50], R16 ;  /* 0x0000501001007387 */ /* 0x000fe80000100a00 */
[----:B------:R1:W-:Y:S04]  /*48ab0*/  STL.64 [R1+0x58], R18 ;  /* 0x0000581201007387 */ /* 0x0003e80000100a00 */
[----:B------:R-:W-:Y:S04]  /*48ac0*/  STL [R1+0x8], R6 ;  /* 0x0000080601007387 */ /* 0x000fe80000100800 */
[----:B------:R-:W-:Y:S04]  /*48ad0*/  STL [R1+0x2638], R4 ;  /* 0x0026380401007387 */ /* 0x000fe80000100800 */
[----:B------:R2:W-:Y:S01]  /*48ae0*/  STL [R1+0xc], R7 ;  /* 0x00000c0701007387 */ /* 0x0005e20000100800 */
[----:B0-----:R-:W-:-:S03]  /*48af0*/  F2FP.F16.E4M3.UNPACK_B R8, R29.H1 ;  /* 0x0000001dff08723e */ /* 0x001fc600030006ff */
[----:B------:R-:W3:Y:S04]  /*48b00*/  LDL.LU R21, [R1+0xf2c] ;  /* 0x000f2c0001157983 */ /* 0x000ee80000300800 */
[----:B-1----:R-:W4:Y:S01]  /*48b10*/  LDL.LU R18, [R1+0xf38] ;  /* 0x000f380001127983 */ /* 0x002f220000300800 */
        /* <DEDUP_REMOVED lines=13> */
[----:B------:R-:W3:Y:S04]  /*48bf0*/  LDL.LU R24, [R1+0xf08] ;  /* 0x000f080001187983 */ /* 0x000ee80000300800 */
[----:B------:R-:W3:Y:S04]  /*48c00*/  LDL.LU R25, [R1+0xf0c] ;  /* 0x000f0c0001197983 */ /* 0x000ee80000300800 */
[----:B--2---:R-:W-:Y:S04]  /*48c10*/  STL.64 [R1+0x2688], R26 ;  /* 0x0026881a01007387 */ /* 0x004fe80000100a00 */
[----:B---3--:R0:W-:Y:S04]  /*48c20*/  STL.64 [R1+0x2680], R24 ;  /* 0x0026801801007387 */ /* 0x0081e80000100a00 */
[----:B0-----:R-:W2:Y:S04]  /*48c30*/  LDL.LU R24, [R1+0xe0] ;  /* 0x0000e00001187983 */ /* 0x001ea80000300800 */
[----:B------:R-:W2:Y:S04]  /*48c40*/  LDL.LU R25, [R1+0xe4] ;  /* 0x0000e40001197983 */ /* 0x000ea80000300800 */
[----:B------:R-:W2:Y:S04]  /*48c50*/  LDL.LU R26, [R1+0xe8] ;  /* 0x0000e800011a7983 */ /* 0x000ea80000300800 */
[----:B------:R-:W2:Y:S04]  /*48c60*/  LDL.LU R27, [R1+0xec] ;  /* 0x0000ec00011b7983 */ /* 0x000ea80000300800 */
[----:B------:R-:W3:Y:S04]  /*48c70*/  LDL.LU R28, [R1+0xee8] ;  /* 0x000ee800011c7983 */ /* 0x000ee80000300800 */
[----:B------:R-:W2:Y:S04]  /*48c80*/  LDL.LU R22, [R1+0xf18] ;  /* 0x000f180001167983 */ /* 0x000ea80000300800 */
[----:B------:R-:W2:Y:S04]  /*48c90*/  LDL.LU R23, [R1+0xf1c] ;  /* 0x000f1c0001177983 */ /* 0x000ea80000300800 */
[----:B------:R-:W3:Y:S04]  /*48ca0*/  LDL.LU R20, [R1+0xf28] ;  /* 0x000f280001147983 */ /* 0x000ee80000300800 */
[----:B--2---:R-:W-:Y:S04]  /*48cb0*/  STL.64 [R1+0x2668], R22 ;  /* 0x0026681601007387 */ /* 0x004fe80000100a00 */
[----:B---3--:R0:W-:Y:S04]  /*48cc0*/  STL.64 [R1+0x2660], R20 ;  /* 0x0026601401007387 */ /* 0x0081e80000100a00 */
[----:B0-----:R-:W2:Y:S04]  /*48cd0*/  LDL.LU R20, [R1+0x110] ;  /* 0x0001100001147983 */ /* 0x001ea80000300800 */
[----:B------:R-:W2:Y:S04]  /*48ce0*/  LDL.LU R21, [R1+0x114] ;  /* 0x0001140001157983 */ /* 0x000ea80000300800 */
[----:B------:R-:W3:Y:S04]  /*48cf0*/  LDL.LU R22, [R1+0x118] ;  /* 0x0001180001167983 */ /* 0x000ee80000300800 */
[----:B------:R-:W3:Y:S01]  /*48d00*/  LDL.LU R23, [R1+0x11c] ;  /* 0x00011c0001177983 */ /* 0x000ee20000300800 */
[----:B------:R-:W-:Y:S01]  /*48d10*/  IMAD.MOV.U32 R3, RZ, RZ, R9 ;  /* 0x000000ffff037224 */ /* 0x000fe200078e0009 */
[----:B------:R-:W-:-:S02]  /*48d20*/  F2FP.F16.E4M3.UNPACK_B R9, R19.H1 ;  /* 0x00000013ff09723e */ /* 0x000fc400030006ff */
        /* <DEDUP_REMOVED lines=11> */
[----:B------:R-:W3:Y:S01]  /*48de0*/  LDL.LU R7, [R1+0x16c] ;  /* 0x00016c0001077983 */ /* 0x000ee20000300800 */
[----:B------:R-:W-:-:S02]  /*48df0*/  F2FP.F16.E4M3.UNPACK_B R28, R28.H1 ;  /* 0x0000001cff1c723e */ /* 0x000fc400030006ff */
[----:B------:R-:W-:Y:S01]  /*48e00*/  F2FP.F16.E4M3.UNPACK_B R29, R29.H1 ;  /* 0x0000001dff1d723e */ /* 0x000fe200030006ff */
[----:B------:R-:W-:Y:S01]  /*48e10*/  HMMA.16816.F32 R24, R12, R8, R24 ;  /* 0x000000080c18723c */ /* 0x000fe20000001818 */
[----:B------:R-:W-:Y:S02]  /*48e20*/  IMAD.MOV.U32 R2, RZ, RZ, R10 ;  /* 0x000000ffff027224 */ /* 0x000fe400078e000a */
[----:B------:R-:W-:-:S05]  /*48e30*/  IMAD.MOV.U32 R0, RZ, RZ, R11 ;  /* 0x000000ffff007224 */ /* 0x000fca00078e000b */
[----:B--2---:R-:W-:Y:S01]  /*48e40*/  HMMA.16816.F32 R20, R12, R28, R20 ;  /* 0x0000001c0c14723c */ /* 0x004fe20000001814 */
[----:B---3--:R-:W-:Y:S04]  /*48e50*/  STL.64 [R1+0x2658], R6 ;  /* 0x0026580601007387 */ /* 0x008fe80000100a00 */
[----:B------:R0:W-:Y:S04]  /*48e60*/  STL.64 [R1+0x2650], R4 ;  /* 0x0026500401007387 */ /* 0x0001e80000100a00 */
[----:B0-----:R-:W2:Y:S04]  /*48e70*/  LDL.LU R4, [R1+0x130] ;  /* 0x0001300001047983 */ /* 0x001ea80000300800 */
[----:B------:R-:W2:Y:S04]  /*48e80*/  LDL.LU R5, [R1+0x134] ;  /* 0x0001340001057983 */ /* 0x000ea80000300800 */
[----:B------:R-:W2:Y:S04]  /*48e90*/  LDL.LU R6, [R1+0x138] ;  /* 0x0001380001067983 */ /* 0x000ea80000300800 */
[----:B------:R-:W2:Y:S04]  /*48ea0*/  LDL.LU R7, [R1+0x13c] ;  /* 0x00013c0001077983 */ /* 0x000ea80000300800 */
[----:B------:R-:W3:Y:S04]  /*48eb0*/  LDL.LU R17, [R1+0xf4c] ;  /* 0x000f4c0001117983 */ /* 0x000ee80000300800 */
[----:B------:R-:W2:Y:S04]  /*48ec0*/  LDL.LU R10, [R1+0xf58] ;  /* 0x000f5800010a7983 */ /* 0x000ea80000300800 */
[----:B------:R-:W2:Y:S04]  /*48ed0*/  LDL.LU R11, [R1+0xf5c] ;  /* 0x000f5c00010b7983 */ /* 0x000ea80000300800 */
[----:B------:R-:W-:Y:S04]  /*48ee0*/  STL [R1+0x4], R9 ;  /* 0x0000040901007387 */ /* 0x000fe80000100800 */
[----:B------:R-:W-:Y:S04]  /*48ef0*/  STL.64 [R1+0xe0], R24 ;  /* 0x0000e01801007387 */ /* 0x000fe80000100a00 */
[----:B------:R0:W-:Y:S04]  /*48f00*/  STL.64 [R1+0xe8], R26 ;  /* 0x0000e81a01007387 */ /* 0x0001e80000100a00 */
[----:B0-----:R-:W2:Y:S04]  /*48f10*/  LDL.LU.64 R26, [R1+0x2688] ;  /* 0x00268800011a7983 */ /* 0x001ea80000300a00 */
[----:B------:R-:W3:Y:S04]  /*48f20*/  LDL.LU.64 R24, [R1+0x2680] ;  /* 0x0026800001187983 */ /* 0x000ee80000300a00 */
[----:B------:R-:W4:Y:S04]  /*48f30*/  LDL.LU R19, [R1+0xf3c] ;  /* 0x000f3c0001137983 */ /* 0x000f280000300800 */
[----:B------:R-:W4:Y:S04]  /*48f40*/  LDL.LU R16, [R1+0xf48] ;  /* 0x000f480001107983 */ /* 0x000f280000300800 */
[----:B------:R-:W-:Y:S04]  /*48f50*/  STL.64 [R1+0x100], R20 ;  /* 0x0001001401007387 */ /* 0x000fe80000100a00 */
[----:B------:R0:W-:Y:S04]  /*48f60*/  STL.64 [R1+0x108], R22 ;  /* 0x0001081601007387 */ /* 0x0001e80000100a00 */
[----:B0-----:R-:W4:Y:S04]  /*48f70*/  LDL.LU.64 R22, [R1+0x2678] ;  /* 0x0026780001167983 */ /* 0x001f280000300a00 */
[----:B------:R-:W4:Y:S04]  /*48f80*/  LDL.LU.64 R20, [R1+0x2670] ;  /* 0x0026700001147983 */ /* 0x000f280000300a00 */
[----:B------:R-:W-:Y:S04]  /*48f90*/  STL [R1+0x25ec], R28 ;  /* 0x0025ec1c01007387 */ /* 0x000fe80000100800 */
[----:B------:R-:W-:Y:S01]  /*48fa0*/  STL [R1+0x25e8], R29 ;  /* 0x0025e81d01007387 */ /* 0x000fe20000100800 */
[----:B--2---:R-:W-:-:S02]  /*48fb0*/  F2FP.F16.E4M3.UNPACK_B R26, R26.H1 ;  /* 0x0000001aff1a723e */ /* 0x004fc400030006ff */
[----:B------:R-:W-:Y:S02]  /*48fc0*/  F2FP.F16.E4M3.UNPACK_B R27, R27.H1 ;  /* 0x0000001bff1b723e */ /* 0x000fe400030006ff */
[----:B---3--:R-:W-:Y:S02]  /*48fd0*/  F2FP.F16.E4M3.UNPACK_B R24, R24.H1 ;  /* 0x00000018ff18723e */ /* 0x008fe400030006ff */
[----:B------:R-:W-:-:S07]  /*48fe0*/  F2FP.F16.E4M3.UNPACK_B R25, R25.H1 ;  /* 0x00000019ff19723e */ /* 0x000fce00030006ff */
        /* <DEDUP_REMOVED lines=17> */
[----:B--2---:R-:W-:-:S02]  /*49100*/  F2FP.F16.E4M3.UNPACK_B R22, R22.H1 ;  /* 0x00000016ff16723e */ /* 0x004fc400030006ff */
[----:B------:R-:W-:-:S07]  /*49110*/  F2FP.F16.E4M3.UNPACK_B R23, R23.H1 ;  /* 0x00000017ff17723e */ /* 0x000fce00030006ff */
[----:B----4-:R-:W-:-:S15]  /*49120*/  HMMA.16816.F32 R4, R12, R22, R4 ;  /* 0x000000160c04723c */ /* 0x010fde0000001804 */
[----:B------:R-:W-:-:S04]  /*49130*/  NOP ;  /* 0x0000000000007918 */ /* 0x000fc80000000000 */
[----:B------:R-:W-:Y:S04]  /*49140*/  STL.64 [R1+0x150], R4 ;  /* 0x0001500401007387 */ /* 0x000fe80000100a00 */
[----:B------:R0:W-:Y:S04]  /*49150*/  STL.64 [R1+0x158], R6 ;  /* 0x0001580601007387 */ /* 0x0001e80000100a00 */
[----:B0-----:R-:W2:Y:S04]  /*49160*/  LDL.LU.64 R6, [R1+0x2648] ;  /* 0x0026480001067983 */ /* 0x001ea80000300a00 */
[----:B------:R-:W2:Y:S01]  /*49170*/  LDL.LU.64 R4, [R1+0x2640] ;  /* 0x0026400001047983 */ /* 0x000ea20000300a00 */
[----:B---3--:R-:W-:-:S02]  /*49180*/  F2FP.F16.E4M3.UNPACK_B R20, R20.H1 ;  /* 0x00000014ff14723e */ /* 0x008fc400030006ff */
[----:B------:R-:W-:-:S07]  /*49190*/  F2FP.F16.E4M3.UNPACK_B R21, R21.H1 ;  /* 0x00000015ff15723e */ /* 0x000fce00030006ff */
        /* <DEDUP_REMOVED lines=11> */
[----:B------:R-:W-:-:S02]  /*49250*/  F2FP.F16.E4M3.UNPACK_B R18, R18.H1 ;  /* 0x00000012ff12723e */ /* 0x000fc400030006ff */
[----:B------:R-:W-:Y:S02]  /*49260*/  F2FP.F16.E4M3.UNPACK_B R19, R19.H1 ;  /* 0x00000013ff13723e */ /* 0x000fe400030006ff */
[----:B------:R-:W-:Y:S02]  /*49270*/  F2FP.F16.E4M3.UNPACK_B R16, R16.H1 ;  /* 0x00000010ff10723e */ /* 0x000fe400030006ff */
[----:B------:R-:W-:-:S03]  /*49280*/  F2FP.F16.E4M3.UNPACK_B R17, R17.H1 ;  /* 0x00000011ff11723e */ /* 0x000fc600030006ff */
        /* <DEDUP_REMOVED lines=11> */
[----:B------:R-:W2:Y:S04]  /*49340*/  LDL.LU R9, [R1+0xf6c] ;  /* 0x000f6c0001097983 */ /* 0x000ea80000300800 */
[----:B------:R-:W3:Y:S04]  /*49350*/  LDL.LU R6, [R1+0xf78] ;  /* 0x000f780001067983 */ /* 0x000ee80000300800 */
[----:B------:R-:W3:Y:S04]  /*49360*/  LDL.LU R7, [R1+0xf7c] ;  /* 0x000f7c0001077983 */ /* 0x000ee80000300800 */
[----:B------:R-:W4:Y:S04]  /*49370*/  LDL.LU R4, [R1+0xf88] ;  /* 0x000f880001047983 */ /* 0x000f280000300800 */
[----:B------:R-:W4:Y:S01]  /*49380*/  LDL.LU R5, [R1+0xf8c] ;  /* 0x000f8c0001057983 */ /* 0x000f220000300800 */
[----:B------:R-:W-:-:S02]  /*49390*/  IMAD.MOV.U32 R24, RZ, RZ, R2 ;  /* 0x000000ffff187224 */ /* 0x000fc400078e0002 */
[----:B------:R-:W-:Y:S01]  /*493a0*/  IMAD.MOV.U32 R27, RZ, RZ, R3 ;  /* 0x000000ffff1b7224 */ /* 0x000fe200078e0003 */
[----:B---3--:R-:W-:Y:S04]  /*493b0*/  STL.64 [R1+0x2630], R6 ;  /* 0x0026300601007387 */ /* 0x008fe80000100a00 */
[----:B----4-:R0:W-:Y:S04]  /*493c0*/  STL.64 [R1+0x2628], R4 ;  /* 0x0026280401007387 */ /* 0x0101e80000100a00 */
[----:B0-----:R-:W3:Y:S04]  /*493d0*/  LDL.LU R4, [R1+0x1e0] ;  /* 0x0001e00001047983 */ /* 0x001ee80000300800 */
[----:B------:R-:W3:Y:S04]  /*493e0*/  LDL.LU R5, [R1+0x1e4] ;  /* 0x0001e40001057983 */ /* 0x000ee80000300800 */
[----:B------:R-:W3:Y:S04]  /*493f0*/  LDL.LU R6, [R1+0x1e8] ;  /* 0x0001e80001067983 */ /* 0x000ee80000300800 */
[----:B------:R-:W3:Y:S04]  /*49400*/  LDL.LU R7, [R1+0x1ec] ;  /* 0x0001ec0001077983 */ /* 0x000ee80000300800 */
[----:B------:R-:W4:Y:S04]  /*49410*/  LDL.LU R8, [R1+0xf68] ;  /* 0x000f680001087983 */ /* 0x000f280000300800 */
        /* <DEDUP_REMOVED lines=16> */
[----:B------:R-:W-:-:S02]  /*49520*/  F2FP.F16.E4M3.UNPACK_B R10, R10.H1 ;  /* 0x0000000aff0a723e */ /* 0x000fc400030006ff */
[----:B------:R-:W-:Y:S01]  /*49530*/  F2FP.F16.E4M3.UNPACK_B R11, R11.H1 ;  /* 0x0000000bff0b723e */ /* 0x000fe200030006ff */
[----:B--2---:R-:W-:Y:S04]  /*49540*/  STL.64 [R1+0x2620], R26 ;  /* 0x0026201a01007387 */ /* 0x004fe80000100a00 */
[----:B------:R0:W-:Y:S04]  /*49550*/  STL.64 [R1+0x2618], R24 ;  /* 0x0026181801007387 */ /* 0x0001e80000100a00 */
[----:B0-----:R-:W2:Y:S04]  /*49560*/  LDL.LU R24, [R1+0x200] ;  /* 0x0002000001187983 */ /* 0x001ea80000300800 */
[----:B------:R-:W2:Y:S04]  /*49570*/  LDL.LU R25, [R1+0x204] ;  /* 0x0002040001197983 */ /* 0x000ea80000300800 */
[----:B------:R-:W2:Y:S04]  /*49580*/  LDL.LU R26, [R1+0x208] ;  /* 0x00020800011a7983 */ /* 0x000ea80000300800 */
[----:B------:R-:W2:Y:S01]  /*49590*/  LDL.LU R27, [R1+0x20c] ;  /* 0x00020c00011b7983 */ /* 0x000ea20000300800 */
[----:B----4-:R-:W-:-:S02]  /*495a0*/  F2FP.F16.E4M3.UNPACK_B R8, R8.H1 ;  /* 0x00000008ff08723e */ /* 0x010fc400030006ff */
[----:B------:R-:W-:Y:S01]  /*495b0*/  F2FP.F16.E4M3.UNPACK_B R9, R9.H1 ;  /* 0x00000009ff09723e */ /* 0x000fe200030006ff */
[C---:B---3--:R-:W-:Y:S01]  /*495c0*/  HMMA.16816.F32 R4, R12.reuse, R10, R4 ;  /* 0x0000000a0c04723c */ /* 0x048fe20000001804 */
        /* <DEDUP_REMOVED lines=21> */
[----:B---3--:R-:W-:-:S02]  /*49720*/  F2FP.F16.E4M3.UNPACK_B R6, R6.H1 ;  /* 0x00000006ff06723e */ /* 0x008fc400030006ff */
[----:B------:R-:W-:Y:S01]  /*49730*/  F2FP.F16.E4M3.UNPACK_B R7, R7.H1 ;  /* 0x00000007ff07723e */ /* 0x000fe200030006ff */
        /* <DEDUP_REMOVED lines=13> */
[----:B------:R-:W-:-:S07]  /*49810*/  F2FP.F16.E4M3.UNPACK_B R5, R5.H1 ;  /* 0x00000005ff05723e */ /* 0x000fce00030006ff */
        /* <DEDUP_REMOVED lines=12> */
[----:B------:R-:W-:-:S02]  /*498e0*/  F2FP.F16.E4M3.UNPACK_B R2, R2.H1 ;  /* 0x00000002ff02723e */ /* 0x000fc400030006ff */
[----:B------:R-:W-:-:S07]  /*498f0*/  F2FP.F16.E4M3.UNPACK_B R3, R3.H1 ;  /* 0x00000003ff03723e */ /* 0x000fce00030006ff */
        /* <DEDUP_REMOVED lines=1389> */
[----:B------:R-:W2:Y:S04]  /*4efd0*/  LDL.LU.64 R18, [R1+0x1fa0] ;  /* 0x001fa00001127983 */ /* 0x000ea80000300a00 */
[----:B------:R-:W3:-:S13]  /*4efe0*/  LDL.LU.64 R16, [R1+0x1f98] ;  /* 0x001f980001107983 */ /* 0x000eda0000300a00 */
[----:B------:R-:W-:Y:S04]  /*4eff0*/  STL.64 [R1+0x880], R20 ;  /* 0x0008801401007387 */ /* 0x000fe80000100a00 */
[----:B------:R2:W-:Y:S02]  /*4f000*/  STL.64 [R1+0x888], R22 ;  /* 0x0008881601007387 */ /* 0x0005e40000100a00 */
[C---:B--2---:R-:W-:Y:S08]  /*4f010*/  HMMA.16816.F32 R20, R12.reuse, R18, R24 ;  /* 0x000000120c14723c */ /* 0x044ff00000001818 */
[C---:B---3--:R-:W-:Y:S01]  /*4f020*/  HMMA.16816.F32 R16, R12.reuse, R16, R4 ;  /* 0x000000100c10723c */ /* 0x048fe20000001804 */
[----:B------:R-:W2:Y:S10]  /*4f030*/  LDL.LU R4, [R1+0x80] ;  /* 0x0000800001047983 */ /* 0x000eb40000300800 */
[----:B------:R-:W-:Y:S04]  /*4f040*/  STL.64 [R1+0x870], R20 ;  /* 0x0008701401007387 */ /* 0x000fe80000100a00 */
[----:B------:R-:W-:Y:S04]  /*4f050*/  STL.64 [R1+0x878], R22 ;  /* 0x0008781601007387 */ /* 0x000fe80000100a00 */
[----:B------:R-:W-:Y:S04]  /*4f060*/  STL.64 [R1+0xb0], R16 ;  /* 0x0000b01001007387 */ /* 0x000fe80000100a00 */
[----:B------:R-:W-:Y:S04]  /*4f070*/  STL.64 [R1+0xb8], R18 ;  /* 0x0000b81201007387 */ /* 0x000fe80000100a00 */
        /* <DEDUP_REMOVED lines=9> */
[----:B------:R-:W3:Y:S04]  /*4f110*/  LDL.LU R16, [R1+0x1454] ;  /* 0x0014540001107983 */ /* 0x000ee80000300800 */
[----:B---3--:R0:W-:Y:S04]  /*4f120*/  STL [R1+0x1f40], R16 ;  /* 0x001f401001007387 */ /* 0x0081e80000100800 */
[----:B0-----:R-:W3:Y:S04]  /*4f130*/  LDL.LU R16, [R1+0xfe8] ;  /* 0x000fe80001107983 */ /* 0x001ee80000300800 */
[----:B------:R-:W3:Y:S04]  /*4f140*/  LDL.LU R17, [R1+0x1478] ;  /* 0x0014780001117983 */ /* 0x000ee80000300800 */
[----:B------:R-:W4:Y:S04]  /*4f150*/  LDL.LU R18, [R1+0x144c] ;  /* 0x00144c0001127983 */ /* 0x000f280000300800 */
[----:B------:R-:W4:Y:S04]  /*4f160*/  LDL.LU R19, [R1+0x1470] ;  /* 0x0014700001137983 */ /* 0x000f280000300800 */
[----:B----4-:R-:W-:Y:S04]  /*4f170*/  STL.64 [R1+0x1f60], R18 ;  /* 0x001f601201007387 */ /* 0x010fe80000100a00 */
[----:B---3--:R0:W-:Y:S04]  /*4f180*/  STL.64 [R1+0x1f58], R16 ;  /* 0x001f581001007387 */ /* 0x0081e80000100a00 */
        /* <DEDUP_REMOVED lines=12> */
[----:B------:R-:W3:Y:S04]  /*4f250*/  LDL.LU R22, [R1+0x143c] ;  /* 0x00143c0001167983 */ /* 0x000ee80000300800 */
[----:B------:R-:W3:Y:S01]  /*4f260*/  LDL.LU R23, [R1+0x1460] ;  /* 0x0014600001177983 */ /* 0x000ee20000300800 */
[----:B--2---:R-:W-:Y:S03]  /*4f270*/  HMMA.16816.F32 R4, R12, R10, R4 ;  /* 0x0000000a0c04723c */ /* 0x004fe60000001804 */
[----:B---3--:R-:W-:Y:S04]  /*4f280*/  STL.64 [R1+0x1f50], R22 ;  /* 0x001f501601007387 */ /* 0x008fe80000100a00 */
[----:B----4-:R0:W-:Y:S04]  /*4f290*/  STL.64 [R1+0x1f48], R20 ;  /* 0x001f481401007387 */ /* 0x0101e80000100a00 */
[----:B0-----:R-:W2:Y:S04]  /*4f2a0*/  LDL.LU R20, [R1+0x20] ;  /* 0x0000200001147983 */ /* 0x001ea80000300800 */
[----:B------:R-:W2:Y:S04]  /*4f2b0*/  LDL.LU R21, [R1+0x24] ;  /* 0x0000240001157983 */ /* 0x000ea80000300800 */
[----:B------:R-:W2:Y:S04]  /*4f2c0*/  LDL.LU R22, [R1+0x28] ;  /* 0x0000280001167983 */ /* 0x000ea80000300800 */
[----:B------:R-:W3:Y:S04]  /*4f2d0*/  LDL.LU R24, [R1+0x1434] ;  /* 0x0014340001187983 */ /* 0x000ee80000300800 */
[----:B------:R-:W4:Y:S04]  /*4f2e0*/  LDL.LU R25, [R1+0x1458] ;  /* 0x0014580001197983 */ /* 0x000f280000300800 */
[----:B------:R-:W2:Y:S04]  /*4f2f0*/  LDL.LU R26, [R1+0x142c] ;  /* 0x00142c00011a7983 */ /* 0x000ea80000300800 */
[----:B------:R-:W2:Y:S04]  /*4f300*/  LDL.LU R27, [R1+0x1450] ;  /* 0x00145000011b7983 */ /* 0x000ea80000300800 */
[----:B------:R-:W2:Y:S01]  /*4f310*/  LDL.LU R28, [R1+0x1424] ;  /* 0x00142400011c7983 */ /* 0x000ea20000300800 */
[----:B------:R-:W-:-:S03]  /*4f320*/  IMAD.MOV.U32 R23, RZ, RZ, R0 ;  /* 0x000000ffff177224 */ /* 0x000fc600078e0000 */
[----:B------:R-:W2:Y:S04]  /*4f330*/  LDL.LU R29, [R1+0x1448] ;  /* 0x00144800011d7983 */ /* 0x000ea80000300800 */
[----:B------:R-:W2:Y:S04]  /*4f340*/  LDL.LU R0, [R1+0x141c] ;  /* 0x00141c0001007983 */ /* 0x000ea80000300800 */
[----:B------:R-:W-:Y:S04]  /*4f350*/  STL.64 [R1+0x200], R4 ;  /* 0x0002000401007387 */ /* 0x000fe80000100a00 */
[----:B------:R0:W-:Y:S04]  /*4f360*/  STL.64 [R1+0x208], R6 ;  /* 0x0002080601007387 */ /* 0x0001e80000100a00 */
[----:B0-----:R-:W2:Y:S04]  /*4f370*/  LDL.LU.64 R6, [R1+0x1f90] ;  /* 0x001f900001067983 */ /* 0x001ea80000300a00 */
[----:B------:R-:W2:Y:S04]  /*4f380*/  LDL.LU.64 R4, [R1+0x1f88] ;  /* 0x001f880001047983 */ /* 0x000ea80000300a00 */
[----:B------:R-:W3:Y:S04]  /*4f390*/  LDL.LU R10, [R1+0x145c] ;  /* 0x00145c00010a7983 */ /* 0x000ee80000300800 */
[----:B------:R-:W3:Y:S01]  /*4f3a0*/  LDL.LU R11, [R1+0xfb8] ;  /* 0x000fb800010b7983 */ /* 0x000ee20000300800 */
[----:B--2---:R-:W-:-:S15]  /*4f3b0*/  HMMA.16816.F32 R4, R12, R8, R4 ;  /* 0x000000080c04723c */ /* 0x004fde0000001804 */
[----:B------:R-:W-:-:S04]  /*4f3c0*/  NOP ;  /* 0x0000000000007918 */ /* 0x000fc80000000000 */
        /* <DEDUP_REMOVED lines=19> */
[----:B------:R-:W2:Y:S01]  /*4f500*/  LDL.LU.64 R16, [R1+0x1f58] ;  /* 0x001f580001107983 */ /* 0x000ea20000300a00 */
[----:B------:R-:W-:Y:S03]  /*4f510*/  HMMA.16816.F32 R12, R12, R2, R20 ;  /* 0x000000020c0c723c */ /* 0x000fe60000001814 */
[----:B------:R-:W3:Y:S04]  /*4f520*/  LDL.LU R4, [R1+0xfc0] ;  /* 0x000fc00001047983 */ /* 0x000ee80000300800 */
[----:B------:R-:W3:Y:S04]  /*4f530*/  LDL.LU R5, [R1+0x147c] ;  /* 0x00147c0001057983 */ /* 0x000ee80000300800 */
[----:B------:R-:W3:Y:S04]  /*4f540*/  LDL.LU.64 R22, [R1+0x1f50] ;  /* 0x001f500001167983 */ /* 0x000ee80000300a00 */
[----:B------:R-:W3:Y:S04]  /*4f550*/  LDL.LU.64 R20, [R1+0x1f48] ;  /* 0x001f480001147983 */ /* 0x000ee80000300a00 */
[----:B------:R-:W3:Y:S01]  /*4f560*/  LDL.LU R3, [R1+0xfbc] ;  /* 0x000fbc0001037983 */ /* 0x000ee20000300800 */
[----:B--2---:R-:W-:-:S05]  /*4f570*/  VIADD R16, R16, 0x1 ;  /* 0x0000000110107836 */ /* 0x004fca0000000000 */
[----:B------:R0:W-:Y:S04]  /*4f580*/  STL [R1+0xfe8], R16 ;  /* 0x000fe81001007387 */ /* 0x0001e80000100800 */
[----:B------:R1:W-:Y:S04]  /*4f590*/  STL.64 [R1+0x20], R12 ;  /* 0x0000200c01007387 */ /* 0x0003e80000100a00 */
[----:B------:R-:W-:Y:S01]  /*4f5a0*/  STL.64 [R1+0x28], R14 ;  /* 0x0000280e01007387 */ /* 0x000fe20000100a00 */
[----:B------:R-:W-:-:S03]  /*4f5b0*/  ISETP.NE.U32.AND P0, PT, R16, UR6, PT ;  /* 0x0000000610007c0c */ /* 0x000fc6000bf05070 */
[----:B0-----:R-:W2:Y:S01]  /*4f5c0*/  LDL.LU R16, [R1+0x1f40] ;  /* 0x001f400001107983 */ /* 0x001ea20000300800 */
[----:B---3--:R-:W-:Y:S02]  /*4f5d0*/  IADD3 R3, P4, PT, R3, UR40, RZ ;  /* 0x0000002803037c10 */ /* 0x008fe4000ff9e0ff */
[----:B------:R-:W-:Y:S02]  /*4f5e0*/  IADD3 R4, P5, PT, R4, UR40, RZ ;  /* 0x0000002804047c10 */ /* 0x000fe4000ffbe0ff */
[----:B------:R-:W-:Y:S02]  /*4f5f0*/  IADD3 R5, P6, PT, R5, UR40, RZ ;  /* 0x0000002805057c10 */ /* 0x000fe4000ffde0ff */
[----:B------:R-:W-:Y:S02]  /*4f600*/  IADD3 R6, P1, PT, R6, UR40, RZ ;  /* 0x0000002806067c10 */ /* 0x000fe4000ff3e0ff */
[----:B------:R-:W-:Y:S01]  /*4f610*/  IADD3 R7, P2, PT, R7, UR40, RZ ;  /* 0x0000002807077c10 */ /* 0x000fe2000ff5e0ff */
[----:B------:R-:W-:Y:S01]  /*4f620*/  STL [R1+0xfbc], R3 ;  /* 0x000fbc0301007387 */ /* 0x000fe20000100800 */
[----:B------:R-:W-:-:S03]  /*4f630*/  IADD3 R8, P3, PT, R8, UR40, RZ ;  /* 0x0000002808087c10 */ /* 0x000fc6000ff7e0ff */
[----:B------:R-:W-:Y:S01]  /*4f640*/  STL [R1+0xfc0], R4 ;  /* 0x000fc00401007387 */ /* 0x000fe20000100800 */
[----:B------:R-:W-:-:S03]  /*4f650*/  IADD3.X R9, PT, PT, R9, UR76, RZ, P4, !PT ;  /* 0x0000004c09097c10 */ /* 0x000fc6000a7fe4ff */
[----:B------:R-:W-:Y:S01]  /*4f660*/  STL [R1+0x147c], R5 ;  /* 0x00147c0501007387 */ /* 0x000fe20000100800 */
[----:B------:R-:W-:-:S03]  /*4f670*/  IADD3 R10, P4, PT, R10, UR40, RZ ;  /* 0x000000280a0a7c10 */ /* 0x000fc6000ff9e0ff */
[----:B------:R-:W-:Y:S01]  /*4f680*/  STL [R1+0x1474], R6 ;  /* 0x0014740601007387 */ /* 0x000fe20000100800 */
[----:B------:R-:W-:-:S03]  /*4f690*/  IADD3.X R11, PT, PT, R11, UR76, RZ, P5, !PT ;  /* 0x0000004c0b0b7c10 */ /* 0x000fc6000affe4ff */
[----:B------:R-:W-:Y:S04]  /*4f6a0*/  STL [R1+0x146c], R7 ;  /* 0x00146c0701007387 */ /* 0x000fe80000100800 */
[----:B------:R-:W-:Y:S01]  /*4f6b0*/  STL [R1+0x1464], R8 ;  /* 0x0014640801007387 */ /* 0x000fe20000100800 */
[----:B------:R-:W-:-:S03]  /*4f6c0*/  IADD3.X R17, PT, PT, R17, UR76, RZ, P6, !PT ;  /* 0x0000004c11117c10 */ /* 0x000fc6000b7fe4ff */
[----:B------:R-:W-:Y:S01]  /*4f6d0*/  STL [R1+0xfb4], R9 ;  /* 0x000fb40901007387 */ /* 0x000fe20000100800 */
[----:B------:R-:W-:-:S03]  /*4f6e0*/  IADD3 R18, P6, PT, R18, UR40, RZ ;  /* 0x0000002812127c10 */ /* 0x000fc6000ffde0ff */
[----:B------:R-:W-:Y:S01]  /*4f6f0*/  STL [R1+0x145c], R10 ;  /* 0x00145c0a01007387 */ /* 0x000fe20000100800 */
[----:B------:R-:W-:-:S03]  /*4f700*/  IADD3.X R19, PT, PT, R19, UR76, RZ, P1, !PT ;  /* 0x0000004c13137c10 */ /* 0x000fc60008ffe4ff */
[----:B------:R-:W-:Y:S01]  /*4f710*/  STL [R1+0xfb8], R11 ;  /* 0x000fb80b01007387 */ /* 0x000fe20000100800 */
[----:B------:R-:W-:Y:S02]  /*4f720*/  IADD3 R20, P1, PT, R20, UR40, RZ ;  /* 0x0000002814147c10 */ /* 0x000fe4000ff3e0ff */
[----:B------:R-:W-:Y:S02]  /*4f730*/  IADD3.X R21, PT, PT, R21, UR76, RZ, P2, !PT ;  /* 0x0000004c15157c10 */ /* 0x000fe400097fe4ff */
[----:B------:R-:W-:Y:S02]  /*4f740*/  IADD3 R22, P2, PT, R22, UR40, RZ ;  /* 0x0000002816167c10 */ /* 0x000fe4000ff5e0ff */
[----:B------:R-:W-:Y:S02]  /*4f750*/  IADD3.X R23, PT, PT, R23, UR76, RZ, P3, !PT ;  /* 0x0000004c17177c10 */ /* 0x000fe40009ffe4ff */
[----:B------:R-:W-:Y:S02]  /*4f760*/  IADD3 R24, P3, PT, R24, UR40, RZ ;  /* 0x0000002818187c10 */ /* 0x000fe4000ff7e0ff */
[----:B----4-:R-:W-:-:S02]  /*4f770*/  IADD3.X R25, PT, PT, R25, UR76, RZ, P4, !PT ;  /* 0x0000004c19197c10 */ /* 0x010fc4000a7fe4ff */
[----:B------:R-:W-:Y:S02]  /*4f780*/  IADD3 R26, P4, PT, R26, UR40, RZ ;  /* 0x000000281a1a7c10 */ /* 0x000fe4000ff9e0ff */
[----:B--2---:R-:W-:-:S05]  /*4f790*/  IADD3 R16, P5, PT, R16, UR40, RZ ;  /* 0x0000002810107c10 */ /* 0x004fca000ffbe0ff */
[----:B------:R-:W-:Y:S04]  /*4f7a0*/  STL [R1+0x1454], R16 ;  /* 0x0014541001007387 */ /* 0x000fe80000100800 */
[----:B------:R-:W-:Y:S04]  /*4f7b0*/  STL [R1+0x1478], R17 ;  /* 0x0014781101007387 */ /* 0x000fe80000100800 */
[----:B------:R-:W-:Y:S04]  /*4f7c0*/  STL [R1+0x144c], R18 ;  /* 0x00144c1201007387 */ /* 0x000fe80000100800 */
[----:B------:R-:W-:Y:S04]  /*4f7d0*/  STL [R1+0x1470], R19 ;  /* 0x0014701301007387 */ /* 0x000fe80000100800 */
[----:B------:R-:W-:Y:S04]  /*4f7e0*/  STL [R1+0x1444], R20 ;  /* 0x0014441401007387 */ /* 0x000fe80000100800 */
[----:B------:R-:W-:Y:S04]  /*4f7f0*/  STL [R1+0x1468], R21 ;  /* 0x0014681501007387 */ /* 0x000fe80000100800 */
[----:B------:R-:W-:Y:S01]  /*4f800*/  STL [R1+0x143c], R22 ;  /* 0x00143c1601007387 */ /* 0x000fe20000100800 */
[----:B------:R-:W-:-:S03]  /*4f810*/  IADD3.X R27, PT, PT, R27, UR76, RZ, P5, !PT ;  /* 0x0000004c1b1b7c10 */ /* 0x000fc6000affe4ff */
[----:B------:R-:W-:Y:S04]  /*4f820*/  STL [R1+0x1460], R23 ;  /* 0x0014601701007387 */ /* 0x000fe80000100800 */
[----:B------:R-:W-:Y:S04]  /*4f830*/  STL [R1+0x1434], R24 ;  /* 0x0014341801007387 */ /* 0x000fe80000100800 */
[----:B------:R-:W-:Y:S04]  /*4f840*/  STL [R1+0x1458], R25 ;  /* 0x0014581901007387 */ /* 0x000fe80000100800 */
[----:B------:R-:W-:Y:S04]  /*4f850*/  STL [R1+0x142c], R26 ;  /* 0x00142c1a01007387 */ /* 0x000fe80000100800 */
[----:B------:R-:W-:Y:S04]  /*4f860*/  STL [R1+0x1450], R27 ;  /* 0x0014501b01007387 */ /* 0x000fe80000100800 */
[----:B-1----:R-:W2:Y:S01]  /*4f870*/  LDL.LU R12, [R1+0x1438] ;  /* 0x00143800010c7983 */ /* 0x002ea20000300800 */
[----:B------:R-:W-:-:S02]  /*4f880*/  IADD3 R28, P5, PT, R28, UR40, RZ ;  /* 0x000000281c1c7c10 */ /* 0x000fc4000ffbe0ff */
[----:B------:R-:W-:-:S03]  /*4f890*/  IADD3.X R29, PT, PT, R29, UR76, RZ, P6, !PT ;  /* 0x0000004c1d1d7c10 */ /* 0x000fc6000b7fe4ff */
[----:B------:R-:W-:Y:S04]  /*4f8a0*/  STL [R1+0x1424], R28 ;  /* 0x0014241c01007387 */ /* 0x000fe80000100800 */
[----:B--2---:R0:W-:Y:S04]  /*4f8b0*/  STL [R1+0x1f38], R12 ;  /* 0x001f380c01007387 */ /* 0x0041e80000100800 */
[----:B------:R-:W-:Y:S04]  /*4f8c0*/  STL [R1+0x1448], R29 ;  /* 0x0014481d01007387 */ /* 0x000fe80000100800 */
[----:B0-----:R-:W2:Y:S01]  /*4f8d0*/  LDL.LU R12, [R1+0x1414] ;  /* 0x00141400010c7983 */ /* 0x001ea20000300800 */
[----:B------:R-:W-:-:S05]  /*4f8e0*/  IADD3 R0, P6, PT, R0, UR40, RZ ;  /* 0x0000002800007c10 */ /* 0x000fca000ffde0ff */
[----:B------:R-:W-:Y:S04]  /*4f8f0*/  STL [R1+0x141c], R0 ;  /* 0x00141c0001007387 */ /* 0x000fe80000100800 */
        /* <DEDUP_REMOVED lines=30> */
[----:B--2---:R-:W-:-:S05]  /*4fae0*/  IADD3.X R12, PT, PT, R12, UR76, RZ, P1, !PT ;  /* 0x0000004c0c0c7c10 */ /* 0x004fca0008ffe4ff */
[----:B------:R0:W-:Y:S04]  /*4faf0*/  STL [R1+0x1440], R12 ;  /* 0x0014400c01007387 */ /* 0x0001e80000100800 */
[----:B0-----:R-:W2:Y:S02]  /*4fb00*/  LDL.LU R12, [R1+0x1f3c] ;  /* 0x001f3c00010c7983 */ /* 0x001ea40000300800 */
[----:B--2---:R-:W-:-:S05]  /*4fb10*/  IADD3 R12, P1, PT, R12, UR40, RZ ;  /* 0x000000280c0c7c10 */ /* 0x004fca000ff3e0ff */
[----:B------:R0:W-:Y:S04]  /*4fb20*/  STL [R1+0x1414], R12 ;  /* 0x0014140c01007387 */ /* 0x0001e80000100800 */
[----:B0-----:R-:W2:Y:S01]  /*4fb30*/  LDL.LU R12, [R1+0x1f38] ;  /* 0x001f3800010c7983 */ /* 0x001ea20000300800 */
[----:B----4-:R-:W-:Y:S02]  /*4fb40*/  IADD3.X R14, PT, PT, R14, UR76, RZ, P3, !PT ;  /* 0x0000004c0e0e7c10 */ /* 0x010fe40009ffe4ff */
[----:B---3--:R-:W-:Y:S02]  /*4fb50*/  IADD3 R15, P3, PT, R15, UR40, RZ ;  /* 0x000000280f0f7c10 */ /* 0x008fe4000ff7e0ff */
[----:B------:R-:W-:Y:S02]  /*4fb60*/  IADD3.X R2, PT, PT, R2, UR76, RZ, P4, !PT ;  /* 0x0000004c02027c10 */ /* 0x000fe4000a7fe4ff */
[----:B------:R-:W-:-:S02]  /*4fb70*/  IADD3 R3, P4, PT, R3, UR40, RZ ;  /* 0x0000002803037c10 */ /* 0x000fc4000ff9e0ff */
[----:B------:R-:W-:Y:S02]  /*4fb80*/  IADD3.X R4, PT, PT, R4, UR76, RZ, P5, !PT ;  /* 0x0000004c04047c10 */ /* 0x000fe4000affe4ff */
[----:B------:R-:W-:Y:S02]  /*4fb90*/  IADD3 R5, P5, PT, R5, UR40, RZ ;  /* 0x0000002805057c10 */ /* 0x000fe4000ffbe0ff */
[----:B------:R-:W-:Y:S02]  /*4fba0*/  IADD3.X R6, PT, PT, R6, UR76, RZ, P6, !PT ;  /* 0x0000004c06067c10 */ /* 0x000fe4000b7fe4ff */
[----:B------:R-:W-:Y:S02]  /*4fbb0*/  IADD3 R7, P6, PT, R7, UR40, RZ ;  /* 0x0000002807077c10 */ /* 0x000fe4000ffde0ff */
        /* <DEDUP_REMOVED lines=12> */
[----:B--2---:R-:W-:Y:S02]  /*4fc80*/  IADD3.X R12, PT, PT, R12, UR76, RZ, P2, !PT ;  /* 0x0000004c0c0c7c10 */ /* 0x004fe400097fe4ff */
[----:B------:R-:W-:-:S03]  /*4fc90*/  IADD3 R13, P2, PT, R13, UR40, RZ ;  /* 0x000000280d0d7c10 */ /* 0x000fc6000ff5e0ff */
[----:B------:R0:W-:Y:S04]  /*4fca0*/  STL [R1+0x1438], R12 ;  /* 0x0014380c01007387 */ /* 0x0001e80000100800 */
        /* <DEDUP_REMOVED lines=8> */
[----:B------:R-:W-:Y:S01]  /*4fd30*/  STL [R1+0x1418], R6 ;  /* 0x0014180601007387 */ /* 0x000fe20000100800 */
[----:B------:R-:W-:-:S03]  /*4fd40*/  IADD3 R11, P2, PT, R11, UR40, RZ ;  /* 0x000000280b0b7c10 */ /* 0x000fc6000ff5e0ff */
        /* <DEDUP_REMOVED lines=19> */
[----:B0-----:R-:W2:Y:S01]  /*4fe80*/  LDL.LU R12, [R1+0x1394] ;  /* 0x00139400010c7983 */ /* 0x001ea20000300800 */
[----:B------:R-:W-:-:S02]  /*4fe90*/  IADD3.X R28, PT, PT, R28, UR76, RZ, P3, !PT ;  /* 0x0000004c1c1c7c10 */ /* 0x000fc40009ffe4ff */
[----:B------:R-:W-:-:S03]  /*4fea0*/  IADD3 R29, P3, PT, R29, UR40, RZ ;  /* 0x000000281d1d7c10 */ /* 0x000fc6000ff7e0ff */
[----:B------:R-:W-:Y:S04]  /*4feb0*/  STL [R1+0x13d0], R28 ;  /* 0x0013d01c01007387 */ /* 0x000fe80000100800 */
[----:B--2---:R0:W-:Y:S04]  /*4fec0*/  STL [R1+0x1f30], R12 ;  /* 0x001f300c01007387 */ /* 0x0041e80000100800 */
[----:B------:R-:W-:Y:S04]  /*4fed0*/  STL [R1+0x13a4], R29 ;  /* 0x0013a41d01007387 */ /* 0x000fe80000100800 */
[----:B0-----:R-:W2:Y:S01]  /*4fee0*/  LDL.LU R12, [R1+0x13c0] ;  /* 0x0013c000010c7983 */ /* 0x001ea20000300800 */
[----:B------:R-:W-:-:S05]  /*4fef0*/  IADD3.X R0, PT, PT, R0, UR76, RZ, P4, !PT ;  /* 0x0000004c00007c10 */ /* 0x000fca000a7fe4ff */
        /* <DEDUP_REMOVED lines=31> */
[----:B--2---:R-:W-:-:S05]  /*500f0*/  IADD3 R12, P4, PT, R12, UR40, RZ ;  /* 0x000000280c0c7c10 */ /* 0x004fca000ff9e0ff */
[----:B------:R0:W-:Y:S04]  /*50100*/  STL [R1+0x139c], R12 ;  /* 0x00139c0c01007387 */ /* 0x0001e80000100800 */
[----:B0-----:R-:W2:Y:S02]  /*50110*/  LDL.LU R12, [R1+0x1f34] ;  /* 0x001f3400010c7983 */ /* 0x001ea40000300800 */
[----:B--2---:R-:W-:-:S05]  /*50120*/  IADD3.X R12, PT, PT, R12, UR76, RZ, P5, !PT ;  /* 0x0000004c0c0c7c10 */ /* 0x004fca000affe4ff */
[----:B------:R0:W-:Y:S04]  /*50130*/  STL [R1+0x13c0], R12 ;  /* 0x0013c00c01007387 */ /* 0x0001e80000100800 */
[----:B0-----:R-:W2:Y:S01]  /*50140*/  LDL.LU R12, [R1+0x1f30] ;  /* 0x001f3000010c7983 */ /* 0x001ea20000300800 */
[----:B---3--:R-:W-:Y:S02]  /*50150*/  IADD3.X R13, PT, PT, R13, UR76, RZ, P6, !PT ;  /* 0x0000004c0d0d7c10 */ /* 0x008fe4000b7fe4ff */
[----:B----4-:R-:W-:Y:S02]  /*50160*/  IADD3 R14, P6, PT, R14, UR40, RZ ;  /* 0x000000280e0e7c10 */ /* 0x010fe4000ffde0ff */
        /* <DEDUP_REMOVED lines=19> */
[----:B--2---:R-:W-:-:S05]  /*502a0*/  IADD3 R12, P5, PT, R12, UR40, RZ ;  /* 0x000000280c0c7c10 */ /* 0x004fca000ffbe0ff */
[----:B------:R0:W-:Y:S04]  /*502b0*/  STL [R1+0x1394], R12 ;  /* 0x0013940c01007387 */ /* 0x0001e80000100800 */
        /* <DEDUP_REMOVED lines=29> */
[----:B0-----:R-:W2:Y:S01]  /*50490*/  LDL.LU R12, [R1+0x1340] ;  /* 0x00134000010c7983 */ /* 0x001ea20000300800 */
        /* <DEDUP_REMOVED lines=2005> */
[----:B------:R-:W-:-:S02]  /*581f0*/  IADD3.X R28, PT, PT, R28, UR75, RZ, P2, !PT ;  /* 0x0000004b1c1c7c10 */ /* 0x000fc400097fe4ff */
[----:B--2---:R-:W-:Y:S02]  /*58200*/  IADD3.X R12, PT, PT, R12, UR75, RZ, P1, !PT ;  /* 0x0000004b0c0c7c10 */ /* 0x004fe40008ffe4ff */
        /* <DEDUP_REMOVED lines=31> */
[----:B------:R0:W-:Y:S04]  /*58400*/  STL [R1+0x1bd0], R0 ;  /* 0x001bd00001007387 */ /* 0x0001e80000100800 */
[----:B------:R-:W-:Y:S04]  /*58410*/  STL [R1+0x1bc8], R28 ;  /* 0x001bc81c01007387 */ /* 0x000fe80000100800 */
[----:B0-----:R-:W2:Y:S01]  /*58420*/  LDL.LU R0, [R1+0x1c34] ;  /* 0x001c340001007983 */ /* 0x001ea20000300800 */
[----:B------:R-:W-:-:S05]  /*58430*/  IADD3 R29, P2, PT, R29, UR4, RZ ;  /* 0x000000041d1d7c10 */ /* 0x000fca000ff5e0ff */
[----:B------:R-:W-:Y:S04]  /*58440*/  STL [R1+0x1c24], R29 ;  /* 0x001c241d01007387 */ /* 0x000fe80000100800 */
[----:B--2---:R0:W-:Y:S04]  /*58450*/  STL [R1+0x1e80], R0 ;  /* 0x001e800001007387 */ /* 0x0041e80000100800 */
[----:B0-----:R-:W2:Y:S04]  /*58460*/  LDL.LU R0, [R1+0x1bd8] ;  /* 0x001bd80001007983 */ /* 0x001ea80000300800 */
        /* <DEDUP_REMOVED lines=58> */
[----:B------:R-:W-:Y:S02]  /*58810*/  IADD3.X R27, PT, PT, R27, UR75, RZ, P1, !PT ;  /* 0x0000004b1b1b7c10 */ /* 0x000fe40008ffe4ff */
[----:B------:R-:W-:Y:S02]  /*58820*/  IADD3.X R29, PT, PT, R29, UR75, RZ, P3, !PT ;  /* 0x0000004b1d1d7c10 */ /* 0x000fe40009ffe4ff */
[----:B------:R-:W-:Y:S02]  /*58830*/  IADD3.X R28, PT, PT, R28, UR75, RZ, P2, !PT ;  /* 0x0000004b1c1c7c10 */ /* 0x000fe400097fe4ff */
[----:B--2---:R-:W-:-:S05]  /*58840*/  IADD3 R0, P4, PT, R0, UR4, RZ ;  /* 0x0000000400007c10 */ /* 0x004fca000ff9e0ff */
[----:B------:R0:W-:Y:S01]  /*58850*/  STL [R1+0x1c34], R0 ;  /* 0x001c340001007387 */ /* 0x0001e20000100800 */
[----:B------:R-:W-:Y:S02]  /*58860*/  IADD3.X R8, PT, PT, R8, UR75, RZ, P4, !PT ;  /* 0x0000004b08087c10 */ /* 0x000fe4000a7fe4ff */
[----:B------:R-:W-:Y:S01]  /*58870*/  IADD3 R9, P4, PT, R9, UR4, RZ ;  /* 0x0000000409097c10 */ /* 0x000fe2000ff9e0ff */
[----:B0-----:R0:W5:Y:S04]  /*58880*/  LDL.LU R0, [R1+0x1e7c] ;  /* 0x001e7c0001007983 */ /* 0x0011680000300800 */
[----:B------:R0:W-:Y:S04]  /*58890*/  STL [R1+0x1be0], R12 ;  /* 0x001be00c01007387 */ /* 0x0001e80000100800 */
        /* <DEDUP_REMOVED lines=16> */
[----:B------:R0:W-:Y:S01]  /*589a0*/  STL [R1+0x1c70], R19 ;  /* 0x001c701301007387 */ /* 0x0001e20000100800 */
[----:B------:R-:W-:-:S03]  /*589b0*/  IADD3.X R24, PT, PT, R24, UR75, RZ, P4, !PT ;  /* 0x0000004b18187c10 */ /* 0x000fc6000a7fe4ff */
        /* <DEDUP_REMOVED lines=10> */
[----:B------:R-:W-:Y:S05]  /*58a60*/  @P0 BRA `(.L_x_2) ;  /* 0xfffffc8800980947 */ /* 0x000fea000383ffff */
.L_x_1:
[----:B0-----:R-:W2:Y:S01]  /*58a70*/  LDL.LU R10, [R1+0xc0] ;  /* 0x0000c000010a7983 */ /* 0x001ea20000300800 */
[----:B------:R-:W2:Y:S03]  /*58a80*/  LDCU UR11, c[0x0][0x3b8] ;  /* 0x00007700ff0b77ac */ /* 0x000ea60008000800 */
[----:B------:R-:W-:Y:S01]  /*58a90*/  STL [R1+0x3188], R16 ;  /* 0x0031881001007387 */ /* 0x000fe20000100800 */
[----:B------:R-:W0:Y:S03]  /*58aa0*/  LDCU UR12, c[0x0][0x3b8] ;  /* 0x00007700ff0c77ac */ /* 0x000e260008000800 */
[----:B-----5:R0:W-:Y:S01]  /*58ab0*/  STL [R1+0x1fb8], R0 ;  /* 0x001fb80001007387 */ /* 0x0201e20000100800 */
[----:B------:R-:W3:Y:S03]  /*58ac0*/  LDCU UR16, c[0x0][0x3b8] ;  /* 0x00007700ff1077ac */ /* 0x000ee60008000800 */
[----:B------:R-:W-:Y:S01]  /*58ad0*/  STL.64 [R1+0x1f50], R2 ;  /* 0x001f500201007387 */ /* 0x000fe20000100a00 */
[----:B------:R-:W4:Y:S03]  /*58ae0*/  LDCU UR18, c[0x0][0x3b8] ;  /* 0x00007700ff1277ac */ /* 0x000f260008000800 */
[----:B------:R-:W-:Y:S01]  /*58af0*/  STL [R1+0x1f48], R25 ;  /* 0x001f481901007387 */ /* 0x000fe20000100800 */
[----:B------:R-:W1:Y:S03]  /*58b00*/  LDCU UR22, c[0x0][0x3b8] ;  /* 0x00007700ff1677ac */ /* 0x000e660008000800 */
[----:B------:R-:W-:Y:S01]  /*58b10*/  STL [R1+0x1f28], R26 ;  /* 0x001f281a01007387 */ /* 0x000fe20000100800 */
[----:B------:R-:W0:Y:S03]  /*58b20*/  LDCU UR24, c[0x0][0x3b8] ;  /* 0x00007700ff1877ac */ /* 0x000e260008000800 */
        /* <DEDUP_REMOVED lines=17> */
[----:B------:R-:W0:Y:S01]  /*58c40*/  LDCU UR44, c[0x0][0x3b8] ;  /* 0x00007700ff2c77ac */ /* 0x000e220008000800 */
        /* <DEDUP_REMOVED lines=52> */
[----:B------:R-:W0:Y:S01]  /*58f90*/  LDCU.64 UR74, c[0x0][0x398] ;  /* 0x00007300ff4a77ac */ /* 0x000e220008000a00 */
[----:B------:R-:W0:Y:S01]  /*58fa0*/  LDCU.64 UR76, c[0x0][0x398] ;  /* 0x00007300ff4c77ac */ /* 0x000e220008000a00 */
[----:B--2---:R-:W-:Y:S01]  /*58fb0*/  IMAD R4, R10, UR11, RZ ;  /* 0x0000000b0a047c24 */ /* 0x004fe2000f8e02ff */
[----:B------:R-:W-:Y:S01]  /*58fc0*/  STL [R1+0x31b4], R10 ;  /* 0x0031b40a01007387 */ /* 0x000fe20000100800 */
[----:B------:R-:W2:Y:S02]  /*58fd0*/  LDCU UR11, c[0x0][0x3b8] ;  /* 0x00007700ff0b77ac */ /* 0x000ea40008000800 */
[----:B01----:R-:W-:Y:S01]  /*58fe0*/  VIADD R0, R4, UR12 ;  /* 0x0000000c04007c36 */ /* 0x003fe20008000000 */
[----:B------:R-:W-:Y:S01]  /*58ff0*/  STL [R1+0xaa4], R4 ;  /* 0x000aa40401007387 */ /* 0x000fe20000100800 */
[----:B------:R-:W0:Y:S02]  /*59000*/  LDCU UR12, c[0x0][0x3b8] ;  /* 0x00007700ff0c77ac */ /* 0x000e240008000800 */
[----:B---3--:R-:W-:Y:S01]  /*59010*/  VIADD R9, R0, UR16 ;  /* 0x0000001000097c36 */ /* 0x008fe20008000000 */
[----:B------:R4:W-:Y:S01]  /*59020*/  STL [R1+0xaa0], R0 ;  /* 0x000aa00001007387 */ /* 0x0009e20000100800 */
[----:B------:R-:W1:Y:S03]  /*59030*/  LDCU UR16, c[0x0][0x3b8] ;  /* 0x00007700ff1077ac */ /* 0x000e660008000800 */
[----:B------:R-:W-:Y:S01]  /*59040*/  STL [R1+0x318c], R9 ;  /* 0x00318c0901007387 */ /* 0x000fe20000100800 */
[----:B----4-:R-:W-:Y:S01]  /*59050*/  VIADD R0, R9, UR18 ;  /* 0x0000001209007c36 */ /* 0x010fe20008000000 */
[----:B------:R-:W3:Y:S03]  /*59060*/  LDCU UR18, c[0x0][0x3b8] ;  /* 0x00007700ff1277ac */ /* 0x000ee60008000800 */
[----:B------:R-:W-:Y:S01]  /*59070*/  VIADD R11, R0, UR22 ;  /* 0x00000016000b7c36 */ /* 0x000fe20008000000 */
[----:B------:R4:W-:Y:S01]  /*59080*/  STL [R1+0x908], R0 ;  /* 0x0009080001007387 */ /* 0x0009e20000100800 */
[----:B------:R-:W0:Y:S02]  /*59090*/  LDCU UR22, c[0x0][0x3b8] ;  /* 0x00007700ff1677ac */ /* 0x000e240008000800 */
[----:B------:R-:W-:Y:S01]  /*590a0*/  VIADD R12, R11, UR24 ;  /* 0x000000180b0c7c36 */ /* 0x000fe20008000000 */
[----:B------:R-:W-:Y:S01]  /*590b0*/  STL [R1+0x3190], R11 ;  /* 0x0031900b01007387 */ /* 0x000fe20000100800 */
[----:B------:R-:W0:Y:S02]  /*590c0*/  LDCU UR24, c[0x0][0x3b8] ;  /* 0x00007700ff1877ac */ /* 0x000e240008000800 */
[----:B------:R-:W-:-:S04]  /*590d0*/  VIADD R13, R12, UR71 ;  /* 0x000000470c0d7c36 */ /* 0x000fc80008000000 */
[----:B------:R-:W-:Y:S01]  /*590e0*/  VIADD R14, R13, UR72 ;  /* 0x000000480d0e7c36 */ /* 0x000fe20008000000 */
[----:B------:R-:W-:Y:S01]  /*590f0*/  STL.64 [R1+0x3160], R12 ;  /* 0x0031600c01007387 */ /* 0x000fe20000100a00 */
[----:B------:R-:W0:Y:S02]  /*59100*/  LDCU.64 UR72, c[0x0][0x398] ;  /* 0x00007300ff4877ac */ /* 0x000e240008000a00 */
[----:B------:R-:W-:Y:S01]  /*59110*/  VIADD R15, R14, UR28 ;  /* 0x0000001c0e0f7c36 */ /* 0x000fe20008000000 */
[----:B------:R-:W0:Y:S03]  /*59120*/  LDCU UR28, c[0x0][0x3b8] ;  /* 0x00007700ff1c77ac */ /* 0x000e260008000800 */
[----:B------:R-:W-:Y:S01]  /*59130*/  VIADD R28, R15, UR30 ;  /* 0x0000001e0f1c7c36 */ /* 0x000fe20008000000 */
[----:B------:R-:W-:Y:S01]  /*59140*/  STL.64 [R1+0x3140], R14 ;  /* 0x0031400e01007387 */ /* 0x000fe20000100a00 */
[----:B------:R-:W0:Y:S02]  /*59150*/  LDCU UR30, c[0x0][0x3b8] ;  /* 0x00007700ff1e77ac */ /* 0x000e240008000800 */
[----:B------:R-:W-:Y:S01]  /*59160*/  VIADD R29, R28, UR34 ;  /* 0x000000221c1d7c36 */ /* 0x000fe20008000000 */
[----:B------:R-:W-:Y:S01]  /*59170*/  STL [R1+0x3194], R15 ;  /* 0x0031940f01007387 */ /* 0x000fe20000100800 */
[----:B------:R-:W0:Y:S02]  /*59180*/  LDCU UR34, c[0x0][0x3b8] ;  /* 0x00007700ff2277ac */ /* 0x000e240008000800 */
[----:B----4-:R-:W-:Y:S01]  /*59190*/  VIADD R0, R29, UR36 ;  /* 0x000000241d007c36 */ /* 0x010fe20008000000 */
[----:B------:R-:W-:Y:S01]  /*591a0*/  STL [R1+0x3110], R28 ;  /* 0x0031101c01007387 */ /* 0x000fe20000100800 */
[----:B------:R-:W4:Y:S03]  /*591b0*/  LDCU UR36, c[0x0][0x3b8] ;  /* 0x00007700ff2477ac */ /* 0x000f260008000800 */
[----:B------:R-:W-:Y:S04]  /*591c0*/  STL [R1+0x30f8], R29 ;  /* 0x0030f81d01007387 */ /* 0x000fe80000100800 */
[----:B------:R0:W-:Y:S02]  /*591d0*/  STL [R1], R0 ;  /* 0x0000000001007387 */ /* 0x0001e40000100800 */
[----:B0-----:R-:W-:Y:S01]  /*591e0*/  VIADD R0, R0, UR40 ;  /* 0x0000002800007c36 */ /* 0x001fe20008000000 */
[----:B------:R-:W0:Y:S04]  /*591f0*/  LDCU UR40, c[0x0][0x3b8] ;  /* 0x00007700ff2877ac */ /* 0x000e280008000800 */
[----:B------:R1:W-:Y:S02]  /*59200*/  STL [R1+0x4], R0 ;  /* 0x0000040001007387 */ /* 0x0003e40000100800 */
[----:B-1----:R-:W-:Y:S01]  /*59210*/  VIADD R0, R0, UR42 ;  /* 0x0000002a00007c36 */ /* 0x002fe20008000000 */
[----:B------:R-:W1:Y:S04]  /*59220*/  LDCU UR42, c[0x0][0x3b8] ;  /* 0x00007700ff2a77ac */ /* 0x000e680008000800 */
[----:B------:R0:W-:Y:S02]  /*59230*/  STL [R1+0x8], R0 ;  /* 0x0000080001007387 */ /* 0x0001e40000100800 */
        /* <DEDUP_REMOVED lines=156> */
[----:B--2---:R-:W-:Y:S01]  /*59c00*/  VIADD R0, R0, UR11 ;  /* 0x0000000b00007c36 */ /* 0x004fe20008000000 */
[----:B------:R-:W2:Y:S04]  /*59c10*/  LDCU UR11, c[0x0][0x3b8] ;  /* 0x00007700ff0b77ac */ /* 0x000ea80008000800 */
[----:B------:R0:W-:Y:S02]  /*59c20*/  STL [R1+0x2b0], R0 ;  /* 0x0002b00001007387 */ /* 0x0001e40000100800 */
[----:B0-----:R-:W-:Y:S01]  /*59c30*/  VIADD R0, R0, UR12 ;  /* 0x0000000c00007c36 */ /* 0x001fe20008000000 */
[----:B------:R-:W0:Y:S04]  /*59c40*/  LDCU UR12, c[0x0][0x3b8] ;  /* 0x00007700ff0c77ac */ /* 0x000e280008000800 */
[----:B------:R1:W-:Y:S02]  /*59c50*/  STL [R1+0x2b4], R0 ;  /* 0x0002b40001007387 */ /* 0x0003e40000100800 */
[----:B-1----:R-:W-:Y:S01]  /*59c60*/  VIADD R0, R0, UR16 ;  /* 0x0000001000007c36 */ /* 0x002fe20008000000 */
[----:B------:R-:W1:Y:S04]  /*59c70*/  LDCU UR16, c[0x0][0x3b8] ;  /* 0x00007700ff1077ac */ /* 0x000e680008000800 */
[----:B------:R3:W-:Y:S02]  /*59c80*/  STL [R1+0x2b8], R0 ;  /* 0x0002b80001007387 */ /* 0x0007e40000100800 */
[----:B---3--:R-:W-:Y:S01]  /*59c90*/  VIADD R0, R0, UR18 ;  /* 0x0000001200007c36 */ /* 0x008fe20008000000 */
[----:B------:R-:W3:Y:S04]  /*59ca0*/  LDCU UR18, c[0x0][0x3b8] ;  /* 0x00007700ff1277ac */ /* 0x000ee80008000800 */
        /* <DEDUP_REMOVED lines=16> */
[----:B----4-:R-:W-:Y:S01]  /*59db0*/  VIADD R0, R0, UR36 ;  /* 0x0000002400007c36 */ /* 0x010fe20008000000 */
[----:B------:R-:W4:Y:S04]  /*59dc0*/  LDCU UR36, c[0x0][0x3b8] ;  /* 0x00007700ff2477ac */ /* 0x000f280008000800 */
        /* <DEDUP_REMOVED lines=86> */
[----:B------:R-:W0:Y:S03]  /*5a330*/  LDCU UR41, c[0x0][0x3b8] ;  /* 0x00007700ff2977ac */ /* 0x000e260008000800 */
[----:B------:R-:W-:Y:S01]  /*5a340*/  VIADD R29, R0, UR39 ;  /* 0x00000027001d7c36 */ /* 0x000fe20008000000 */
[----:B------:R1:W-:Y:S01]  /*5a350*/  STL [R1+0x97c], R0 ;  /* 0x00097c0001007387 */ /* 0x0003e20000100800 */
[----:B------:R-:W0:Y:S03]  /*5a360*/  LDCU UR39, c[0x0][0x3b8] ;  /* 0x00007700ff2777ac */ /* 0x000e260008000800 */
[----:B------:R-:W-:Y:S01]  /*5a370*/  STL [R1+0x3114], R29 ;  /* 0x0031141d01007387 */ /* 0x000fe20000100800 */
        /* <DEDUP_REMOVED lines=31> */
[----:B------:R-:W0:Y:S02]  /*5a570*/  LDCU UR29, c[0x0][0x3b8] ;  /* 0x00007700ff1d77ac */ /* 0x000e240008000800 */
        /* <DEDUP_REMOVED lines=116> */
[----:B------:R-:W2:Y:S04]  /*5acc0*/  LDL.LU R16, [R1+0x40] ;  /* 0x0000400001107983 */ /* 0x000ea80000300800 */
[----:B------:R-:W2:Y:S01]  /*5acd0*/  LDL.LU R8, [R1+0x44] ;  /* 0x0000440001087983 */ /* 0x000ea20000300800 */
[----:B-1----:R-:W-:Y:S01]  /*5ace0*/  VIADD R0, R29, UR60 ;  /* 0x0000003c1d007c36 */ /* 0x002fe20008000000 */
[----:B------:R-:W1:Y:S02]  /*5acf0*/  LDCU UR60, c[0x0][0x3b8] ;  /* 0x00007700ff3c77ac */ /* 0x000e640008000800 */
[----:B------:R-:W3:Y:S04]  /*5ad00*/  LDL.LU R7, [R1+0x48] ;  /* 0x0000480001077983 */ /* 0x000ee80000300800 */
[----:B------:R-:W3:Y:S04]  /*5ad10*/  LDL.LU R6, [R1+0x4c] ;  /* 0x00004c0001067983 */ /* 0x000ee80000300800 */
[----:B------:R-:W-:Y:S04]  /*5ad20*/  STL.64 [R1+0x3118], R28 ;  /* 0x0031181c01007387 */ /* 0x000fe80000100a00 */
[----:B------:R0:W-:Y:S02]  /*5ad30*/  STL [R1+0xa4c], R0 ;  /* 0x000a4c0001007387 */ /* 0x0001e40000100800 */
[----:B0-----:R-:W-:Y:S01]  /*5ad40*/  VIADD R0, R0, UR59 ;  /* 0x0000003b00007c36 */ /* 0x001fe20008000000 */
[----:B------:R-:W0:Y:S03]  /*5ad50*/  LDCU UR59, c[0x0][0x3b8] ;  /* 0x00007700ff3b77ac */ /* 0x000e260008000800 */
[----:B------:R-:W-:Y:S01]  /*5ad60*/  VIADD R2, R0, UR58 ;  /* 0x0000003a00027c36 */ /* 0x000fe20008000000 */
[----:B------:R0:W-:Y:S01]  /*5ad70*/  STL [R1+0xa50], R0 ;  /* 0x000a500001007387 */ /* 0x0001e20000100800 */
[----:B------:R-:W0:Y:S03]  /*5ad80*/  LDCU UR58, c[0x0][0x3b8] ;  /* 0x00007700ff3a77ac */ /* 0x000e260008000800 */
[----:B------:R-:W4:Y:S04]  /*5ad90*/  LDL.LU R10, [R1+0x50] ;  /* 0x00005000010a7983 */ /* 0x000f280000300800 */
[----:B------:R-:W4:Y:S04]  /*5ada0*/  LDL.LU R27, [R1+0x54] ;  /* 0x00005400011b7983 */ /* 0x000f280000300800 */
[----:B------:R-:W4:Y:S04]  /*5adb0*/  LDL.LU R21, [R1+0x58] ;  /* 0x0000580001157983 */ /* 0x000f280000300800 */
        /* <DEDUP_REMOVED lines=14> */
[----:B------:R-:W-:Y:S01]  /*5aea0*/  VIADD R2, R2, UR57 ;  /* 0x0000003902027c36 */ /* 0x000fe20008000000 */
        /* <DEDUP_REMOVED lines=12> */
[----:B------:R-:W0:Y:S01]  /*5af70*/  LDCU UR50, c[0x0][0x3b8] ;  /* 0x00007700ff3277ac */ /* 0x000e220008000800 */
[----:B--2---:R-:W-:-:S02]  /*5af80*/  F2FP.SATFINITE.E4M3.F32.PACK_AB_MERGE_C R8, R8, R16, RZ ;  /* 0x000000100808723e */ /* 0x004fc400048070ff */
[----:B------:R-:W2:Y:S01]  /*5af90*/  LDL.LU R16, [R1+0x110] ;  /* 0x0001100001107983 */ /* 0x000ea20000300800 */
[----:B---3--:R-:W-:-:S03]  /*5afa0*/  F2FP.SATFINITE.E4M3.F32.PACK_AB_MERGE_C R6, R6, R7, RZ ;  /* 0x000000070606723e */ /* 0x008fc600048070ff */
[----:B------:R3:W-:Y:S04]  /*5afb0*/  STL [R1+0x15fc], R8 ;  /* 0x0015fc0801007387 */ /* 0x0007e80000100800 */
[----:B------:R0:W-:Y:S04]  /*5afc0*/  STL [R1+0xa68], R2 ;  /* 0x000a680201007387 */ /* 0x0001e80000100800 */
[----:B------:R1:W-:Y:S04]  /*5afd0*/  STL [R1+0x15f8], R6 ;  /* 0x0015f80601007387 */ /* 0x0003e80000100800 */
[----:B---3--:R-:W2:Y:S01]  /*5afe0*/  LDL.LU R8, [R1+0x114] ;  /* 0x0001140001087983 */ /* 0x008ea20000300800 */
[----:B0-----:R-:W-:Y:S01]  /*5aff0*/  VIADD R2, R2, UR47 ;  /* 0x0000002f02027c36 */ /* 0x001fe20008000000 */
[----:B------:R-:W0:Y:S02]  /*5b000*/  LDCU UR47, c[0x0][0x3b8] ;  /* 0x00007700ff2f77ac */ /* 0x000e240008000800 */
[----:B------:R-:W3:Y:S04]  /*5b010*/  LDL.LU R7, [R1+0x118] ;  /* 0x0001180001077983 */ /* 0x000ee80000300800 */
[----:B-1----:R-:W3:Y:S01]  /*5b020*/  LDL.LU R6, [R1+0x11c] ;  /* 0x00011c0001067983 */ /* 0x002ee20000300800 */
[----:B----4-:R-:W-:-:S05]  /*5b030*/  F2FP.SATFINITE.E4M3.F32.PACK_AB_MERGE_C R10, R27, R10, RZ ;  /* 0x0000000a1b0a723e */ /* 0x010fca00048070ff */
[----:B------:R-:W-:Y:S04]  /*5b040*/  STL [R1+0x1648], R10 ;  /* 0x0016480a01007387 */ /* 0x000fe80000100800 */
[----:B------:R1:W-:Y:S01]  /*5b050*/  STL [R1+0x40], R2 ;  /* 0x0000400201007387 */ /* 0x0003e20000100800 */
[----:B------:R-:W-:-:S05]  /*5b060*/  F2FP.SATFINITE.E4M3.F32.PACK_AB_MERGE_C R9, R20, R21, RZ ;  /* 0x000000151409723e */ /* 0x000fca00048070ff */
[----:B------:R4:W-:Y:S01]  /*5b070*/  STL [R1+0x164c], R9 ;  /* 0x00164c0901007387 */ /* 0x0009e20000100800 */
[----:B-1----:R-:W-:Y:S01]  /*5b080*/  VIADD R2, R2, UR46 ;  /* 0x0000002e02027c36 */ /* 0x002fe20008000000 */
[----:B------:R-:W-:Y:S01]  /*5b090*/  F2FP.SATFINITE.E4M3.F32.PACK_AB_MERGE_C R10, R18, R19, RZ ;  /* 0x00000013120a723e */ /* 0x000fe200048070ff */
[----:B------:R-:W1:Y:S04]  /*5b0a0*/  LDCU UR46, c[0x0][0x3b8] ;  /* 0x00007700ff2e77ac */ /* 0x000e680008000800 */
[----:B------:R0:W-:Y:S01]  /*5b0b0*/  STL [R1+0x1698], R10 ;  /* 0x0016980a01007387 */ /* 0x0001e20000100800 */
[----:B----4-:R-:W-:-:S03]  /*5b0c0*/  F2FP.SATFINITE.E4M3.F32.PACK_AB_MERGE_C R9, R23, R17, RZ ;  /* 0x000000111709723e */ /* 0x010fc600048070ff */
[----:B------:R4:W-:Y:S04]  /*5b0d0*/  STL [R1+0x44], R2 ;  /* 0x0000440201007387 */ /* 0x0009e80000100800 */
[----:B------:R1:W-:Y:S01]  /*5b0e0*/  STL [R1+0x1694], R9 ;  /* 0x0016940901007387 */ /* 0x0003e20000100800 */
[----:B0-----:R-:W-:Y:S01]  /*5b0f0*/  F2FP.SATFINITE.E4M3.F32.PACK_AB_MERGE_C R10, R24, R22, RZ ;  /* 0x00000016180a723e */ /* 0x001fe200048070ff */
[----:B----4-:R-:W-:Y:S01]  /*5b100*/  VIADD R2, R2, UR45 ;  /* 0x0000002d02027c36 */ /* 0x010fe20008000000 */
[----:B------:R-:W0:Y:S03]  /*5b110*/  LDCU UR45, c[0x0][0x3b8] ;  /* 0x00007700ff2d77ac */ /* 0x000e260008000800 */
[----:B------:R-:W-:Y:S01]  /*5b120*/  STL [R1+0x16e8], R10 ;  /* 0x0016e80a01007387 */ /* 0x000fe20000100800 */
[----:B-1----:R-:W-:-:S03]  /*5b130*/  F2FP.SATFINITE.E4M3.F32.PACK_AB_MERGE_C R9, R25, R26, RZ ;  /* 0x0000001a1909723e */ /* 0x002fc600048070ff */
[----:B------:R1:W-:Y:S04]  /*5b140*/  STL [R1+0x48], R2 ;  /* 0x0000480201007387 */ /* 0x0003e80000100800 */
[----:B------:R4:W-:Y:S01]  /*5b150*/  STL [R1+0x16f0], R9 ;  /* 0x0016f00901007387 */ /* 0x0009e20000100800 */
[----:B------:R-:W-:-:S03]  /*5b160*/  F2FP.SATFINITE.E4M3.F32.PACK_AB_MERGE_C R3, R0, R3, RZ ;  /* 0x000000030003723e */ /* 0x000fc600048070ff */
[----:B------:R-:W3:Y:S01]  /*5b170*/  LDL.LU R28, [R1+0x130] ;  /* 0x00013000011c7983 */ /* 0x000ee20000300800 */
[----:B-1----:R-:W-:Y:S01]  /*5b180*/  VIADD R2, R2, UR43 ;  /* 0x0000002b02027c36 */ /* 0x002fe20008000000 */
[----:B------:R-:W1:Y:S02]  /*5b190*/  LDCU UR43, c[0x0][0x3b8] ;  /* 0x00007700ff2b77ac */ /* 0x000e640008000800 */
[----:B------:R0:W-:Y:S01]  /*5b1a0*/  STL [R1+0x1724], R3 ;  /* 0x0017240301007387 */ /* 0x0001e20000100800 */
[----:B------:R-:W-:-:S03]  /*5b1b0*/  F2FP.SATFINITE.E4M3.F32.PACK_AB_MERGE_C R0, R4, R5, RZ ;  /* 0x000000050400723e */ /* 0x000fc600048070ff */
[----:B------:R-:W-:Y:S04]  /*5b1c0*/  STL [R1+0x4c], R2 ;  /* 0x00004c0201007387 */ /* 0x000fe80000100800 */
[----:B------:R0:W-:Y:S04]  /*5b1d0*/  STL [R1+0x1730], R0 ;  /* 0x0017300001007387 */ /* 0x0001e80000100800 */
[----:B------:R-:W3:Y:S04]  /*5b1e0*/  LDL.LU R29, [R1+0x134] ;  /* 0x00013400011d7983 */ /* 0x000ee80000300800 */
[----:B------:R-:W3:Y:S04]  /*5b1f0*/  LDL.LU R15, [R1+0x138] ;  /* 0x00013800010f7983 */ /* 0x000ee80000300800 */
[----:B------:R-:W3:Y:S04]  /*5b200*/  LDL.LU R14, [R1+0x13c] ;  /* 0x00013c00010e7983 */ /* 0x000ee80000300800 */
[----:B------:R-:W3:Y:S04]  /*5b210*/  LDL.LU R12, [R1+0x150] ;  /* 0x00015000010c7983 */ /* 0x000ee80000300800 */
[----:B------:R-:W3:Y:S04]  /*5b220*/  LDL.LU R13, [R1+0x154] ;  /* 0x00015400010d7983 */ /* 0x000ee80000300800 */
[----:B------:R-:W3:Y:S04]  /*5b230*/  LDL.LU R11, [R1+0x158] ;  /* 0x00015800010b7983 */ /* 0x000ee80000300800 */
[----:B----4-:R-:W4:Y:S04]  /*5b240*/  LDL.LU R9, [R1+0x15c] ;  /* 0x00015c0001097983 */ /* 0x010f280000300800 */
[----:B0-----:R-:W4:Y:S04]  /*5b250*/  LDL.LU R3, [R1+0x180] ;  /* 0x0001800001037983 */ /* 0x001f280000300800 */
[----:B------:R-:W4:Y:S04]  /*5b260*/  LDL.LU R0, [R1+0x184] ;  /* 0x0001840001007983 */ /* 0x000f280000300800 */
[----:B------:R-:W4:Y:S04]  /*5b270*/  LDL.LU R5, [R1+0x188] ;  /* 0x0001880001057983 */ /* 0x000f280000300800 */
[----:B------:R-:W4:Y:S01]  /*5b280*/  LDL.LU R4, [R1+0x18c] ;  /* 0x00018c0001047983 */ /* 0x000f220000300800 */
[----:B------:R-:W-:Y:S01]  /*5b290*/  VIADD R2, R2, UR41 ;  /* 0x0000002902027c36 */ /* 0x000fe20008000000 */
[----:B------:R-:W0:Y:S02]  /*5b2a0*/  LDCU UR41, c[0x0][0x3b8] ;  /* 0x00007700ff2977ac */ /* 0x000e240008000800 */
[----:B------:R-:W4:Y:S01]  /*5b2b0*/  LDL.LU R10, [R1+0x1a0] ;  /* 0x0001a000010a7983 */ /* 0x000f220000300800 */
[----:B--2---:R-:W-:-:S05]  /*5b2c0*/  F2FP.SATFINITE.E4M3.F32.PACK_AB_MERGE_C R8, R8, R16, RZ ;  /* 0x000000100808723e */ /* 0x004fca00048070ff */
[----:B------:R-:W-:Y:S01]  /*5b2d0*/  STL [R1+0x170c], R8 ;  /* 0x00170c0801007387 */ /* 0x000fe20000100800 */
[----:B---3--:R-:W-:-:S03]  /*5b2e0*/  F2FP.SATFINITE.E4M3.F32.PACK_AB_MERGE_C R6, R6, R7, RZ ;  /* 0x000000070606723e */ /* 0x008fc600048070ff */
[----:B------:R2:W-:Y:S04]  /*5b2f0*/  STL [R1+0x50], R2 ;  /* 0x0000500201007387 */ /* 0x0005e80000100800 */
        /* <DEDUP_REMOVED lines=10> */
[----:B------:R-:W4:Y:S01]  /*5b3a0*/  LDL.LU R26, [R1+0x1e8] ;  /* 0x0001e800011a7983 */ /* 0x000f220000300800 */
[----:B--2---:R-:W-:Y:S01]  /*5b3b0*/  VIADD R2, R2, UR39 ;  /* 0x0000002702027c36 */ /* 0x004fe20008000000 */
[----:B------:R-:W2:Y:S02]  /*5b3c0*/  LDCU UR39, c[0x0][0x3b8] ;  /* 0x00007700ff2777ac */ /* 0x000ea40008000800 */
[----:B------:R-:W2:Y:S04]  /*5b3d0*/  LDL R25, [R1+0x1ec] ;  /* 0x0001ec0001197983 */ /* 0x000ea80000100800 */
[----:B------:R-:W2:Y:S04]  /*5b3e0*/  LDL.LU R16, [R1+0x850] ;  /* 0x0008500001107983 */ /* 0x000ea80000300800 */
[----:B------:R-:W2:Y:S04]  /*5b3f0*/  LDL.LU R8, [R1+0x854] ;  /* 0x0008540001087983 */ /* 0x000ea80000300800 */
[----:B------:R-:W2:Y:S04]  /*5b400*/  LDL.LU R7, [R1+0x858] ;  /* 0x0008580001077983 */ /* 0x000ea80000300800 */
[----:B---3--:R-:W3:Y:S01]  /*5b410*/  LDL.LU R6, [R1+0x85c] ;  /* 0x00085c0001067983 */ /* 0x008ee20000300800 */
[----:B------:R-:W-:-:S05]  /*5b420*/  F2FP.SATFINITE.E4M3.F32.PACK_AB_MERGE_C R28, R29, R28, RZ ;  /* 0x0000001c1d1c723e */ /* 0x000fca00048070ff */
[----:B------:R-:W-:Y:S01]  /*5b430*/  STL [R1+0x16c0], R28 ;  /* 0x0016c01c01007387 */ /* 0x000fe20000100800 */
[----:B------:R-:W-:-:S03]  /*5b440*/  F2FP.SATFINITE.E4M3.F32.PACK_AB_MERGE_C R14, R14, R15, RZ ;  /* 0x0000000f0e0e723e */ /* 0x000fc600048070ff */
[----:B------:R0:W-:Y:S01]  /*5b450*/  STL [R1+0x54], R2 ;  /* 0x0000540201007387 */ /* 0x0001e20000100800 */
[----:B------:R-:W-:Y:S01]  /*5b460*/  F2FP.SATFINITE.E4M3.F32.PACK_AB_MERGE_C R12, R13, R12, RZ ;  /* 0x0000000c0d0c723e */ /* 0x000fe200048070ff */
[----:B0-----:R-:W-:Y:S02]  /*5b470*/  VIADD R2, R2, UR38 ;  /* 0x0000002602027c36 */ /* 0x001fe40008000000 */
[----:B------:R-:W-:Y:S01]  /*5b480*/  STL [R1+0x16f8], R14 ;  /* 0x0016f80e01007387 */ /* 0x000fe20000100800 */
[----:B------:R-:W0:Y:S01]  /*5b490*/  LDCU UR38, c[0x0][0x3b8] ;  /* 0x00007700ff2677ac */ /* 0x000e220008000800 */
[----:B----4-:R-:W-:Y:S02]  /*5b4a0*/  F2FP.SATFINITE.E4M3.F32.PACK_AB_MERGE_C R9, R9, R11, RZ ;  /* 0x0000000b0909723e */ /* 0x010fe400048070ff */
[----:B------:R-:W-:Y:S04]  /*5b4b0*/  STL [R1+0x16ac], R12 ;  /* 0x0016ac0c01007387 */ /* 0x000fe80000100800 */
[----:B------:R4:W-:Y:S04]  /*5b4c0*/  STL [R1+0x58], R2 ;  /* 0x0000580201007387 */ /* 0x0009e80000100800 */
[----:B------:R0:W-:Y:S01]  /*5b4d0*/  STL [R1+0x16a8], R9 ;  /* 0x0016a80901007387 */ /* 0x0001e20000100800 */
[----:B----4-:R-:W-:Y:S01]  /*5b4e0*/  VIADD R2, R2, UR37 ;  /* 0x0000002502027c36 */ /* 0x010fe20008000000 */
[----:B------:R-:W4:Y:S01]  /*5b4f0*/  LDCU UR37, c[0x0][0x3b8] ;  /* 0x00007700ff2577ac */ /* 0x000f220008000800 */
[----:B0-----:R-:W-:-:S02]  /*5b500*/  F2FP.SATFINITE.E4M3.F32.PACK_AB_MERGE_C R9, R0, R3, RZ ;  /* 0x000000030009723e */ /* 0x001fc400048070ff */
[----:B------:R-:W-:Y:S01]  /*5b510*/  F2FP.SATFINITE.E4M3.F32.PACK_AB_MERGE_C R0, R4, R5, RZ ;  /* 0x000000050400723e */ /* 0x000fe200048070ff */
[----:B------:R-:W4:Y:S04]  /*5b520*/  LDL.LU R3, [R1+0x290] ;  /* 0x0002900001037983 */ /* 0x000f280000300800 */
[----:B------:R-:W-:Y:S04]  /*5b530*/  STL [R1+0x165c], R9 ;  /* 0x00165c0901007387 */ /* 0x000fe80000100800 */
[----:B------:R-:W-:Y:S04]  /*5b540*/  STL [R1+0x5c], R2 ;  /* 0x00005c0201007387 */ /* 0x000fe80000100800 */
[----:B------:R0:W-:Y:S04]  /*5b550*/  STL [R1+0x1658], R0 ;  /* 0x0016580001007387 */ /* 0x0001e80000100800 */
[----:B0-----:R-:W4:Y:S04]  /*5b560*/  LDL R0, [R1+0x294] ;  /* 0x0002940001007983 */ /* 0x001f280000100800 */
[----:B------:R-:W4:Y:S04]  /*5b570*/  LDL.LU R5, [R1+0x298] ;  /* 0x0002980001057983 */ /* 0x000f280000300800 */
[----:B------:R-:W4:Y:S01]  /*5b580*/  LDL.LU R4, [R1+0x29c] ;  /* 0x00029c0001047983 */ /* 0x000f220000300800 */
[----:B------:R-:W-:Y:S01]  /*5b590*/  VIADD R2, R2, UR35 ;  /* 0x0000002302027c36 */ /* 0x000fe20008000000 */
[----:B------:R-:W0:Y:S01]  /*5b5a0*/  LDCU UR35, c[0x0][0x3b8] ;  /* 0x00007700ff2377ac */ /* 0x000e220008000800 */
[----:B------:R-:W-:-:S05]  /*5b5b0*/  F2FP.SATFINITE.E4M3.F32.PACK_AB_MERGE_C R10, R27, R10, RZ ;  /* 0x0000000a1b0a723e */ /* 0x000fca00048070ff */
[----:B------:R0:W-:Y:S01]  /*5b5c0*/  STL [R1+0x1604], R10 ;  /* 0x0016040a01007387 */ /* 0x0001e20000100800 */
[----:B------:R-:W-:-:S03]  /*5b5d0*/  F2FP.SATFINITE.E4M3.F32.PACK_AB_MERGE_C R9, R20, R21, RZ ;  /* 0x000000151409723e */ /* 0x000fc600048070ff */
[----:B------:R1:W-:Y:S04]  /*5b5e0*/  STL [R1+0x60], R2 ;  /* 0x0000600201007387 */ /* 0x0003e80000100800 */
[----:B------:R1:W-:Y:S01]  /*5b5f0*/  STL [R1+0x1600], R9 ;  /* 0x0016000901007387 */ /* 0x0003e20000100800 */
[----:B0-----:R-:W-:Y:S01]  /*5b600*/  F2FP.SATFINITE.E4M3.F32.PACK_AB_MERGE_C R10, R18, R19, RZ ;  /* 0x00000013120a723e */ /* 0x001fe200048070ff */
[----:B-1----:R-:W-:Y:S01]  /*5b610*/  VIADD R2, R2, UR33 ;  /* 0x0000002102027c36 */ /* 0x002fe20008000000 */
[----:B------:R-:W0:Y:S03]  /*5b620*/  LDCU UR33, c[0x0][0x3b8] ;  /* 0x00007700ff2177ac */ /* 0x000e260008000800 */
[----:B------:R1:W-:Y:S01]  /*5b630*/  STL [R1+0x15bc], R10 ;  /* 0x0015bc0a01007387 */ /* 0x0003e20000100800 */
[----:B------:R-:W-:-:S03]  /*5b640*/  F2FP.SATFINITE.E4M3.F32.PACK_AB_MERGE_C R9, R23, R17, RZ ;  /* 0x000000111709723e */ /* 0x000fc600048070ff */
[----:B------:R0:W-:Y:S04]  /*5b650*/  STL [R1+0x64], R2 ;  /* 0x0000640201007387 */ /* 0x0001e80000100800 */
[----:B------:R2:W-:Y:S01]  /*5b660*/  STL [R1+0x15b8], R9 ;  /* 0x0015b80901007387 */ /* 0x0005e20000100800 */
[----:B-1----:R-:W-:Y:S01]  /*5b670*/  F2FP.SATFINITE.E4M3.F32.PACK_AB_MERGE_C R10, R24, R22, RZ ;  /* 0x00000016180a723e */ /* 0x002fe200048070ff */
[----:B0-----:R-:W-:Y:S01]  /*5b680*/  VIADD R2, R2, UR7 ;  /* 0x0000000702027c36 */ /* 0x001fe20008000000 */
[----:B------:R-:W0:Y:S03]  /*5b690*/  LDCU UR7, c[0x0][0x3b8] ;  /* 0x00007700ff0777ac */ /* 0x000e260008000800 */
[----:B------:R-:W-:Y:S01]  /*5b6a0*/  STL [R1+0x15a0], R10 ;  /* 0x0015a00a01007387 */ /* 0x000fe20000100800 */
[----:B--2---:R-:W-:-:S03]  /*5b6b0*/  F2FP.SATFINITE.E4M3.F32.PACK_AB_MERGE_C R9, R25, R26, RZ ;  /* 0x0000001a1909723e */ /* 0x004fc600048070ff */
[----:B------:R1:W-:Y:S04]  /*5b6c0*/  STL [R1+0x68], R2 ;  /* 0x0000680201007387 */ /* 0x0003e80000100800 */
[----:B------:R2:W-:Y:S01]  /*5b6d0*/  STL [R1+0x1598], R9 ;  /* 0x0015980901007387 */ /* 0x0005e20000100800 */
[----:B------:R-:W-:-:S03]  /*5b6e0*/  F2FP.SATFINITE.E4M3.F32.PACK_AB_MERGE_C R8, R8, R16, RZ ;  /* 0x000000100808723e */ /* 0x000fc600048070ff */
[----:B------:R-:W4:Y:S01]  /*5b6f0*/  LDL.LU R28, [R1+0x840] ;  /* 0x00084000011c7983 */ /* 0x000f220000300800 */
[----:B-1----:R-:W-:Y:S01]  /*5b700*/  VIADD R2, R2, UR6 ;  /* 0x0000000602027c36 */ /* 0x002fe20008000000 */
[----:B------:R-:W1:Y:S02]  /*5b710*/  LDCU UR6, c[0x0][0x3b8] ;  /* 0x00007700ff0677ac */ /* 0x000e640008000800 */
        /* <DEDUP_REMOVED lines=10> */
[----:B--2---:R-:W2:Y:S04]  /*5b7c0*/  LDL R9, [R1+0x28c] ;  /* 0x00028c0001097983 */ /* 0x004ea80000100800 */
[----:B------:R-:W2:Y:S01]  /*5b7d0*/  LDL.LU R16, [R1+0x830] ;  /* 0x0008300001107983 */ /* 0x000ea20000300800 */
[----:B---3--:R-:W-:Y:S01]  /*5b7e0*/  VIADD R2, R2, UR5 ;  /* 0x0000000502027c36 */ /* 0x008fe20008000000 */
[----:B------:R-:W3:Y:S02]  /*5b7f0*/  LDCU UR5, c[0x0][0x3b8] ;  /* 0x00007700ff0577ac */ /* 0x000ee40008000800 */
[----:B------:R-:W3:Y:S04]  /*5b800*/  LDL.LU R8, [R1+0x834] ;  /* 0x0008340001087983 */ /* 0x000ee80000300800 */
[----:B------:R-:W3:Y:S04]  /*5b810*/  LDL.LU R7, [R1+0x838] ;  /* 0x0008380001077983 */ /* 0x000ee80000300800 */
[----:B0-----:R-:W3:Y:S04]  /*5b820*/  LDL.LU R6, [R1+0x83c] ;  /* 0x00083c0001067983 */ /* 0x001ee80000300800 */
[----:B------:R-:W3:Y:S01]  /*5b830*/  LDL.LU R10, [R1+0x820] ;  /* 0x00082000010a7983 */ /* 0x000ee20000300800 */
[----:B----4-:R-:W-:-:S05]  /*5b840*/  F2FP.SATFINITE.E4M3.F32.PACK_AB_MERGE_C R3, R0, R3, RZ ;  /* 0x000000030003723e */ /* 0x010fca00048070ff */
        /* <DEDUP_REMOVED lines=8> */
[----:B------:R-:W3:Y:S04]  /*5b8d0*/  LDL R18, [R1+0x814] ;  /* 0x0008140001127983 */ /* 0x000ee80000100800 */
[----:B------:R-:W3:Y:S04]  /*5b8e0*/  LDL.LU R17, [R1+0x818] ;  /* 0x0008180001117983 */ /* 0x000ee80000300800 */
[----:B------:R-:W3:Y:S04]  /*5b8f0*/  LDL.LU R23, [R1+0x81c] ;  /* 0x00081c0001177983 */ /* 0x000ee80000300800 */
[----:B------:R-:W3:Y:S04]  /*5b900*/  LDL.LU R22, [R1+0x800] ;  /* 0x0008000001167983 */ /* 0x000ee80000300800 */
[----:B------:R-:W3:Y:S04]  /*5b910*/  LDL.LU R24, [R1+0x804] ;  /* 0x0008040001187983 */ /* 0x000ee80000300800 */
[----:B------:R-:W3:Y:S04]  /*5b920*/  LDL.LU R26, [R1+0x808] ;  /* 0x00080800011a7983 */ /* 0x000ee80000300800 */
[----:B------:R-:W3:Y:S04]  /*5b930*/  LDL.LU R25, [R1+0x80c] ;  /* 0x00080c0001197983 */ /* 0x000ee80000300800 */
[----:B0-----:R-:W3:Y:S04]  /*5b940*/  LDL.LU R3, [R1+0x7f0] ;  /* 0x0007f00001037983 */ /* 0x001ee80000300800 */
[----:B----4-:R-:W4:Y:S04]  /*5b950*/  LDL.LU R0, [R1+0x7f4] ;  /* 0x0007f40001007983 */ /* 0x010f280000300800 */
[----:B------:R-:W4:Y:S04]  /*5b960*/  LDL.LU R5, [R1+0x7f8] ;  /* 0x0007f80001057983 */ /* 0x000f280000300800 */
[----:B------:R-:W4:Y:S01]  /*5b970*/  LDL.LU R4, [R1+0x7fc] ;  /* 0x0007fc0001047983 */ /* 0x000f220000300800 */
[----:B------:R-:W-:Y:S01]  /*5b980*/  VIADD R2, R2, UR4 ;  /* 0x0000000402027c36 */ /* 0x000fe20008000000 */
[----:B------:R-:W0:Y:S01]  /*5b990*/  LDCU UR4, c[0x0][0x3b8] ;  /* 0x00007700ff0477ac */ /* 0x000e220008000800 */
        /* <DEDUP_REMOVED lines=8> */
[----:B--2---:R-:W-:Y:S02]  /*5ba20*/  F2FP.SATFINITE.E4M3.F32.PACK_AB_MERGE_C R9, R9, R11, RZ ;  /* 0x0000000b0909723e */ /* 0x004fe400048070ff */
[----:B------:R-:W-:Y:S04]  /*5ba30*/  STL [R1+0x14f8], R12 ;  /* 0x0014f80c01007387 */ /* 0x000fe80000100800 */
[----:B------:R2:W-:Y:S01]  /*5ba40*/  STL [R1+0xe8], R2 ;  /* 0x0000e80201007387 */ /* 0x0005e20000100800 */
[----:B---3--:R-:W-:-:S03]  /*5ba50*/  F2FP.SATFINITE.E4M3.F32.PACK_AB_MERGE_C R8, R8, R16, RZ ;  /* 0x000000100808723e */ /* 0x008fc600048070ff */
[----:B------:R-:W-:Y:S04]  /*5ba60*/  STL [R1+0x1514], R9 ;  /* 0x0015140901007387 */ /* 0x000fe80000100800 */
[----:B------:R-:W3:Y:S01]  /*5ba70*/  LDL.LU R16, [R1+0x7e0] ;  /* 0x0007e00001107983 */ /* 0x000ee20000300800 */
[----:B--2---:R-:W-:Y:S01]  /*5ba80*/  VIADD R2, R2, UR31 ;  /* 0x0000001f02027c36 */ /* 0x004fe20008000000 */
[----:B------:R-:W-:Y:S02]  /*5ba90*/  F2FP.SATFINITE.E4M3.F32.PACK_AB_MERGE_C R6, R6, R7, RZ ;  /* 0x000000070606723e */ /* 0x000fe400048070ff */
[----:B------:R2:W-:Y:S01]  /*5baa0*/  STL [R1+0x15dc], R8 ;  /* 0x0015dc0801007387 */ /* 0x0005e20000100800 */
[----:B------:R-:W0:Y:S03]  /*5bab0*/  LDCU UR31, c[0x0][0x3b8] ;  /* 0x00007700ff1f77ac */ /* 0x000e260008000800 */
[----:B------:R1:W-:Y:S04]  /*5bac0*/  STL [R1+0xec], R2 ;  /* 0x0000ec0201007387 */ /* 0x0003e80000100800 */
[----:B------:R0:W-:Y:S04]  /*5bad0*/  STL [R1+0x15d8], R6 ;  /* 0x0015d80601007387 */ /* 0x0001e80000100800 */
[----:B--2---:R-:W3:Y:S01]  /*5bae0*/  LDL.LU R8, [R1+0x7e4] ;  /* 0x0007e40001087983 */ /* 0x004ee20000300800 */
[----:B-1----:R-:W-:Y:S01]  /*5baf0*/  VIADD R2, R2, UR29 ;  /* 0x0000001d02027c36 */ /* 0x002fe20008000000 */
[----:B------:R-:W1:Y:S02]  /*5bb00*/  LDCU UR29, c[0x0][0x3b8] ;  /* 0x00007700ff1d77ac */ /* 0x000e640008000800 */
[----:B------:R-:W2:Y:S04]  /*5bb10*/  LDL.LU R7, [R1+0x7e8] ;  /* 0x0007e80001077983 */ /* 0x000ea80000300800 */
[----:B0-----:R-:W2:Y:S01]  /*5bb20*/  LDL R6, [R1+0x7ec] ;  /* 0x0007ec0001067983 */ /* 0x001ea20000100800 */
        /* <DEDUP_REMOVED lines=16> */
[----:B------:R-:W-:-:S03]  /*5bc30*/  F2FP.SATFINITE.E4M3.F32.PACK_AB_MERGE_C R9, R25, R26, RZ ;  /* 0x0000001a1909723e */ /* 0x000fc600048070ff */
[----:B------:R1:W-:Y:S04]  /*5bc40*/  STL [R1+0x108], R2 ;  /* 0x0001080201007387 */ /* 0x0003e80000100800 */
[----:B------:R0:W-:Y:S01]  /*5bc50*/  STL [R1+0x16d0], R9 ;  /* 0x0016d00901007387 */ /* 0x0001e20000100800 */
[----:B----4-:R-:W-:-:S03]  /*5bc60*/  F2FP.SATFINITE.E4M3.F32.PACK_AB_MERGE_C R3, R0, R3, RZ ;  /* 0x000000030003723e */ /* 0x010fc600048070ff */
[----:B------:R-:W4:Y:S01]  /*5bc70*/  LDL.LU R28, [R1+0x7d0] ;  /* 0x0007d000011c7983 */ /* 0x000f220000300800 */
[----:B-1----:R-:W-:Y:S01]  /*5bc80*/  VIADD R2, R2, UR23 ;  /* 0x0000001702027c36 */ /* 0x002fe20008000000 */
[----:B------:R-:W1:Y:S02]  /*5bc90*/  LDCU UR23, c[0x0][0x3b8] ;  /* 0x00007700ff1777ac */ /* 0x000e640008000800 */
[----:B------:R0:W-:Y:S01]  /*5bca0*/  STL [R1+0x1704], R3 ;  /* 0x0017040301007387 */ /* 0x0001e20000100800 */
[----:B------:R-:W-:-:S03]  /*5bcb0*/  F2FP.SATFINITE.E4M3.F32.PACK_AB_MERGE_C R0, R4, R5, RZ ;  /* 0x000000050400723e */ /* 0x000fc600048070ff */
[----:B------:R-:W-:Y:S04]  /*5bcc0*/  STL [R1+0x10c], R2 ;  /* 0x00010c0201007387 */ /* 0x000fe80000100800 */
[----:B------:R0:W-:Y:S04]  /*5bcd0*/  STL [R1+0x1710], R0 ;  /* 0x0017100001007387 */ /* 0x0001e80000100800 */
[----:B------:R-:W4:Y:S04]  /*5bce0*/  LDL.LU R29, [R1+0x7d4] ;  /* 0x0007d400011d7983 */ /* 0x000f280000300800 */
[----:B------:R-:W4:Y:S04]  /*5bcf0*/  LDL.LU R15, [R1+0x7d8] ;  /* 0x0007d800010f7983 */ /* 0x000f280000300800 */
[----:B------:R-:W4:Y:S04]  /*5bd00*/  LDL.LU R14, [R1+0x7dc] ;  /* 0x0007dc00010e7983 */ /* 0x000f280000300800 */
[----:B------:R-:W4:Y:S04]  /*5bd10*/  LDL.LU R12, [R1+0x7c0] ;  /* 0x0007c000010c7983 */ /* 0x000f280000300800 */
[----:B------:R-:W4:Y:S04]  /*5bd20*/  LDL.LU R13, [R1+0x7c4] ;  /* 0x0007c400010d7983 */ /* 0x000f280000300800 */
[----:B------:R-:W4:Y:S04]  /*5bd30*/  LDL.LU R11, [R1+0x7c8] ;  /* 0x0007c800010b7983 */ /* 0x000f280000300800 */
[----:B0-----:R-:W4:Y:S04]  /*5bd40*/  LDL R9, [R1+0x7cc] ;  /* 0x0007cc0001097983 */ /* 0x001f280000100800 */
[----:B------:R-:W4:Y:S04]  /*5bd50*/  LDL.LU R3, [R1+0x7b0] ;  /* 0x0007b00001037983 */ /* 0x000f280000300800 */
[----:B------:R-:W4:Y:S04]  /*5bd60*/  LDL.LU R0, [R1+0x7b4] ;  /* 0x0007b40001007983 */ /* 0x000f280000300800 */
[----:B------:R-:W4:Y:S04]  /*5bd70*/  LDL.LU R5, [R1+0x7b8] ;  /* 0x0007b80001057983 */ /* 0x000f280000300800 */
[----:B------:R-:W4:Y:S01]  /*5bd80*/  LDL.LU R4, [R1+0x7bc] ;  /* 0x0007bc0001047983 */ /* 0x000f220000300800 */
[----:B------:R-:W-:Y:S01]  /*5bd90*/  VIADD R2, R2, UR21 ;  /* 0x0000001502027c36 */ /* 0x000fe20008000000 */
[----:B------:R-:W0:Y:S02]  /*5bda0*/  LDCU UR21, c[0x0][0x3b8] ;  /* 0x00007700ff1577ac */ /* 0x000e240008000800 */
[----:B------:R-:W4:Y:S01]  /*5bdb0*/  LDL.LU R10, [R1+0x7a0] ;  /* 0x0007a000010a7983 */ /* 0x000f220000300800 */
[----:B---3--:R-:W-:-:S05]  /*5bdc0*/  F2FP.SATFINITE.E4M3.F32.PACK_AB_MERGE_C R8, R8, R16, RZ ;  /* 0x000000100808723e */ /* 0x008fca00048070ff */
[----:B------:R-:W-:Y:S01]  /*5bdd0*/  STL [R1+0x1718], R8 ;  /* 0x0017180801007387 */ /* 0x000fe20000100800 */
[----:B--2---:R-:W-:-:S03]  /*5bde0*/  F2FP.SATFINITE.E4M3.F32.PACK_AB_MERGE_C R6, R6, R7, RZ ;  /* 0x000000070606723e */ /* 0x004fc600048070ff */
[----:B------:R2:W-:Y:S04]  /*5bdf0*/  STL [R1+0x110], R2 ;  /* 0x0001100201007387 */ /* 0x0005e80000100800 */
[----:B------:R3:W-:Y:S04]  /*5be00*/  STL [R1+0x1714], R6 ;  /* 0x0017140601007387 */ /* 0x0007e80000100800 */
[----:B------:R-:W4:Y:S04]  /*5be10*/  LDL.LU R27, [R1+0x7a4] ;  /* 0x0007a400011b7983 */ /* 0x000f280000300800 */
[----:B------:R-:W4:Y:S04]  /*5be20*/  LDL.LU R21, [R1+0x7a8] ;  /* 0x0007a80001157983 */ /* 0x000f280000300800 */
[----:B------:R-:W4:Y:S04]  /*5be30*/  LDL R20, [R1+0x7ac] ;  /* 0x0007ac0001147983 */ /* 0x000f280000100800 */
[----:B------:R-:W4:Y:S04]  /*5be40*/  LDL.LU R19, [R1+0x790] ;  /* 0x0007900001137983 */ /* 0x000f280000300800 */
[----:B------:R-:W4:Y:S04]  /*5be50*/  LDL.LU R18, [R1+0x794] ;  /* 0x0007940001127983 */ /* 0x000f280000300800 */
[----:B------:R-:W4:Y:S04]  /*5be60*/  LDL.LU R17, [R1+0x798] ;  /* 0x0007980001117983 */ /* 0x000f280000300800 */
[----:B------:R-:W4:Y:S04]  /*5be70*/  LDL.LU R23, [R1+0x79c] ;  /* 0x00079c0001177983 */ /* 0x000f280000300800 */
[----:B------:R-:W4:Y:S04]  /*5be80*/  LDL.LU R22, [R1+0x780] ;  /* 0x0007800001167983 */ /* 0x000f280000300800 */
[----:B------:R-:W4:Y:S04]  /*5be90*/  LDL.LU R24, [R1+0x784] ;  /* 0x0007840001187983 */ /* 0x000f280000300800 */
[----:B------:R-:W4:Y:S04]  /*5bea0*/  LDL.LU R26, [R1+0x788] ;  /* 0x00078800011a7983 */ /* 0x000f280000300800 */
[----:B------:R-:W4:Y:S04]  /*5beb0*/  LDL R25, [R1+0x78c] ;  /* 0x00078c0001197983 */ /* 0x000f280000100800 */
[----:B------:R-:W4:Y:S01]  /*5bec0*/  LDL.LU R16, [R1+0x770] ;  /* 0x0007700001107983 */ /* 0x000f220000300800 */
[----:B--2---:R-:W-:Y:S01]  /*5bed0*/  VIADD R2, R2, UR20 ;  /* 0x0000001402027c36 */ /* 0x004fe20008000000 */
[----:B------:R-:W2:Y:S02]  /*5bee0*/  LDCU UR20, c[0x0][0x3b8] ;  /* 0x00007700ff1477ac */ /* 0x000ea40008000800 */
[----:B------:R-:W2:Y:S04]  /*5bef0*/  LDL.LU R8, [R1+0x774] ;  /* 0x0007740001087983 */ /* 0x000ea80000300800 */
[----:B------:R-:W2:Y:S04]  /*5bf00*/  LDL.LU R7, [R1+0x778] ;  /* 0x0007780001077983 */ /* 0x000ea80000300800 */
[----:B---3--:R-:W3:Y:S01]  /*5bf10*/  LDL.LU R6, [R1+0x77c] ;  /* 0x00077c0001067983 */ /* 0x008ee20000300800 */
[----:B----4-:R-:W-:-:S05]  /*5bf20*/  F2FP.SATFINITE.E4M3.F32.PACK_AB_MERGE_C R28, R29, R28, RZ ;  /* 0x0000001c1d1c723e */ /* 0x010fca00048070ff */
[----:B------:R-:W-:Y:S01]  /*5bf30*/  STL [R1+0x16d8], R28 ;  /* 0x0016d81c01007387 */ /* 0x000fe20000100800 */
[----:B------:R-:W-:-:S03]  /*5bf40*/  F2FP.SATFINITE.E4M3.F32.PACK_AB_MERGE_C R14, R14, R15, RZ ;  /* 0x0000000f0e0e723e */ /* 0x000fc600048070ff */
[----:B------:R4:W-:Y:S01]  /*5bf50*/  STL [R1+0x114], R2 ;  /* 0x0001140201007387 */ /* 0x0009e20000100800 */
[----:B------:R-:W-:Y:S01]  /*5bf60*/  F2FP.SATFINITE.E4M3.F32.PACK_AB_MERGE_C R12, R13, R12, RZ ;  /* 0x0000000c0d0c723e */ /* 0x000fe200048070ff */
[----:B----4-:R-:W-:Y:S02]  /*5bf70*/  VIADD R2, R2, UR19 ;  /* 0x0000001302027c36 */ /* 0x010fe40008000000 */
[----:B------:R-:W-:Y:S01]  /*5bf80*/  STL [R1+0x16d4], R14 ;  /* 0x0016d40e01007387 */ /* 0x000fe20000100800 */
[----:B------:R-:W4:Y:S01]  /*5bf90*/  LDCU UR19, c[0x0][0x3b8] ;  /* 0x00007700ff1377ac */ /* 0x000f220008000800 */
[----:B------:R-:W-:Y:S02]  /*5bfa0*/  F2FP.SATFINITE.E4M3.F32.PACK_AB_MERGE_C R9, R9, R11, RZ ;  /* 0x0000000b0909723e */ /* 0x000fe400048070ff */
[----:B------:R-:W-:Y:S04]  /*5bfb0*/  STL [R1+0x168c], R12 ;  /* 0x00168c0c01007387 */ /* 0x000fe80000100800 */
[----:B------:R0:W-:Y:S04]  /*5bfc0*/  STL [R1+0x118], R2 ;  /* 0x0001180201007387 */ /* 0x0001e80000100800 */
[----:B------:R1:W-:Y:S01]  /*5bfd0*/  STL [R1+0x171c], R9 ;  /* 0x00171c0901007387 */ /* 0x0003e20000100800 */
[----:B0-----:R-:W-:Y:S01]  /*5bfe0*/  VIADD R2, R2, UR17 ;  /* 0x0000001102027c36 */ /* 0x001fe20008000000 */
[----:B------:R-:W0:Y:S01]  /*5bff0*/  LDCU UR17, c[0x0][0x3b8] ;  /* 0x00007700ff1177ac */ /* 0x000e220008000800 */
[----:B-1----:R-:W-:-:S02]  /*5c000*/  F2FP.SATFINITE.E4M3.F32.PACK_AB_MERGE_C R9, R0, R3, RZ ;  /* 0x000000030009723e */ /* 0x002fc400048070ff */
[----:B------:R-:W-:Y:S01]  /*5c010*/  F2FP.SATFINITE.E4M3.F32.PACK_AB_MERGE_C R0, R4, R5, RZ ;  /* 0x000000050400723e */ /* 0x000fe200048070ff */
[----:B------:R-:W4:Y:S04]  /*5c020*/  LDL.LU R3, [R1+0x760] ;  /* 0x0007600001037983 */ /* 0x000f280000300800 */
[----:B------:R-:W-:Y:S04]  /*5c030*/  STL [R1+0x163c], R9 ;  /* 0x00163c0901007387 */ /* 0x000fe80000100800 */
[----:B------:R-:W-:Y:S04]  /*5c040*/  STL [R1+0x11c], R2 ;  /* 0x00011c0201007387 */ /* 0x000fe80000100800 */
[----:B------:R1:W-:Y:S04]  /*5c050*/  STL [R1+0x1634], R0 ;  /* 0x0016340001007387 */ /* 0x0003e80000100800 */
[----:B-1----:R-:W4:Y:S04]  /*5c060*/  LDL R0, [R1+0x764] ;  /* 0x0007640001007983 */ /* 0x002f280000100800 */
[----:B------:R-:W4:Y:S04]  /*5c070*/  LDL.LU R5, [R1+0x768] ;  /* 0x0007680001057983 */ /* 0x000f280000300800 */
[----:B------:R-:W4:Y:S01]  /*5c080*/  LDL.LU R4, [R1+0x76c] ;  /* 0x00076c0001047983 */ /* 0x000f220000300800 */
[----:B------:R-:W-:Y:S01]  /*5c090*/  VIADD R2, R2, UR15 ;  /* 0x0000000f02027c36 */ /* 0x000fe20008000000 */
[----:B------:R-:W1:Y:S01]  /*5c0a0*/  LDCU UR15, c[0x0][0x3b8] ;  /* 0x00007700ff0f77ac */ /* 0x000e620008000800 */
        /* <DEDUP_REMOVED lines=18> */
[----:B------:R-:W-:Y:S01]  /*5c1d0*/  STL [R1+0x172c], R9 ;  /* 0x00172c0901007387 */ /* 0x000fe20000100800 */
[----:B--2---:R-:W-:-:S03]  /*5c1e0*/  F2FP.SATFINITE.E4M3.F32.PACK_AB_MERGE_C R8, R8, R16, RZ ;  /* 0x000000100808723e */ /* 0x004fc600048070ff */
[----:B------:R-:W2:Y:S01]  /*5c1f0*/  LDL.LU R28, [R1+0x750] ;  /* 0x00075000011c7983 */ /* 0x000ea20000300800 */
[----:B-1----:R-:W-:Y:S01]  /*5c200*/  VIADD R2, R2, UR9 ;  /* 0x0000000902027c36 */ /* 0x002fe20008000000 */
[----:B------:R-:W1:Y:S02]  /*5c210*/  LDCU UR9, c[0x0][0x3b8] ;  /* 0x00007700ff0977ac */ /* 0x000e640008000800 */
[----:B------:R0:W-:Y:S01]  /*5c220*/  STL [R1+0x153c], R8 ;  /* 0x00153c0801007387 */ /* 0x0001e20000100800 */
[----:B---3--:R-:W-:-:S03]  /*5c230*/  F2FP.SATFINITE.E4M3.F32.PACK_AB_MERGE_C R6, R6, R7, RZ ;  /* 0x000000070606723e */ /* 0x008fc600048070ff */
[----:B------:R-:W-:Y:S04]  /*5c240*/  STL [R1+0x13c], R2 ;  /* 0x00013c0201007387 */ /* 0x000fe80000100800 */
        /* <DEDUP_REMOVED lines=9> */
[----:B0-----:R-:W2:Y:S04]  /*5c2e0*/  LDL R8, [R1+0x744] ;  /* 0x0007440001087983 */ /* 0x001ea80000100800 */
[----:B------:R-:W2:Y:S04]  /*5c2f0*/  LDL.LU R7, [R1+0x748] ;  /* 0x0007480001077983 */ /* 0x000ea80000300800 */
[----:B---3--:R-:W3:Y:S01]  /*5c300*/  LDL.LU R6, [R1+0x74c] ;  /* 0x00074c0001067983 */ /* 0x008ee20000300800 */
[----:B------:R-:W-:Y:S01]  /*5c310*/  VIADD R2, R2, UR14 ;  /* 0x0000000e02027c36 */ /* 0x000fe20008000000 */
[----:B------:R-:W0:Y:S02]  /*5c320*/  LDCU UR14, c[0x0][0x39c] ;  /* 0x00007380ff0e77ac */ /* 0x000e240008000800 */
[----:B------:R-:W3:Y:S01]  /*5c330*/  LDL.LU R10, [R1+0x730] ;  /* 0x00073000010a7983 */ /* 0x000ee20000300800 */
[----:B------:R-:W-:Y:S01]  /*5c340*/  VIADD R9, R2, UR13 ;  /* 0x0000000d02097c36 */ /* 0x000fe20008000000 */
[----:B------:R-:W0:Y:S01]  /*5c350*/  LDCU UR13, c[0x0][0x39c] ;  /* 0x00007380ff0d77ac */ /* 0x000e220008000800 */
[----:B----4-:R-:W-:-:S05]  /*5c360*/  F2FP.SATFINITE.E4M3.F32.PACK_AB_MERGE_C R3, R0, R3, RZ ;  /* 0x000000030003723e */ /* 0x010fca00048070ff */
[----:B------:R-:W-:Y:S01]  /*5c370*/  STL [R1+0x1524], R3 ;  /* 0x0015240301007387 */ /* 0x000fe20000100800 */
[----:B------:R-:W-:-:S03]  /*5c380*/  F2FP.SATFINITE.E4M3.F32.PACK_AB_MERGE_C R0, R4, R5, RZ ;  /* 0x000000050400723e */ /* 0x000fc600048070ff */
[----:B------:R-:W-:Y:S04]  /*5c390*/  STL [R1+0x150], R2 ;  /* 0x0001500201007387 */ /* 0x000fe80000100800 */
[----:B------:R4:W-:Y:S04]  /*5c3a0*/  STL [R1+0x1734], R0 ;  /* 0x0017340001007387 */ /* 0x0009e80000100800 */
[----:B------:R-:W3:Y:S04]  /*5c3b0*/  LDL.LU R27, [R1+0x734] ;  /* 0x00073400011b7983 */ /* 0x000ee80000300800 */
[----:B------:R-:W3:Y:S04]  /*5c3c0*/  LDL.LU R20, [R1+0x738] ;  /* 0x0007380001147983 */ /* 0x000ee80000300800 */
[----:B----4-:R-:W4:Y:S04]  /*5c3d0*/  LDL.LU R0, [R1+0x73c] ;  /* 0x00073c0001007983 */ /* 0x010f280000300800 */
[----:B------:R-:W4:Y:S04]  /*5c3e0*/  LDL.LU R19, [R1+0x720] ;  /* 0x0007200001137983 */ /* 0x000f280000300800 */
[----:B------:R-:W4:Y:S04]  /*5c3f0*/  LDL R18, [R1+0x724] ;  /* 0x0007240001127983 */ /* 0x000f280000100800 */
        /* <DEDUP_REMOVED lines=8> */
[----:B------:R-:W4:Y:S04]  /*5c480*/  LDL R3, [R1+0x704] ;  /* 0x0007040001037983 */ /* 0x000f280000100800 */
[----:B------:R-:W4:Y:S04]  /*5c490*/  LDL.LU R5, [R1+0x708] ;  /* 0x0007080001057983 */ /* 0x000f280000300800 */
[----:B------:R-:W4:Y:S01]  /*5c4a0*/  LDL.LU R4, [R1+0x70c] ;  /* 0x00070c0001047983 */ /* 0x000f220000300800 */
[----:B0-----:R-:W-:Y:S01]  /*5c4b0*/  VIADD R9, R9, UR11 ;  /* 0x0000000b09097c36 */ /* 0x001fe20008000000 */
[----:B------:R-:W0:Y:S01]  /*5c4c0*/  LDCU UR11, c[0x0][0x39c] ;  /* 0x00007380ff0b77ac */ /* 0x000e220008000800 */
[----:B--2---:R-:W-:-:S02]  /*5c4d0*/  F2FP.SATFINITE.E4M3.F32.PACK_AB_MERGE_C R28, R29, R28, RZ ;  /* 0x0000001c1d1c723e */ /* 0x004fc400048070ff */
[----:B------:R-:W-:-:S03]  /*5c4e0*/  F2FP.SATFINITE.E4M3.F32.PACK_AB_MERGE_C R14, R14, R15, RZ ;  /* 0x0000000f0e0e723e */ /* 0x000fc600048070ff */
[----:B------:R-:W-:Y:S01]  /*5c4f0*/  STL [R1+0x14e8], R28 ;  /* 0x0014e81c01007387 */ /* 0x000fe20000100800 */
[----:B------:R-:W-:-:S03]  /*5c500*/  F2FP.SATFINITE.E4M3.F32.PACK_AB_MERGE_C R12, R13, R12, RZ ;  /* 0x0000000c0d0c723e */ /* 0x000fc600048070ff */
[----:B------:R-:W-:Y:S04]  /*5c510*/  STL [R1+0x14e4], R14 ;  /* 0x0014e40e01007387 */ /* 0x000fe80000100800 */
[----:B------:R-:W-:Y:S01]  /*5c520*/  STL [R1+0x14f4], R12 ;  /* 0x0014f40c01007387 */ /* 0x000fe20000100800 */
[----:B------:R-:W-:-:S03]  /*5c530*/  F2FP.SATFINITE.E4M3.F32.PACK_AB_MERGE_C R11, R21, R11, RZ ;  /* 0x0000000b150b723e */ /* 0x000fc600048070ff */
[----:B------:R2:W-:Y:S04]  /*5c540*/  STL [R1+0x158], R9 ;  /* 0x0001580901007387 */ /* 0x0005e80000100800 */
[----:B------:R-:W-:Y:S01]  /*5c550*/  STL [R1+0x1738], R11 ;  /* 0x0017380b01007387 */ /* 0x000fe20000100800 */
[----:B------:R-:W-:-:S03]  /*5c560*/  F2FP.SATFINITE.E4M3.F32.PACK_AB_MERGE_C R8, R8, R16, RZ ;  /* 0x000000100808723e */ /* 0x000fc600048070ff */
[----:B------:R-:W4:Y:S01]  /*5c570*/  LDL.LU R16, [R1+0x6f0] ;  /* 0x0006f00001107983 */ /* 0x000f220000300800 */
[----:B--2---:R-:W-:Y:S01]  /*5c580*/  VIADD R9, R9, UR12 ;  /* 0x0000000c09097c36 */ /* 0x004fe20008000000 */
[----:B------:R-:W2:Y:S01]  /*5c590*/  LDCU UR12, c[0x0][0x39c] ;  /* 0x00007380ff0c77ac */ /* 0x000ea20008000800 */
[----:B---3--:R-:W-:Y:S01]  /*5c5a0*/  F2FP.SATFINITE.E4M3.F32.PACK_AB_MERGE_C R6, R6, R7, RZ ;  /* 0x000000070606723e */ /* 0x008fe200048070ff */
[----:B------:R3:W-:Y:S04]  /*5c5b0*/  STL [R1+0x159c], R8 ;  /* 0x00159c0801007387 */ /* 0x0007e80000100800 */
[----:B------:R-:W-:Y:S04]  /*5c5c0*/  STL [R1+0x15c], R9 ;  /* 0x00015c0901007387 */ /* 0x000fe80000100800 */
[----:B------:R0:W-:Y:S04]  /*5c5d0*/  STL [R1+0x1594], R6 ;  /* 0x0015940601007387 */ /* 0x0001e80000100800 */
[----:B---3--:R-:W3:Y:S04]  /*5c5e0*/  LDL.LU R8, [R1+0x6f4] ;  /* 0x0006f40001087983 */ /* 0x008ee80000300800 */
[----:B------:R-:W2:Y:S04]  /*5c5f0*/  LDL.LU R7, [R1+0x6f8] ;  /* 0x0006f80001077983 */ /* 0x000ea80000300800 */
[----:B0-----:R-:W2:Y:S01]  /*5c600*/  LDL.LU R6, [R1+0x6fc] ;  /* 0x0006fc0001067983 */ /* 0x001ea20000300800 */
[----:B------:R-:W-:Y:S01]  /*5c610*/  VIADD R21, R9, UR16 ;  /* 0x0000001009157c36 */ /* 0x000fe20008000000 */
[----:B------:R-:W0:Y:S01]  /*5c620*/  LDCU UR16, c[0x0][0x39c] ;  /* 0x00007380ff1077ac */ /* 0x000e220008000800 */
[----:B------:R-:W-:-:S05]  /*5c630*/  F2FP.SATFINITE.E4M3.F32.PACK_AB_MERGE_C R10, R27, R10, RZ ;  /* 0x0000000a1b0a723e */ /* 0x000fca00048070ff */
[----:B------:R0:W-:Y:S01]  /*5c640*/  STL [R1+0x15e4], R10 ;  /* 0x0015e40a01007387 */ /* 0x0001e20000100800 */
[----:B----4-:R-:W-:Y:S01]  /*5c650*/  F2FP.SATFINITE.E4M3.F32.PACK_AB_MERGE_C R9, R0, R20, RZ ;  /* 0x000000140009723e */ /* 0x010fe200048070ff */
[----:B------:R-:W-:Y:S01]  /*5c660*/  VIADD R0, R21, UR18 ;  /* 0x0000001215007c36 */ /* 0x000fe20008000000 */
[----:B------:R-:W4:Y:S03]  /*5c670*/  LDCU UR18, c[0x0][0x39c] ;  /* 0x00007380ff1277ac */ /* 0x000f260008000800 */
[----:B------:R1:W-:Y:S01]  /*5c680*/  STL [R1+0x15e0], R9 ;  /* 0x0015e00901007387 */ /* 0x0003e20000100800 */
[----:B0-----:R-:W-:-:S03]  /*5c690*/  F2FP.SATFINITE.E4M3.F32.PACK_AB_MERGE_C R10, R18, R19, RZ ;  /* 0x00000013120a723e */ /* 0x001fc600048070ff */
[----:B------:R-:W-:Y:S04]  /*5c6a0*/  STL [R1+0x3198], R21 ;  /* 0x0031981501007387 */ /* 0x000fe80000100800 */
[----:B------:R0:W-:Y:S04]  /*5c6b0*/  STL [R1+0x184], R0 ;  /* 0x0001840001007387 */ /* 0x0001e80000100800 */
[----:B------:R0:W-:Y:S01]  /*5c6c0*/  STL [R1+0x1628], R10 ;  /* 0x0016280a01007387 */ /* 0x0001e20000100800 */
[----:B-1----:R-:W-:Y:S01]  /*5c6d0*/  F2FP.SATFINITE.E4M3.F32.PACK_AB_MERGE_C R9, R23, R17, RZ ;  /* 0x000000111709723e */ /* 0x002fe200048070ff */
[----:B0-----:R-:W-:Y:S01]  /*5c6e0*/  VIADD R0, R0, UR22 ;  /* 0x0000001600007c36 */ /* 0x001fe20008000000 */
[----:B------:R-:W0:Y:S03]  /*5c6f0*/  LDCU UR22, c[0x0][0x39c] ;  /* 0x00007380ff1677ac */ /* 0x000e260008000800 */
[----:B------:R1:W-:Y:S01]  /*5c700*/  STL [R1+0x1640], R9 ;  /* 0x0016400901007387 */ /* 0x0003e20000100800 */
[----:B------:R-:W-:-:S05]  /*5c710*/  F2FP.SATFINITE.E4M3.F32.PACK_AB_MERGE_C R10, R24, R22, RZ ;  /* 0x00000016180a723e */ /* 0x000fca00048070ff */
[----:B------:R-:W-:Y:S01]  /*5c720*/  STL [R1+0x1680], R10 ;  /* 0x0016800a01007387 */ /* 0x000fe20000100800 */
[----:B-1----:R-:W-:-:S03]  /*5c730*/  F2FP.SATFINITE.E4M3.F32.PACK_AB_MERGE_C R9, R25, R26, RZ ;  /* 0x0000001a1909723e */ /* 0x002fc600048070ff */
[----:B------:R1:W-:Y:S04]  /*5c740*/  STL [R1+0x188], R0 ;  /* 0x0001880001007387 */ /* 0x0003e80000100800 */
[----:B------:R-:W-:Y:S01]  /*5c750*/  STL [R1+0x1690], R9 ;  /* 0x0016900901007387 */ /* 0x000fe20000100800 */
[----:B------:R-:W-:-:S03]  /*5c760*/  F2FP.SATFINITE.E4M3.F32.PACK_AB_MERGE_C R3, R3, R2, RZ ;  /* 0x000000020303723e */ /* 0x000fc600048070ff */
[----:B------:R-:W4:Y:S01]  /*5c770*/  LDL.LU R21, [R1+0x6e0] ;  /* 0x0006e00001157983 */ /* 0x000f220000300800 */
[----:B-1----:R-:W-:Y:S01]  /*5c780*/  VIADD R0, R0, UR24 ;  /* 0x0000001800007c36 */ /* 0x002fe20008000000 */
[----:B------:R-:W1:Y:S02]  /*5c790*/  LDCU UR24, c[0x0][0x39c] ;  /* 0x00007380ff1877ac */ /* 0x000e640008000800 */
[----:B------:R-:W-:Y:S01]  /*5c7a0*/  STL [R1+0x16e4], R3 ;  /* 0x0016e40301007387 */ /* 0x000fe20000100800 */
[----:B------:R-:W-:-:S03]  /*5c7b0*/  F2FP.SATFINITE.E4M3.F32.PACK_AB_MERGE_C R2, R4, R5, RZ ;  /* 0x000000050402723e */ /* 0x000fc600048070ff */
[----:B------:R0:W-:Y:S04]  /*5c7c0*/  STL [R1+0x18c], R0 ;  /* 0x00018c0001007387 */ /* 0x0001e80000100800 */
[----:B------:R-:W-:Y:S04]  /*5c7d0*/  STL [R1+0x16e0], R2 ;  /* 0x0016e00201007387 */ /* 0x000fe80000100800 */
        /* <DEDUP_REMOVED lines=10> */
[----:B------:R-:W0:Y:S04]  /*5c880*/  LDCU UR28, c[0x0][0x39c] ;  /* 0x00007380ff1c77ac */ /* 0x000e280008000800 */
[----:B------:R1:W-:Y:S02]  /*5c890*/  STL [R1+0x1a0], R0 ;  /* 0x0001a00001007387 */ /* 0x0003e40000100800 */
[----:B-1----:R-:W-:Y:S01]  /*5c8a0*/  VIADD R0, R0, UR30 ;  /* 0x0000001e00007c36 */ /* 0x002fe20008000000 */
[----:B------:R-:W1:Y:S01]  /*5c8b0*/  LDCU UR30, c[0x0][0x39c] ;  /* 0x00007380ff1e77ac */ /* 0x000e620008000800 */
[----:B---3--:R-:W-:-:S05]  /*5c8c0*/  F2FP.SATFINITE.E4M3.F32.PACK_AB_MERGE_C R3, R8, R16, RZ ;  /* 0x000000100803723e */ /* 0x008fca00048070ff */
[----:B------:R-:W-:Y:S01]  /*5c8d0*/  STL [R1+0x16b8], R3 ;  /* 0x0016b80301007387 */ /* 0x000fe20000100800 */
[----:B--2---:R-:W-:-:S03]  /*5c8e0*/  F2FP.SATFINITE.E4M3.F32.PACK_AB_MERGE_C R2, R6, R7, RZ ;  /* 0x000000070602723e */ /* 0x004fc600048070ff */
[----:B------:R-:W2:Y:S04]  /*5c8f0*/  LDL.LU R13, [R1+0x6c8] ;  /* 0x0006c800010d7983 */ /* 0x000ea80000300800 */
[----:B------:R-:W2:Y:S04]  /*5c900*/  LDL.LU R11, [R1+0x6cc] ;  /* 0x0006cc00010b7983 */ /* 0x000ea80000300800 */
[----:B------:R3:W-:Y:S04]  /*5c910*/  STL [R1+0x16b4], R2 ;  /* 0x0016b40201007387 */ /* 0x0007e80000100800 */
[----:B------:R-:W2:Y:S04]  /*5c920*/  LDL.LU R9, [R1+0x6b0] ;  /* 0x0006b00001097983 */ /* 0x000ea80000300800 */
[----:B------:R-:W2:Y:S04]  /*5c930*/  LDL.LU R10, [R1+0x6b4] ;  /* 0x0006b400010a7983 */ /* 0x000ea80000300800 */
[----:B------:R-:W2:Y:S04]  /*5c940*/  LDL.LU R27, [R1+0x6b8] ;  /* 0x0006b800011b7983 */ /* 0x000ea80000300800 */
[----:B------:R-:W2:Y:S04]  /*5c950*/  LDL R20, [R1+0x6bc] ;  /* 0x0006bc0001147983 */ /* 0x000ea80000100800 */
[----:B------:R-:W2:Y:S04]  /*5c960*/  LDL.LU R19, [R1+0x6a0] ;  /* 0x0006a00001137983 */ /* 0x000ea80000300800 */
[----:B------:R-:W2:Y:S04]  /*5c970*/  LDL.LU R18, [R1+0x6a4] ;  /* 0x0006a40001127983 */ /* 0x000ea80000300800 */
[----:B------:R-:W2:Y:S04]  /*5c980*/  LDL.LU R17, [R1+0x6a8] ;  /* 0x0006a80001117983 */ /* 0x000ea80000300800 */
[----:B------:R-:W2:Y:S04]  /*5c990*/  LDL.LU R23, [R1+0x6ac] ;  /* 0x0006ac0001177983 */ /* 0x000ea80000300800 */
[----:B------:R-:W2:Y:S04]  /*5c9a0*/  LDL.LU R26, [R1+0x690] ;  /* 0x00069000011a7983 */ /* 0x000ea80000300800 */
[----:B------:R-:W2:Y:S04]  /*5c9b0*/  LDL.LU R25, [R1+0x694] ;  /* 0x0006940001197983 */ /* 0x000ea80000300800 */
[----:B---3--:R-:W3:Y:S04]  /*5c9c0*/  LDL.LU R2, [R1+0x698] ;  /* 0x0006980001027983 */ /* 0x008ee80000300800 */
[----:B------:R-:W3:Y:S04]  /*5c9d0*/  LDL R3, [R1+0x69c] ;  /* 0x00069c0001037983 */ /* 0x000ee80000100800 */
[----:B------:R-:W3:Y:S04]  /*5c9e0*/  LDL.LU R16, [R1+0x680] ;  /* 0x0006800001107983 */ /* 0x000ee80000300800 */
[----:B------:R-:W3:Y:S04]  /*5c9f0*/  LDL.LU R8, [R1+0x684] ;  /* 0x0006840001087983 */ /* 0x000ee80000300800 */
[----:B------:R-:W3:Y:S04]  /*5ca00*/  LDL.LU R7, [R1+0x688] ;  /* 0x0006880001077983 */ /* 0x000ee80000300800 */
[----:B------:R-:W3:Y:S01]  /*5ca10*/  LDL.LU R6, [R1+0x68c] ;  /* 0x00068c0001067983 */ /* 0x000ee20000300800 */
        /* <DEDUP_REMOVED lines=10> */
[----:B------:R0:W-:Y:S01]  /*5cac0*/  STL [R1+0x1a8], R0 ;  /* 0x0001a80001007387 */ /* 0x0001e20000100800 */
[----:B------:R-:W-:-:S03]  /*5cad0*/  F2FP.SATFINITE.E4M3.F32.PACK_AB_MERGE_C R4, R4, R5, RZ ;  /* 0x000000050404723e */ /* 0x000fc600048070ff */
[----:B------:R-:W-:Y:S04]  /*5cae0*/  STL [R1+0x1614], R12 ;  /* 0x0016140c01007387 */ /* 0x000fe80000100800 */
[----:B------:R-:W4:Y:S01]  /*5caf0*/  LDL.LU R22, [R1+0x670] ;  /* 0x0006700001167983 */ /* 0x000f220000300800 */
[----:B0-----:R-:W-:Y:S01]  /*5cb00*/  VIADD R0, R0, UR36 ;  /* 0x0000002400007c36 */ /* 0x001fe20008000000 */
[----:B------:R-:W0:Y:S02]  /*5cb10*/  LDCU UR36, c[0x0][0x39c] ;  /* 0x00007380ff2477ac */ /* 0x000e240008000800 */
[----:B------:R-:W4:Y:S04]  /*5cb20*/  LDL.LU R24, [R1+0x674] ;  /* 0x0006740001187983 */ /* 0x000f280000300800 */
[----:B------:R0:W-:Y:S04]  /*5cb30*/  STL [R1+0x15c0], R4 ;  /* 0x0015c00401007387 */ /* 0x0001e80000100800 */
[----:B------:R1:W-:Y:S04]  /*5cb40*/  STL [R1+0x1ac], R0 ;  /* 0x0001ac0001007387 */ /* 0x0003e80000100800 */
[----:B------:R-:W4:Y:S04]  /*5cb50*/  LDL.LU R5, [R1+0x678] ;  /* 0x0006780001057983 */ /* 0x000f280000300800 */
[----:B0-----:R-:W4:Y:S01]  /*5cb60*/  LDL R4, [R1+0x67c] ;  /* 0x00067c0001047983 */ /* 0x001f220000100800 */
[----:B-1----:R-:W-:Y:S01]  /*5cb70*/  VIADD R0, R0, UR40 ;  /* 0x0000002800007c36 */ /* 0x002fe20008000000 */
[----:B------:R-:W0:Y:S01]  /*5cb80*/  LDCU UR40, c[0x0][0x39c] ;  /* 0x00007380ff2877ac */ /* 0x000e220008000800 */
[----:B--2---:R-:W-:-:S05]  /*5cb90*/  F2FP.SATFINITE.E4M3.F32.PACK_AB_MERGE_C R11, R11, R13, RZ ;  /* 0x0000000d0b0b723e */ /* 0x004fca00048070ff */
[----:B------:R-:W-:Y:S01]  /*5cba0*/  STL [R1+0x15c8], R11 ;  /* 0x0015c80b01007387 */ /* 0x000fe20000100800 */
[----:B------:R-:W-:-:S05]  /*5cbb0*/  F2FP.SATFINITE.E4M3.F32.PACK_AB_MERGE_C R10, R10, R9, RZ ;  /* 0x000000090a0a723e */ /* 0x000fca00048070ff */
[----:B------:R1:W-:Y:S01]  /*5cbc0*/  STL [R1+0x156c], R10 ;  /* 0x00156c0a01007387 */ /* 0x0003e20000100800 */
[----:B------:R-:W-:-:S03]  /*5cbd0*/  F2FP.SATFINITE.E4M3.F32.PACK_AB_MERGE_C R9, R20, R27, RZ ;  /* 0x0000001b1409723e */ /* 0x000fc600048070ff */
[----:B------:R2:W-:Y:S04]  /*5cbe0*/  STL [R1+0x1c0], R0 ;  /* 0x0001c00001007387 */ /* 0x0005e80000100800 */
[----:B------:R0:W-:Y:S01]  /*5cbf0*/  STL [R1+0x1568], R9 ;  /* 0x0015680901007387 */ /* 0x0001e20000100800 */
[----:B-1----:R-:W-:Y:S01]  /*5cc00*/  F2FP.SATFINITE.E4M3.F32.PACK_AB_MERGE_C R10, R18, R19, RZ ;  /* 0x00000013120a723e */ /* 0x002fe200048070ff */
[----:B--2---:R-:W-:Y:S01]  /*5cc10*/  VIADD R0, R0, UR42 ;  /* 0x0000002a00007c36 */ /* 0x004fe20008000000 */
[----:B------:R-:W1:Y:S03]  /*5cc20*/  LDCU UR42, c[0x0][0x39c] ;  /* 0x00007380ff2a77ac */ /* 0x000e660008000800 */
[----:B------:R-:W-:Y:S01]  /*5cc30*/  STL [R1+0x1540], R10 ;  /* 0x0015400a01007387 */ /* 0x000fe20000100800 */
[----:B0-----:R-:W-:-:S03]  /*5cc40*/  F2FP.SATFINITE.E4M3.F32.PACK_AB_MERGE_C R9, R23, R17, RZ ;  /* 0x000000111709723e */ /* 0x001fc600048070ff */
[----:B------:R0:W-:Y:S04]  /*5cc50*/  STL [R1+0x1c4], R0 ;  /* 0x0001c40001007387 */ /* 0x0001e80000100800 */
[----:B------:R2:W-:Y:S01]  /*5cc60*/  STL [R1+0x154c], R9 ;  /* 0x00154c0901007387 */ /* 0x0005e20000100800 */
[----:B0-----:R-:W-:Y:S01]  /*5cc70*/  VIADD R0, R0, UR44 ;  /* 0x0000002c00007c36 */ /* 0x001fe20008000000 */
[----:B------:R-:W0:Y:S01]  /*5cc80*/  LDCU UR44, c[0x0][0x39c] ;  /* 0x00007380ff2c77ac */ /* 0x000e220008000800 */
[----:B--2---:R-:W-:Y:S02]  /*5cc90*/  F2FP.SATFINITE.E4M3.F32.PACK_AB_MERGE_C R9, R25, R26, RZ ;  /* 0x0000001a1909723e */ /* 0x004fe400048070ff */
[----:B---3--:R-:W-:-:S03]  /*5cca0*/  F2FP.SATFINITE.E4M3.F32.PACK_AB_MERGE_C R2, R3, R2, RZ ;  /* 0x000000020302723e */ /* 0x008fc600048070ff */
[----:B------:R-:W-:Y:S04]  /*5ccb0*/  STL [R1+0x1520], R9 ;  /* 0x0015200901007387 */ /* 0x000fe80000100800 */
[----:B------:R2:W-:Y:S01]  /*5ccc0*/  STL [R1+0x1c8], R0 ;  /* 0x0001c80001007387 */ /* 0x0005e20000100800 */
[----:B------:R-:W-:-:S03]  /*5ccd0*/  F2FP.SATFINITE.E4M3.F32.PACK_AB_MERGE_C R3, R8, R16, RZ ;  /* 0x000000100803723e */ /* 0x000fc600048070ff */
[----:B------:R3:W-:Y:S04]  /*5cce0*/  STL [R1+0x151c], R2 ;  /* 0x00151c0201007387 */ /* 0x0007e80000100800 */
[----:B------:R-:W4:Y:S01]  /*5ccf0*/  LDL.LU R10, [R1+0x660] ;  /* 0x00066000010a7983 */ /* 0x000f220000300800 */
[----:B--2---:R-:W-:Y:S01]  /*5cd00*/  VIADD R0, R0, UR48 ;  /* 0x0000003000007c36 */ /* 0x004fe20008000000 */
[----:B------:R-:W2:Y:S01]  /*5cd10*/  LDCU UR48, c[0x0][0x39c] ;  /* 0x00007380ff3077ac */ /* 0x000ea20008000800 */
[----:B---3--:R-:W-:Y:S01]  /*5cd20*/  F2FP.SATFINITE.E4M3.F32.PACK_AB_MERGE_C R2, R6, R7, RZ ;  /* 0x000000070602723e */ /* 0x008fe200048070ff */
[----:B------:R-:W-:Y:S04]  /*5cd30*/  STL [R1+0x14fc], R3 ;  /* 0x0014fc0301007387 */ /* 0x000fe80000100800 */
[----:B------:R-:W-:Y:S04]  /*5cd40*/  STL [R1+0x1cc], R0 ;  /* 0x0001cc0001007387 */ /* 0x000fe80000100800 */
[----:B------:R3:W-:Y:S04]  /*5cd50*/  STL [R1+0x1510], R2 ;  /* 0x0015100201007387 */ /* 0x0007e80000100800 */
[----:B------:R-:W2:Y:S04]  /*5cd60*/  LDL.LU R21, [R1+0x664] ;  /* 0x0006640001157983 */ /* 0x000ea80000300800 */
[----:B------:R-:W2:Y:S04]  /*5cd70*/  LDL.LU R26, [R1+0x668] ;  /* 0x00066800011a7983 */ /* 0x000ea80000300800 */
[----:B------:R-:W2:Y:S04]  /*5cd80*/  LDL.LU R25, [R1+0x66c] ;  /* 0x00066c0001197983 */ /* 0x000ea80000300800 */
[----:B---3--:R-:W3:Y:S04]  /*5cd90*/  LDL.LU R2, [R1+0x260] ;  /* 0x0002600001027983 */ /* 0x008ee80000300800 */
[----:B------:R-:W3:Y:S01]  /*5cda0*/  LDL.LU R3, [R1+0x264] ;  /* 0x0002640001037983 */ /* 0x000ee20000300800 */
[----:B------:R-:W-:Y:S01]  /*5cdb0*/  VIADD R0, R0, UR49 ;  /* 0x0000003100007c36 */ /* 0x000fe20008000000 */
[----:B------:R-:W0:Y:S02]  /*5cdc0*/  LDCU UR49, c[0x0][0x39c] ;  /* 0x00007380ff3177ac */ /* 0x000e240008000800 */
[----:B------:R-:W3:Y:S04]  /*5cdd0*/  LDL.LU R16, [R1+0x268] ;  /* 0x0002680001107983 */ /* 0x000ee80000300800 */
[----:B------:R-:W3:Y:S04]  /*5cde0*/  LDL.LU R8, [R1+0x26c] ;  /* 0x00026c0001087983 */ /* 0x000ee80000300800 */
[----:B------:R-:W3:Y:S04]  /*5cdf0*/  LDL.LU R7, [R1+0x650] ;  /* 0x0006500001077983 */ /* 0x000ee80000300800 */
[----:B------:R-:W3:Y:S01]  /*5ce00*/  LDL R6, [R1+0x654] ;  /* 0x0006540001067983 */ /* 0x000ee20000100800 */
[----:B----4-:R-:W-:-:S02]  /*5ce10*/  F2FP.SATFINITE.E4M3.F32.PACK_AB_MERGE_C R9, R24, R22, RZ ;  /* 0x000000161809723e */ /* 0x010fc400048070ff */
[----:B------:R-:W-:Y:S02]  /*5ce20*/  F2FP.SATFINITE.E4M3.F32.PACK_AB_MERGE_C R4, R4, R5, RZ ;  /* 0x000000050404723e */ /* 0x000fe400048070ff */
[----:B------:R-:W4:Y:S04]  /*5ce30*/  LDL.LU R5, [R1+0x658] ;  /* 0x0006580001057983 */ /* 0x000f280000300800 */
[----:B------:R-:W-:Y:S04]  /*5ce40*/  STL [R1+0x14e0], R9 ;  /* 0x0014e00901007387 */ /* 0x000fe80000100800 */
[----:B------:R-:W-:Y:S04]  /*5ce50*/  STL [R1+0x1e0], R0 ;  /* 0x0001e00001007387 */ /* 0x000fe80000100800 */
[----:B------:R0:W-:Y:S04]  /*5ce60*/  STL [R1+0x14dc], R4 ;  /* 0x0014dc0401007387 */ /* 0x0001e80000100800 */
[----:B0-----:R-:W4:Y:S01]  /*5ce70*/  LDL.LU R4, [R1+0x65c] ;  /* 0x00065c0001047983 */ /* 0x001f220000300800 */
[----:B------:R-:W-:Y:S01]  /*5ce80*/  VIADD R0, R0, UR52 ;  /* 0x0000003400007c36 */ /* 0x000fe20008000000 */
[----:B------:R-:W0:Y:S02]  /*5ce90*/  LDCU UR52, c[0x0][0x39c] ;  /* 0x00007380ff3477ac */ /* 0x000e240008000800 */
[----:B------:R-:W4:Y:S04]  /*5cea0*/  LDL.LU R28, [R1+0x640] ;  /* 0x00064000011c7983 */ /* 0x000f280000300800 */
[----:B------:R-:W4:Y:S04]  /*5ceb0*/  LDL.LU R29, [R1+0x644] ;  /* 0x00064400011d7983 */ /* 0x000f280000300800 */
[----:B------:R-:W4:Y:S04]  /*5cec0*/  LDL.LU R15, [R1+0x648] ;  /* 0x00064800010f7983 */ /* 0x000f280000300800 */
[----:B------:R0:W-:Y:S04]  /*5ced0*/  STL [R1+0x1e4], R0 ;  /* 0x0001e40001007387 */ /* 0x0001e80000100800 */
[----:B------:R-:W4:Y:S04]  /*5cee0*/  LDL R14, [R1+0x64c] ;  /* 0x00064c00010e7983 */ /* 0x000f280000100800 */
        /* <DEDUP_REMOVED lines=13> */
[----:B------:R-:W0:Y:S01]  /*5cfc0*/  LDCU.64 UR70, c[0x0][0x398] ;  /* 0x00007300ff4677ac */ /* 0x000e220008000a00 */
[----:B--2---:R-:W-:-:S02]  /*5cfd0*/  F2FP.SATFINITE.E4M3.F32.PACK_AB_MERGE_C R21, R21, R10, RZ ;  /* 0x0000000a1515723e */ /* 0x004fc400048070ff */
[----:B------:R-:W2:Y:S04]  /*5cfe0*/  LDL.LU R10, [R1+0x31b4] ;  /* 0x0031b400010a7983 */ /* 0x000ea80000300800 */
[----:B------:R0:W-:Y:S02]  /*5cff0*/  STL [R1+0x14b8], R21 ;  /* 0x0014b81501007387 */ /* 0x0001e40000100800 */
[----:B0-----:R-:W-:Y:S02]  /*5d000*/  F2FP.SATFINITE.E4M3.F32.PACK_AB_MERGE_C R21, R25, R26, RZ ;  /* 0x0000001a1915723e */ /* 0x001fe400048070ff */
[----:B---3--:R-:W-:-:S03]  /*5d010*/  F2FP.SATFINITE.E4M3.F32.PACK_AB_MERGE_C R3, R3, R2, RZ ;  /* 0x000000020303723e */ /* 0x008fc600048070ff */
[----:B------:R-:W-:Y:S01]  /*5d020*/  STL [R1+0x14bc], R21 ;  /* 0x0014bc1501007387 */ /* 0x000fe20000100800 */
[----:B------:R-:W-:-:S03]  /*5d030*/  F2FP.SATFINITE.E4M3.F32.PACK_AB_MERGE_C R2, R8, R16, RZ ;  /* 0x000000100802723e */ /* 0x000fc600048070ff */
[----:B------:R0:W-:Y:S04]  /*5d040*/  STL [R1+0x280], R0 ;  /* 0x0002800001007387 */ /* 0x0001e80000100800 */
[----:B------:R3:W-:Y:S04]  /*5d050*/  STL [R1+0x14d4], R3 ;  /* 0x0014d40301007387 */ /* 0x0007e80000100800 */
[----:B------:R1:W-:Y:S01]  /*5d060*/  STL [R1+0x14d0], R2 ;  /* 0x0014d00201007387 */ /* 0x0003e20000100800 */
[----:B0-----:R-:W-:-:S03]  /*5d070*/  VIADD R0, R0, UR69 ;  /* 0x0000004500007c36 */ /* 0x001fc60008000000 */
[----:B------:R-:W2:Y:S01]  /*5d080*/  LDL.LU R25, [R1+0x600] ;  /* 0x0006000001197983 */ /* 0x000ea20000300800 */
[----:B---3--:R-:W-:-:S03]  /*5d090*/  F2FP.SATFINITE.E4M3.F32.PACK_AB_MERGE_C R3, R6, R7, RZ ;  /* 0x000000070603723e */ /* 0x008fc600048070ff */
[----:B-1----:R-:W2:Y:S04]  /*5d0a0*/  LDL.LU R2, [R1+0x604] ;  /* 0x0006040001027983 */ /* 0x002ea80000300800 */
[----:B------:R0:W-:Y:S04]  /*5d0b0*/  STL [R1+0x1578], R3 ;  /* 0x0015780301007387 */ /* 0x0001e80000100800 */
[----:B------:R1:W-:Y:S04]  /*5d0c0*/  STL [R1+0x284], R0 ;  /* 0x0002840001007387 */ /* 0x0003e80000100800 */
[----:B0-----:R-:W3:Y:S04]  /*5d0d0*/  LDL.LU R3, [R1+0x608] ;  /* 0x0006080001037983 */ /* 0x001ee80000300800 */
[----:B------:R-:W3:Y:S01]  /*5d0e0*/  LDL.LU R16, [R1+0x60c] ;  /* 0x00060c0001107983 */ /* 0x000ee20000300800 */
[----:B-1----:R-:W-:Y:S01]  /*5d0f0*/  VIADD R0, R0, UR68 ;  /* 0x0000004400007c36 */ /* 0x002fe20008000000 */
[----:B------:R-:W0:Y:S02]  /*5d100*/  LDCU.64 UR68, c[0x0][0x398] ;  /* 0x00007300ff4477ac */ /* 0x000e240008000a00 */
[----:B------:R-:W3:Y:S01]  /*5d110*/  LDL.LU R26, [R1+0x5f0] ;  /* 0x0005f000011a7983 */ /* 0x000ee20000300800 */
[----:B----4-:R-:W-:-:S05]  /*5d120*/  F2FP.SATFINITE.E4M3.F32.PACK_AB_MERGE_C R4, R4, R5, RZ ;  /* 0x000000050404723e */ /* 0x010fca00048070ff */
[----:B------:R1:W-:Y:S04]  /*5d130*/  STL [R1+0x1574], R4 ;  /* 0x0015740401007387 */ /* 0x0003e80000100800 */
[----:B------:R-:W4:Y:S04]  /*5d140*/  LDL R8, [R1+0x5f4] ;  /* 0x0005f40001087983 */ /* 0x000f280000100800 */
[----:B------:R-:W4:Y:S04]  /*5d150*/  LDL.LU R7, [R1+0x5f8] ;  /* 0x0005f80001077983 */ /* 0x000f280000300800 */
[----:B------:R0:W-:Y:S04]  /*5d160*/  STL [R1+0x660], R0 ;  /* 0x0006600001007387 */ /* 0x0001e80000100800 */
[----:B------:R-:W4:Y:S04]  /*5d170*/  LDL.LU R6, [R1+0x5fc] ;  /* 0x0005fc0001067983 */ /* 0x000f280000300800 */
[----:B------:R-:W4:Y:S04]  /*5d180*/  LDL.LU R5, [R1+0x5e0] ;  /* 0x0005e00001057983 */ /* 0x000f280000300800 */
[----:B-1----:R-:W4:Y:S01]  /*5d190*/  LDL.LU R4, [R1+0x5e4] ;  /* 0x0005e40001047983 */ /* 0x002f220000300800 */
[----:B------:R-:W-:Y:S01]  /*5d1a0*/  F2FP.SATFINITE.E4M3.F32.PACK_AB_MERGE_C R21, R29, R28, RZ ;  /* 0x0000001c1d15723e */ /* 0x000fe200048070ff */
[----:B0-----:R-:W-:Y:S01]  /*5d1b0*/  VIADD R0, R0, UR67 ;  /* 0x0000004300007c36 */ /* 0x001fe20008000000 */
[----:B------:R-:W-:-:S02]  /*5d1c0*/  F2FP.SATFINITE.E4M3.F32.PACK_AB_MERGE_C R14, R14, R15, RZ ;  /* 0x0000000f0e0e723e */ /* 0x000fc400048070ff */
[----:B------:R-:W-:Y:S01]  /*5d1d0*/  F2FP.SATFINITE.E4M3.F32.PACK_AB_MERGE_C R12, R13, R12, RZ ;  /* 0x0000000c0d0c723e */ /* 0x000fe200048070ff */
[----:B------:R-:W-:Y:S01]  /*5d1e0*/  STL [R1+0x15c4], R21 ;  /* 0x0015c41501007387 */ /* 0x000fe20000100800 */
[----:B------:R-:W-:-:S03]  /*5d1f0*/  F2FP.SATFINITE.E4M3.F32.PACK_AB_MERGE_C R9, R9, R11, RZ ;  /* 0x0000000b0909723e */ /* 0x000fc600048070ff */
[----:B------:R-:W-:Y:S04]  /*5d200*/  STL [R1+0x15d4], R14 ;  /* 0x0015d40e01007387 */ /* 0x000fe80000100800 */
[----:B------:R0:W-:Y:S01]  /*5d210*/  STL [R1+0x664], R0 ;  /* 0x0006640001007387 */ /* 0x0001e20000100800 */
[----:B------:R-:W-:-:S03]  /*5d220*/  F2FP.SATFINITE.E4M3.F32.PACK_AB_MERGE_C R11, R20, R27, RZ ;  /* 0x0000001b140b723e */ /* 0x000fc600048070ff */
[----:B------:R-:W-:Y:S04]  /*5d230*/  STL [R1+0x1610], R12 ;  /* 0x0016100c01007387 */ /* 0x000fe80000100800 */
[----:B------:R1:W-:Y:S01]  /*5d240*/  STL [R1+0x1638], R9 ;  /* 0x0016380901007387 */ /* 0x0003e20000100800 */
[----:B0-----:R-:W-:Y:S01]  /*5d250*/  VIADD R0, R0, UR66 ;  /* 0x0000004200007c36 */ /* 0x001fe20008000000 */
[----:B------:R-:W0:Y:S04]  /*5d260*/  LDCU.64 UR66, c[0x0][0x398] ;  /* 0x00007300ff4277ac */ /* 0x000e280008000a00 */
[----:B------:R0:W-:Y:S01]  /*5d270*/  STL [R1+0x6e8], R0 ;  /* 0x0006e80001007387 */ /* 0x0001e20000100800 */
[----:B-1----:R-:W-:-:S03]  /*5d280*/  F2FP.SATFINITE.E4M3.F32.PACK_AB_MERGE_C R9, R18, R19, RZ ;  /* 0x000000131209723e */ /* 0x002fc600048070ff */
[----:B------:R1:W-:Y:S04]  /*5d290*/  STL [R1+0x166c], R11 ;  /* 0x00166c0b01007387 */ /* 0x0003e80000100800 */
[----:B------:R1:W-:Y:S01]  /*5d2a0*/  STL [R1+0x1674], R9 ;  /* 0x0016740901007387 */ /* 0x0003e20000100800 */
[----:B0-----:R-:W-:Y:S01]  /*5d2b0*/  VIADD R0, R0, UR65 ;  /* 0x0000004100007c36 */ /* 0x001fe20008000000 */
[----:B-1----:R-:W-:-:S04]  /*5d2c0*/  F2FP.SATFINITE.E4M3.F32.PACK_AB_MERGE_C R11, R23, R17, RZ ;  /* 0x00000011170b723e */ /* 0x002fc800048070ff */
[----:B------:R0:W-:Y:S01]  /*5d2d0*/  STL [R1+0x6ec], R0 ;  /* 0x0006ec0001007387 */ /* 0x0001e20000100800 */
[----:B------:R-:W-:-:S03]  /*5d2e0*/  F2FP.SATFINITE.E4M3.F32.PACK_AB_MERGE_C R9, R24, R22, RZ ;  /* 0x000000161809723e */ /* 0x000fc600048070ff */
[----:B------:R-:W-:Y:S04]  /*5d2f0*/  STL [R1+0x16bc], R11 ;  /* 0x0016bc0b01007387 */ /* 0x000fe80000100800 */
[----:B------:R-:W-:Y:S01]  /*5d300*/  STL [R1+0x16dc], R9 ;  /* 0x0016dc0901007387 */ /* 0x000fe20000100800 */
[----:B0-----:R-:W-:Y:S01]  /*5d310*/  VIADD R0, R0, UR64 ;  /* 0x0000004000007c36 */ /* 0x001fe20008000000 */
[----:B------:R-:W0:Y:S02]  /*5d320*/  LDCU.64 UR64, c[0x0][0x398] ;  /* 0x00007300ff4077ac */ /* 0x000e240008000a00 */
[----:B------:R-:W4:Y:S04]  /*5d330*/  LDL.LU R28, [R1+0x5e8] ;  /* 0x0005e800011c7983 */ /* 0x000f280000300800 */
[----:B------:R-:W4:Y:S04]  /*5d340*/  LDL.LU R29, [R1+0x5ec] ;  /* 0x0005ec00011d7983 */ /* 0x000f280000300800 */
[----:B------:R-:W4:Y:S04]  /*5d350*/  LDL.LU R15, [R1+0x5d0] ;  /* 0x0005d000010f7983 */ /* 0x000f280000300800 */
[----:B------:R1:W-:Y:S04]  /*5d360*/  STL [R1+0x770], R0 ;  /* 0x0007700001007387 */ /* 0x0003e80000100800 */
[----:B------:R-:W4:Y:S04]  /*5d370*/  LDL R14, [R1+0x5d4] ;  /* 0x0005d400010e7983 */ /* 0x000f280000100800 */
[----:B------:R-:W4:Y:S04]  /*5d380*/  LDL.LU R17, [R1+0x5d8] ;  /* 0x0005d80001117983 */ /* 0x000f280000300800 */
[----:B------:R-:W4:Y:S04]  /*5d390*/  LDL.LU R23, [R1+0x5dc] ;  /* 0x0005dc0001177983 */ /* 0x000f280000300800 */
[----:B------:R-:W4:Y:S04]  /*5d3a0*/  LDL.LU R22, [R1+0x5c0] ;  /* 0x0005c00001167983 */ /* 0x000f280000300800 */
[----:B------:R-:W4:Y:S01]  /*5d3b0*/  LDL.LU R24, [R1+0x5c4] ;  /* 0x0005c40001187983 */ /* 0x000f220000300800 */
[----:B-1----:R-:W-:Y:S01]  /*5d3c0*/  VIADD R0, R0, UR63 ;  /* 0x0000003f00007c36 */ /* 0x002fe20008000000 */
[----:B--2---:R-:W-:-:S02]  /*5d3d0*/  F2FP.SATFINITE.E4M3.F32.PACK_AB_MERGE_C R9, R2, R25, RZ ;  /* 0x000000190209723e */ /* 0x004fc400048070ff */
[----:B------:R-:W2:Y:S04]  /*5d3e0*/  LDL.LU R25, [R1+0x5c8] ;  /* 0x0005c80001197983 */ /* 0x000ea80000300800 */
[----:B------:R-:W-:Y:S01]  /*5d3f0*/  STL [R1+0x16a4], R9 ;  /* 0x0016a40901007387 */ /* 0x000fe20000100800 */
[----:B---3--:R-:W-:-:S03]  /*5d400*/  F2FP.SATFINITE.E4M3.F32.PACK_AB_MERGE_C R2, R16, R3, RZ ;  /* 0x000000031002723e */ /* 0x008fc600048070ff */
[----:B------:R-:W2:Y:S04]  /*5d410*/  LDL.LU R16, [R1+0x5cc] ;  /* 0x0005cc0001107983 */ /* 0x000ea80000300800 */
[----:B------:R1:W-:Y:S04]  /*5d420*/  STL [R1+0x16a0], R2 ;  /* 0x0016a00201007387 */ /* 0x0003e80000100800 */
[----:B-1----:R-:W3:Y:S04]  /*5d430*/  LDL.LU R2, [R1+0x5b0] ;  /* 0x0005b00001027983 */ /* 0x002ee80000300800 */
[----:B------:R-:W3:Y:S04]  /*5d440*/  LDL.LU R3, [R1+0x5b4] ;  /* 0x0005b40001037983 */ /* 0x000ee80000300800 */
[----:B------:R1:W-:Y:S02]  /*5d450*/  STL [R1+0x774], R0 ;  /* 0x0007740001007387 */ /* 0x0003e40000100800 */
[----:B-1----:R-:W-:Y:S01]  /*5d460*/  VIADD R0, R0, UR62 ;  /* 0x0000003e00007c36 */ /* 0x002fe20008000000 */
[----:B------:R-:W1:Y:S01]  /*5d470*/  LDCU.64 UR62, c[0x0][0x398] ;  /* 0x00007300ff3e77ac */ /* 0x000e620008000a00 */
[----:B----4-:R-:W-:-:S05]  /*5d480*/  F2FP.SATFINITE.E4M3.F32.PACK_AB_MERGE_C R8, R8, R26, RZ ;  /* 0x0000001a0808723e */ /* 0x010fca00048070ff */
[----:B------:R-:W-:Y:S01]  /*5d490*/  STL [R1+0x1650], R8 ;  /* 0x0016500801007387 */ /* 0x000fe20000100800 */
[----:B------:R-:W-:-:S05]  /*5d4a0*/  F2FP.SATFINITE.E4M3.F32.PACK_AB_MERGE_C R6, R6, R7, RZ ;  /* 0x000000070606723e */ /* 0x000fca00048070ff */
[----:B------:R4:W-:Y:S01]  /*5d4b0*/  STL [R1+0x16ec], R6 ;  /* 0x0016ec0601007387 */ /* 0x0009e20000100800 */
[----:B------:R-:W-:-:S03]  /*5d4c0*/  F2FP.SATFINITE.E4M3.F32.PACK_AB_MERGE_C R4, R4, R5, RZ ;  /* 0x000000050404723e */ /* 0x000fc600048070ff */
[----:B------:R-:W3:Y:S04]  /*5d4d0*/  LDL.LU R7, [R1+0x5b8] ;  /* 0x0005b80001077983 */ /* 0x000ee80000300800 */
[----:B----4-:R-:W4:Y:S04]  /*5d4e0*/  LDL.LU R6, [R1+0x5bc] ;  /* 0x0005bc0001067983 */ /* 0x010f280000300800 */
[----:B------:R0:W-:Y:S04]  /*5d4f0*/  STL [R1+0x15f4], R4 ;  /* 0x0015f40401007387 */ /* 0x0001e80000100800 */
[----:B------:R0:W-:Y:S04]  /*5d500*/  STL [R1+0x7b8], R0 ;  /* 0x0007b80001007387 */ /* 0x0001e80000100800 */
[----:B------:R-:W4:Y:S04]  /*5d510*/  LDL.LU R12, [R1+0x5a0] ;  /* 0x0005a000010c7983 */ /* 0x000f280000300800 */
[----:B------:R-:W4:Y:S04]  /*5d520*/  LDL R13, [R1+0x5a4] ;  /* 0x0005a400010d7983 */ /* 0x000f280000100800 */
[----:B------:R-:W4:Y:S04]  /*5d530*/  LDL.LU R5, [R1+0x5a8] ;  /* 0x0005a80001057983 */ /* 0x000f280000300800 */
[----:B0-----:R-:W4:Y:S04]  /*5d540*/  LDL R4, [R1+0x5ac] ;  /* 0x0005ac0001047983 */ /* 0x001f280000100800 */
[----:B------:R-:W4:Y:S04]  /*5d550*/  LDL.LU R11, [R1+0x590] ;  /* 0x00059000010b7983 */ /* 0x000f280000300800 */
[----:B------:R-:W4:Y:S04]  /*5d560*/  LDL.LU R9, [R1+0x594] ;  /* 0x0005940001097983 */ /* 0x000f280000300800 */
[----:B------:R-:W4:Y:S04]  /*5d570*/  LDL.LU R27, [R1+0x598] ;  /* 0x00059800011b7983 */ /* 0x000f280000300800 */
[----:B------:R-:W4:Y:S04]  /*5d580*/  LDL.LU R20, [R1+0x59c] ;  /* 0x00059c0001147983 */ /* 0x000f280000300800 */
[----:B------:R-:W4:Y:S01]  /*5d590*/  LDL.LU R19, [R1+0x580] ;  /* 0x0005800001137983 */ /* 0x000f220000300800 */
[----:B------:R-:W-:-:S03]  /*5d5a0*/  VIADD R0, R0, UR61 ;  /* 0x0000003d00007c36 */ /* 0x000fc60008000000 */
[----:B------:R-:W4:Y:S04]  /*5d5b0*/  LDL.LU R18, [R1+0x584] ;  /* 0x0005840001127983 */ /* 0x000f280000300800 */
[----:B------:R-:W4:Y:S01]  /*5d5c0*/  LDL.LU R26, [R1+0x588] ;  /* 0x00058800011a7983 */ /* 0x000f220000300800 */
[----:B------:R-:W-:-:S03]  /*5d5d0*/  F2FP.SATFINITE.E4M3.F32.PACK_AB_MERGE_C R21, R29, R28, RZ ;  /* 0x0000001c1d15723e */ /* 0x000fc600048070ff */
[----:B------:R-:W4:Y:S04]  /*5d5e0*/  LDL.LU R8, [R1+0x58c] ;  /* 0x00058c0001087983 */ /* 0x000f280000300800 */
[----:B------:R-:W-:Y:S01]  /*5d5f0*/  STL [R1+0x1620], R21 ;  /* 0x0016201501007387 */ /* 0x000fe20000100800 */
[----:B------:R-:W-:-:S03]  /*5d600*/  F2FP.SATFINITE.E4M3.F32.PACK_AB_MERGE_C R15, R14, R15, RZ ;  /* 0x0000000f0e0f723e */ /* 0x000fc600048070ff */
[----:B------:R0:W-:Y:S01]  /*5d610*/  STL [R1+0x7c8], R0 ;  /* 0x0007c80001007387 */ /* 0x0001e20000100800 */
[----:B------:R-:W-:-:S03]  /*5d620*/  F2FP.SATFINITE.E4M3.F32.PACK_AB_MERGE_C R14, R23, R17, RZ ;  /* 0x00000011170e723e */ /* 0x000fc600048070ff */
[----:B------:R-:W-:Y:S04]  /*5d630*/  STL [R1+0x15a8], R15 ;  /* 0x0015a80f01007387 */ /* 0x000fe80000100800 */
[----:B------:R1:W-:Y:S01]  /*5d640*/  STL [R1+0x16f4], R14 ;  /* 0x0016f40e01007387 */ /* 0x0003e20000100800 */
[----:B0-----:R-:W-:Y:S01]  /*5d650*/  VIADD R0, R0, UR60 ;  /* 0x0000003c00007c36 */ /* 0x001fe20008000000 */
[----:B------:R-:W0:Y:S02]  /*5d660*/  LDCU.64 UR60, c[0x0][0x398] ;  /* 0x00007300ff3c77ac */ /* 0x000e240008000a00 */
[----:B------:R-:W4:Y:S01]  /*5d670*/  LDL.LU R17, [R1+0x570] ;  /* 0x0005700001117983 */ /* 0x000f220000300800 */
[----:B-1----:R-:W-:-:S03]  /*5d680*/  F2FP.SATFINITE.E4M3.F32.PACK_AB_MERGE_C R14, R24, R22, RZ ;  /* 0x00000016180e723e */ /* 0x002fc600048070ff */
[----:B------:R-:W4:Y:S04]  /*5d690*/  LDL.LU R24, [R1+0x574] ;  /* 0x0005740001187983 */ /* 0x000f280000300800 */
[----:B------:R-:W-:Y:S04]  /*5d6a0*/  STL [R1+0x1584], R14 ;  /* 0x0015840e01007387 */ /* 0x000fe80000100800 */
[----:B------:R1:W-:Y:S04]  /*5d6b0*/  STL [R1+0x7d8], R0 ;  /* 0x0007d80001007387 */ /* 0x0003e80000100800 */
[----:B------:R-:W4:Y:S01]  /*5d6c0*/  LDL.LU R23, [R1+0x578] ;  /* 0x0005780001177983 */ /* 0x000f220000300800 */
[----:B-1----:R-:W-:Y:S01]  /*5d6d0*/  VIADD R0, R0, UR59 ;  /* 0x0000003b00007c36 */ /* 0x002fe20008000000 */
[----:B--2---:R-:W-:-:S02]  /*5d6e0*/  F2FP.SATFINITE.E4M3.F32.PACK_AB_MERGE_C R14, R16, R25, RZ ;  /* 0x00000019100e723e */ /* 0x004fc400048070ff */
[----:B------:R-:W2:Y:S04]  /*5d6f0*/  LDL R16, [R1+0x57c] ;  /* 0x00057c0001107983 */ /* 0x000ea80000100800 */
[----:B------:R-:W-:Y:S04]  /*5d700*/  STL [R1+0x1580], R14 ;  /* 0x0015800e01007387 */ /* 0x000fe80000100800 */
[----:B------:R-:W2:Y:S04]  /*5d710*/  LDL.LU R22, [R1+0x250] ;  /* 0x0002500001167983 */ /* 0x000ea80000300800 */
[----:B------:R-:W2:Y:S01]  /*5d720*/  LDL.LU R25, [R1+0x254] ;  /* 0x0002540001197983 */ /* 0x000ea20000300800 */
[----:B---3--:R-:W-:-:S05]  /*5d730*/  F2FP.SATFINITE.E4M3.F32.PACK_AB_MERGE_C R2, R3, R2, RZ ;  /* 0x000000020302723e */ /* 0x008fca00048070ff */
[----:B------:R1:W-:Y:S04]  /*5d740*/  STL [R1+0x1518], R2 ;  /* 0x0015180201007387 */ /* 0x0003e80000100800 */
[----:B------:R3:W-:Y:S04]  /*5d750*/  STL [R1+0x5c8], R0 ;  /* 0x0005c80001007387 */ /* 0x0007e80000100800 */
[----:B-1----:R-:W2:Y:S04]  /*5d760*/  LDL.LU R2, [R1+0x258] ;  /* 0x0002580001027983 */ /* 0x002ea80000300800 */
[----:B------:R-:W2:Y:S01]  /*5d770*/  LDL R3, [R1+0x25c] ;  /* 0x00025c0001037983 */ /* 0x000ea20000100800 */
[----:B---3--:R-:W-:Y:S01]  /*5d780*/  VIADD R0, R0, UR58 ;  /* 0x0000003a00007c36 */ /* 0x008fe20008000000 */
[----:B------:R-:W1:Y:S01]  /*5d790*/  LDCU.64 UR58, c[0x0][0x398] ;  /* 0x00007300ff3a77ac */ /* 0x000e620008000a00 */
[----:B----4-:R-:W-:-:S02]  /*5d7a0*/  F2FP.SATFINITE.E4M3.F32.PACK_AB_MERGE_C R6, R6, R7, RZ ;  /* 0x000000070606723e */ /* 0x010fc400048070ff */
[----:B------:R-:W3:Y:S04]  /*5d7b0*/  LDL.LU R7, [R1+0x560] ;  /* 0x0005600001077983 */ /* 0x000ee80000300800 */
[----:B------:R4:W-:Y:S04]  /*5d7c0*/  STL [R1+0x16fc], R6 ;  /* 0x0016fc0601007387 */ /* 0x0009e80000100800 */
[----:B----4-:R-:W3:Y:S01]  /*5d7d0*/  LDL.LU R6, [R1+0x564] ;  /* 0x0005640001067983 */ /* 0x010ee20000300800 */
[----:B------:R-:W-:-:S03]  /*5d7e0*/  F2FP.SATFINITE.E4M3.F32.PACK_AB_MERGE_C R12, R13, R12, RZ ;  /* 0x0000000c0d0c723e */ /* 0x000fc600048070ff */
[----:B------:R-:W-:Y:S01]  /*5d7f0*/  STL [R1+0x5cc], R0 ;  /* 0x0005cc0001007387 */ /* 0x000fe20000100800 */
[----:B------:R-:W-:-:S03]  /*5d800*/  F2FP.SATFINITE.E4M3.F32.PACK_AB_MERGE_C R4, R4, R5, RZ ;  /* 0x000000050404723e */ /* 0x000fc600048070ff */
[----:B------:R-:W-:Y:S04]  /*5d810*/  STL [R1+0x150c], R12 ;  /* 0x00150c0c01007387 */ /* 0x000fe80000100800 */
[----:B------:R-:W4:Y:S04]  /*5d820*/  LDL.LU R5, [R1+0x568] ;  /* 0x0005680001057983 */ /* 0x000f280000300800 */
[----:B------:R0:W-:Y:S04]  /*5d830*/  STL [R1+0x1508], R4 ;  /* 0x0015080401007387 */ /* 0x0001e80000100800 */
[----:B0-----:R-:W4:Y:S01]  /*5d840*/  LDL.LU R4, [R1+0x56c] ;  /* 0x00056c0001047983 */ /* 0x001f220000300800 */
[----:B------:R-:W-:Y:S01]  /*5d850*/  VIADD R0, R0, UR57 ;  /* 0x0000003900007c36 */ /* 0x000fe20008000000 */
[----:B------:R-:W-:-:S02]  /*5d860*/  F2FP.SATFINITE.E4M3.F32.PACK_AB_MERGE_C R9, R9, R11, RZ ;  /* 0x0000000b0909723e */ /* 0x000fc400048070ff */
[----:B------:R-:W-:Y:S02]  /*5d870*/  F2FP.SATFINITE.E4M3.F32.PACK_AB_MERGE_C R11, R20, R27, RZ ;  /* 0x0000001b140b723e */ /* 0x000fe400048070ff */
[----:B------:R0:W-:Y:S04]  /*5d880*/  STL [R1+0x7f8], R0 ;  /* 0x0007f80001007387 */ /* 0x0001e80000100800 */
[----:B------:R1:W-:Y:S04]  /*5d890*/  STL [R1+0x14d8], R9 ;  /* 0x0014d80901007387 */ /* 0x0003e80000100800 */
[----:B------:R1:W-:Y:S01]  /*5d8a0*/  STL [R1+0x1700], R11 ;  /* 0x0017000b01007387 */ /* 0x0003e20000100800 */
[----:B------:R-:W-:Y:S01]  /*5d8b0*/  F2FP.SATFINITE.E4M3.F32.PACK_AB_MERGE_C R26, R8, R26, RZ ;  /* 0x0000001a081a723e */ /* 0x000fe200048070ff */
[----:B0-----:R-:W-:Y:S01]  /*5d8c0*/  VIADD R0, R0, UR56 ;  /* 0x0000003800007c36 */ /* 0x001fe20008000000 */
[----:B------:R-:W0:Y:S01]  /*5d8d0*/  LDCU.64 UR56, c[0x0][0x398] ;  /* 0x00007300ff3877ac */ /* 0x000e220008000a00 */
[----:B------:R-:W4:Y:S01]  /*5d8e0*/  LDL.LU R12, [R1+0x550] ;  /* 0x00055000010c7983 */ /* 0x000f220000300800 */
[----:B-1----:R-:W-:-:S05]  /*5d8f0*/  F2FP.SATFINITE.E4M3.F32.PACK_AB_MERGE_C R9, R18, R19, RZ ;  /* 0x000000131209723e */ /* 0x002fca00048070ff */
[----:B------:R-:W-:Y:S04]  /*5d900*/  STL [R1+0x14cc], R9 ;  /* 0x0014cc0901007387 */ /* 0x000fe80000100800 */
[----:B------:R-:W4:Y:S04]  /*5d910*/  LDL.LU R13, [R1+0x554] ;  /* 0x00055400010d7983 */ /* 0x000f280000300800 */
[----:B------:R-:W4:Y:S01]  /*5d920*/  LDL.LU R11, [R1+0x558] ;  /* 0x00055800010b7983 */ /* 0x000f220000300800 */
[----:B------:R-:W-:-:S03]  /*5d930*/  VIADD R8, R0, UR53 ;  /* 0x0000003500087c36 */ /* 0x000fc60008000000 */
[----:B------:R-:W4:Y:S04]  /*5d940*/  LDL R18, [R1+0x55c] ;  /* 0x00055c0001127983 */ /* 0x000f280000100800 */
[----:B------:R-:W-:Y:S04]  /*5d950*/  STL [R1+0x1f2c], R26 ;  /* 0x001f2c1a01007387 */ /* 0x000fe80000100800 */
[----:B------:R1:W-:Y:S02]  /*5d960*/  STL [R1+0x2258], R0 ;  /* 0x0022580001007387 */ /* 0x0003e40000100800 */
[----:B-1----:R-:W-:-:S02]  /*5d970*/  F2FP.SATFINITE.E4M3.F32.PACK_AB_MERGE_C R0, R24, R17, RZ ;  /* 0x000000111800723e */ /* 0x002fc400048070ff */
[----:B------:R-:W4:Y:S04]  /*5d980*/  LDL.LU R17, [R1+0x540] ;  /* 0x0005400001117983 */ /* 0x000f280000300800 */
[----:B------:R-:W4:Y:S04]  /*5d990*/  LDL.LU R24, [R1+0x544] ;  /* 0x0005440001187983 */ /* 0x000f280000300800 */
[----:B------:R2:W-:Y:S01]  /*5d9a0*/  STL [R1+0x14ac], R0 ;  /* 0x0014ac0001007387 */ /* 0x0005e20000100800 */
[----:B------:R-:W-:Y:S01]  /*5d9b0*/  VIADD R9, R8, UR51 ;  /* 0x0000003308097c36 */ /* 0x000fe20008000000 */
[----:B--2---:R-:W-:-:S02]  /*5d9c0*/  F2FP.SATFINITE.E4M3.F32.PACK_AB_MERGE_C R0, R16, R23, RZ ;  /* 0x000000171000723e */ /* 0x004fc400048070ff */
[----:B------:R-:W2:Y:S04]  /*5d9d0*/  LDL.LU R23, [R1+0x548] ;  /* 0x0005480001177983 */ /* 0x000ea80000300800 */
[----:B------:R-:W2:Y:S04]  /*5d9e0*/  LDL.LU R16, [R1+0x54c] ;  /* 0x00054c0001107983 */ /* 0x000ea80000300800 */
[----:B------:R1:W-:Y:S04]  /*5d9f0*/  STL [R1+0x1720], R0 ;  /* 0x0017200001007387 */ /* 0x0003e80000100800 */
[----:B------:R-:W-:Y:S01]  /*5da00*/  STL [R1+0x319c], R8 ;  /* 0x00319c0801007387 */ /* 0x000fe20000100800 */
[----:B-1----:R-:W-:-:S02]  /*5da10*/  F2FP.SATFINITE.E4M3.F32.PACK_AB_MERGE_C R0, R25, R22, RZ ;  /* 0x000000161900723e */ /* 0x002fc400048070ff */
[----:B------:R-:W-:-:S05]  /*5da20*/  F2FP.SATFINITE.E4M3.F32.PACK_AB_MERGE_C R25, R3, R2, RZ ;  /* 0x000000020319723e */ /* 0x000fca00048070ff */
[----:B------:R-:W-:Y:S04]  /*5da30*/  STL [R1+0x31a0], R25 ;  /* 0x0031a01901007387 */ /* 0x000fe80000100800 */
[----:B------:R-:W-:Y:S04]  /*5da40*/  STL [R1+0x149c], R0 ;  /* 0x00149c0001007387 */ /* 0x000fe80000100800 */
[----:B------:R-:W-:Y:S04]  /*5da50*/  STL [R1+0x31a4], R9 ;  /* 0x0031a40901007387 */ /* 0x000fe80000100800 */
[----:B------:R-:W2:Y:S04]  /*5da60*/  LDL.LU R28, [R1+0x530] ;  /* 0x00053000011c7983 */ /* 0x000ea80000300800 */
[----:B------:R-:W2:Y:S01]  /*5da70*/  LDL R14, [R1+0x534] ;  /* 0x00053400010e7983 */ /* 0x000ea20000100800 */
[----:B---3--:R-:W-:-:S05]  /*5da80*/  F2FP.SATFINITE.E4M3.F32.PACK_AB_MERGE_C R2, R6, R7, RZ ;  /* 0x000000070602723e */ /* 0x008fca00048070ff */
[----:B------:R1:W-:Y:S04]  /*5da90*/  STL [R1+0x1554], R2 ;  /* 0x0015540201007387 */ /* 0x0003e80000100800 */
[----:B------:R-:W3:Y:S04]  /*5daa0*/  LDL.LU R27, [R1+0x538] ;  /* 0x00053800011b7983 */ /* 0x000ee80000300800 */
[----:B------:R-:W3:Y:S01]  /*5dab0*/  LDL R3, [R1+0x53c] ;  /* 0x00053c0001037983 */ /* 0x000ee20000100800 */
[----:B----4-:R-:W-:-:S05]  /*5dac0*/  F2FP.SATFINITE.E4M3.F32.PACK_AB_MERGE_C R22, R4, R5, RZ ;  /* 0x000000050416723e */ /* 0x010fca00048070ff */
[----:B------:R4:W-:Y:S04]  /*5dad0*/  STL [R1+0x1f18], R22 ;  /* 0x001f181601007387 */ /* 0x0009e80000100800 */
[----:B------:R-:W3:Y:S04]  /*5dae0*/  LDL.LU R20, [R1+0x520] ;  /* 0x0005200001147983 */ /* 0x000ee80000300800 */
[----:B------:R-:W3:Y:S04]  /*5daf0*/  LDL.LU R19, [R1+0x524] ;  /* 0x0005240001137983 */ /* 0x000ee80000300800 */
[----:B-1----:R-:W3:Y:S04]  /*5db00*/  LDL.LU R2, [R1+0x528] ;  /* 0x0005280001027983 */ /* 0x002ee80000300800 */
[----:B------:R-:W3:Y:S01]  /*5db10*/  LDL.LU R7, [R1+0x52c] ;  /* 0x00052c0001077983 */ /* 0x000ee20000300800 */
[----:B------:R-:W-:Y:S01]  /*5db20*/  VIADD R0, R9, UR50 ;  /* 0x0000003209007c36 */ /* 0x000fe20008000000 */
[----:B------:R-:W1:Y:S02]  /*5db30*/  LDCU.64 UR50, c[0x0][0x398] ;  /* 0x00007300ff3277ac */ /* 0x000e640008000a00 */
[----:B------:R-:W3:Y:S01]  /*5db40*/  LDL.LU R5, [R1+0x510] ;  /* 0x0005100001057983 */ /* 0x000ee20000300800 */
[----:B----4-:R-:W-:-:S03]  /*5db50*/  IMAD.MOV.U32 R22, RZ, RZ, R0 ;  /* 0x000000ffff167224 */ /* 0x010fc600078e0000 */
[----:B------:R-:W4:Y:S01]  /*5db60*/  LDL R4, [R1+0x514] ;  /* 0x0005140001047983 */ /* 0x000f220000100800 */
[----:B------:R-:W-:Y:S01]  /*5db70*/  F2FP.SATFINITE.E4M3.F32.PACK_AB_MERGE_C R8, R13, R12, RZ ;  /* 0x0000000c0d08723e */ /* 0x000fe200048070ff */
[----:B------:R-:W-:Y:S02]  /*5db80*/  VIADD R6, R22, UR47 ;  /* 0x0000002f16067c36 */ /* 0x000fe40008000000 */
[----:B------:R-:W-:Y:S01]  /*5db90*/  STL [R1+0x31a8], R22 ;  /* 0x0031a81601007387 */ /* 0x000fe20000100800 */
[----:B------:R-:W-:-:S03]  /*5dba0*/  F2FP.SATFINITE.E4M3.F32.PACK_AB_MERGE_C R0, R18, R11, RZ ;  /* 0x0000000b1200723e */ /* 0x000fc600048070ff */
[----:B------:R-:W-:Y:S04]  /*5dbb0*/  STL [R1+0x15a4], R8 ;  /* 0x0015a40801007387 */ /* 0x000fe80000100800 */
[----:B------:R-:W-:Y:S04]  /*5dbc0*/  STL [R1+0x31ac], R6 ;  /* 0x0031ac0601007387 */ /* 0x000fe80000100800 */
[----:B------:R0:W-:Y:S04]  /*5dbd0*/  STL [R1+0x15ac], R0 ;  /* 0x0015ac0001007387 */ /* 0x0001e80000100800 */
[----:B------:R-:W4:Y:S04]  /*5dbe0*/  LDL.LU R29, [R1+0x518] ;  /* 0x00051800011d7983 */ /* 0x000f280000300800 */
[----:B------:R-:W4:Y:S01]  /*5dbf0*/  LDL R15, [R1+0x51c] ;  /* 0x00051c00010f7983 */ /* 0x000f220000100800 */
[----:B0-----:R-:W-:-:S05]  /*5dc00*/  F2FP.SATFINITE.E4M3.F32.PACK_AB_MERGE_C R0, R24, R17, RZ ;  /* 0x000000111800723e */ /* 0x001fca00048070ff */
[----:B------:R0:W-:Y:S04]  /*5dc10*/  STL [R1+0x15f0], R0 ;  /* 0x0015f00001007387 */ /* 0x0001e80000100800 */
[----:B------:R-:W4:Y:S04]  /*5dc20*/  LDL.LU R13, [R1+0x500] ;  /* 0x00050000010d7983 */ /* 0x000f280000300800 */
[----:B------:R-:W4:Y:S01]  /*5dc30*/  LDL.LU R24, [R1+0x504] ;  /* 0x0005040001187983 */ /* 0x000f220000300800 */
[----:B------:R-:W-:Y:S01]  /*5dc40*/  VIADD R12, R6, UR46 ;  /* 0x0000002e060c7c36 */ /* 0x000fe20008000000 */
[----:B------:R-:W1:Y:S02]  /*5dc50*/  LDCU.64 UR46, c[0x0][0x398] ;  /* 0x00007300ff2e77ac */ /* 0x000e640008000a00 */
[----:B0-----:R-:W4:Y:S04]  /*5dc60*/  LDL.LU R0, [R1+0x508] ;  /* 0x0005080001007983 */ /* 0x001f280000300800 */
[----:B------:R-:W4:Y:S01]  /*5dc70*/  LDL.LU R11, [R1+0x50c] ;  /* 0x00050c00010b7983 */ /* 0x000f220000300800 */
[----:B--2---:R-:W-:-:S05]  /*5dc80*/  F2FP.SATFINITE.E4M3.F32.PACK_AB_MERGE_C R6, R16, R23, RZ ;  /* 0x000000171006723e */ /* 0x004fca00048070ff */
[----:B------:R0:W-:Y:S04]  /*5dc90*/  STL [R1+0x15ec], R6 ;  /* 0x0015ec0601007387 */ /* 0x0001e80000100800 */
[----:B------:R-:W2:Y:S04]  /*5dca0*/  LDL.LU R18, [R1+0x4f0] ;  /* 0x0004f00001127983 */ /* 0x000ea80000300800 */
[----:B------:R-:W2:Y:S04]  /*5dcb0*/  LDL.LU R17, [R1+0x4f4] ;  /* 0x0004f40001117983 */ /* 0x000ea80000300800 */
[----:B------:R-:W2:Y:S04]  /*5dcc0*/  LDL.LU R23, [R1+0x4f8] ;  /* 0x0004f80001177983 */ /* 0x000ea80000300800 */
[----:B------:R-:W2:Y:S04]  /*5dcd0*/  LDL.LU R16, [R1+0x4fc] ;  /* 0x0004fc0001107983 */ /* 0x000ea80000300800 */
[----:B------:R-:W-:Y:S04]  /*5dce0*/  STL [R1+0x31b0], R12 ;  /* 0x0031b00c01007387 */ /* 0x000fe80000100800 */
[----:B------:R-:W2:Y:S01]  /*5dcf0*/  LDL.LU R22, [R1+0x4e0] ;  /* 0x0004e00001167983 */ /* 0x000ea20000300800 */
[----:B0-----:R-:W-:-:S05]  /*5dd00*/  F2FP.SATFINITE.E4M3.F32.PACK_AB_MERGE_C R6, R14, R28, RZ ;  /* 0x0000001c0e06723e */ /* 0x001fca00048070ff */
[----:B------:R-:W-:Y:S04]  /*5dd10*/  STL [R1+0x1654], R6 ;  /* 0x0016540601007387 */ /* 0x000fe80000100800 */
[----:B------:R-:W2:Y:S01]  /*5dd20*/  LDL R25, [R1+0x4e4] ;  /* 0x0004e40001197983 */ /* 0x000ea20000100800 */
[----:B---3--:R-:W-:-:S05]  /*5dd30*/  F2FP.SATFINITE.E4M3.F32.PACK_AB_MERGE_C R3, R3, R27, RZ ;  /* 0x0000001b0303723e */ /* 0x008fca00048070ff */
[----:B------:R0:W-:Y:S04]  /*5dd40*/  STL [R1+0x1660], R3 ;  /* 0x0016600301007387 */ /* 0x0001e80000100800 */
[----:B------:R-:W3:Y:S04]  /*5dd50*/  LDL.LU R14, [R1+0x4e8] ;  /* 0x0004e800010e7983 */ /* 0x000ee80000300800 */
[----:B0-----:R-:W3:Y:S01]  /*5dd60*/  LDL R3, [R1+0x4ec] ;  /* 0x0004ec0001037983 */ /* 0x001ee20000100800 */
[----:B------:R-:W-:Y:S02]  /*5dd70*/  F2FP.SATFINITE.E4M3.F32.PACK_AB_MERGE_C R6, R19, R20, RZ ;  /* 0x000000141306723e */ /* 0x000fe400048070ff */
[----:B------:R-:W-:-:S03]  /*5dd80*/  F2FP.SATFINITE.E4M3.F32.PACK_AB_MERGE_C R2, R7, R2, RZ ;  /* 0x000000020702723e */ /* 0x000fc600048070ff */
[----:B------:R-:W-:Y:S04]  /*5dd90*/  STL [R1+0x169c], R6 ;  /* 0x00169c0601007387 */ /* 0x000fe80000100800 */
[----:B------:R0:W-:Y:S04]  /*5dda0*/  STL [R1+0x16b0], R2 ;  /* 0x0016b00201007387 */ /* 0x0001e80000100800 */
[----:B0-----:R-:W3:Y:S04]  /*5ddb0*/  LDL.LU R2, [R1+0x4d0] ;  /* 0x0004d00001027983 */ /* 0x001ee80000300800 */
[----:B------:R-:W3:Y:S01]  /*5ddc0*/  LDL R7, [R1+0x4d4] ;  /* 0x0004d40001077983 */ /* 0x000ee20000100800 */
[----:B----4-:R-:W-:-:S05]  /*5ddd0*/  F2FP.SATFINITE.E4M3.F32.PACK_AB_MERGE_C R4, R4, R5, RZ ;  /* 0x000000050404723e */ /* 0x010fca00048070ff */
[----:B------:R0:W-:Y:S04]  /*5dde0*/  STL [R1+0x1688], R4 ;  /* 0x0016880401007387 */ /* 0x0001e80000100800 */
[----:B------:R-:W4:Y:S01]  /*5ddf0*/  LDL.LU R9, [R1+0x4d8] ;  /* 0x0004d80001097983 */ /* 0x000f220000300800 */
[----:B------:R-:W-:-:S03]  /*5de00*/  VIADD R26, R12, UR45 ;  /* 0x0000002d0c1a7c36 */ /* 0x000fc60008000000 */
[----:B0-----:R-:W4:Y:S01]  /*5de10*/  LDL.LU R4, [R1+0x4dc] ;  /* 0x0004dc0001047983 */ /* 0x001f220000300800 */
[----:B------:R-:W-:-:S03]  /*5de20*/  F2FP.SATFINITE.E4M3.F32.PACK_AB_MERGE_C R12, R15, R29, RZ ;  /* 0x0000001d0f0c723e */ /* 0x000fc600048070ff */
[----:B------:R-:W4:Y:S04]  /*5de30*/  LDL.LU R8, [R1+0x4c0] ;  /* 0x0004c00001087983 */ /* 0x000f280000300800 */
[----:B------:R-:W4:Y:S04]  /*5de40*/  LDL.LU R28, [R1+0x4c4] ;  /* 0x0004c400011c7983 */ /* 0x000f280000300800 */
[----:B------:R-:W4:Y:S04]  /*5de50*/  LDL.LU R20, [R1+0x4c8] ;  /* 0x0004c80001147983 */ /* 0x000f280000300800 */
[----:B------:R-:W4:Y:S01]  /*5de60*/  LDL.LU R5, [R1+0x4cc] ;  /* 0x0004cc0001057983 */ /* 0x000f220000300800 */
[----:B------:R-:W-:-:S03]  /*5de70*/  F2FP.SATFINITE.E4M3.F32.PACK_AB_MERGE_C R6, R24, R13, RZ ;  /* 0x0000000d1806723e */ /* 0x000fc600048070ff */
[----:B------:R-:W-:Y:S04]  /*5de80*/  STL [R1+0x1684], R12 ;  /* 0x0016840c01007387 */ /* 0x000fe80000100800 */
[----:B------:R-:W4:Y:S04]  /*5de90*/  LDL.LU R21, [R1+0x4b0] ;  /* 0x0004b00001157983 */ /* 0x000f280000300800 */
[----:B------:R-:W4:Y:S04]  /*5dea0*/  LDL.LU R15, [R1+0x4b4] ;  /* 0x0004b400010f7983 */ /* 0x000f280000300800 */
[----:B------:R2:W-:Y:S04]  /*5deb0*/  STL [R1+0x162c], R6 ;  /* 0x00162c0601007387 */ /* 0x0005e80000100800 */
[----:B------:R-:W4:Y:S04]  /*5dec0*/  LDL.LU R13, [R1+0x4b8] ;  /* 0x0004b800010d7983 */ /* 0x000f280000300800 */
[----:B------:R-:W4:Y:S01]  /*5ded0*/  LDL.LU R24, [R1+0x4bc] ;  /* 0x0004bc0001187983 */ /* 0x000f220000300800 */
[----:B------:R-:W-:Y:S01]  /*5dee0*/  F2FP.SATFINITE.E4M3.F32.PACK_AB_MERGE_C R0, R11, R0, RZ ;  /* 0x000000000b00723e */ /* 0x000fe200048070ff */
[----:B------:R-:W-:-:S04]  /*5def0*/  VIADD R27, R26, UR43 ;  /* 0x0000002b1a1b7c36 */ /* 0x000fc80008000000 */
[----:B------:R0:W-:Y:S01]  /*5df00*/  STL [R1+0x1664], R0 ;  /* 0x0016640001007387 */ /* 0x0001e20000100800 */
[----:B------:R-:W-:-:S04]  /*5df10*/  VIADD R19, R27, UR41 ;  /* 0x000000291b137c36 */ /* 0x000fc80008000000 */
[----:B------:R-:W-:-:S04]  /*5df20*/  VIADD R29, R19, UR39 ;  /* 0x00000027131d7c36 */ /* 0x000fc80008000000 */
[----:B------:R-:W-:Y:S01]  /*5df30*/  VIADD R11, R29, UR38 ;  /* 0x000000261d0b7c36 */ /* 0x000fe20008000000 */
[----:B------:R-:W0:Y:S01]  /*5df40*/  LDCU.64 UR38, c[0x0][0x398] ;  /* 0x00007300ff2677ac */ /* 0x000e220008000a00 */
[----:B--2---:R-:W-:Y:S02]  /*5df50*/  F2FP.SATFINITE.E4M3.F32.PACK_AB_MERGE_C R6, R17, R18, RZ ;  /* 0x000000121106723e */ /* 0x004fe400048070ff */
[----:B------:R-:W2:Y:S01]  /*5df60*/  LDL.LU R18, [R1+0x4a0] ;  /* 0x0004a00001127983 */ /* 0x000ea20000300800 */
[----:B0-----:R-:W-:-:S03]  /*5df70*/  F2FP.SATFINITE.E4M3.F32.PACK_AB_MERGE_C R0, R16, R23, RZ ;  /* 0x000000171000723e */ /* 0x001fc600048070ff */
[----:B------:R-:W-:Y:S04]  /*5df80*/  STL [R1+0x160c], R6 ;  /* 0x00160c0601007387 */ /* 0x000fe80000100800 */
[----:B------:R-:W2:Y:S04]  /*5df90*/  LDL.LU R17, [R1+0x4a4] ;  /* 0x0004a40001117983 */ /* 0x000ea80000300800 */
[----:B------:R0:W-:Y:S04]  /*5dfa0*/  STL [R1+0x1608], R0 ;  /* 0x0016080001007387 */ /* 0x0001e80000100800 */
[----:B------:R-:W2:Y:S04]  /*5dfb0*/  LDL.LU R23, [R1+0x4a8] ;  /* 0x0004a80001177983 */ /* 0x000ea80000300800 */
[----:B------:R-:W2:Y:S01]  /*5dfc0*/  LDL.LU R16, [R1+0x4ac] ;  /* 0x0004ac0001107983 */ /* 0x000ea20000300800 */
[----:B0-----:R-:W-:-:S03]  /*5dfd0*/  VIADD R0, R11, UR37 ;  /* 0x000000250b007c36 */ /* 0x001fc60008000000 */
[----:B------:R-:W2:Y:S01]  /*5dfe0*/  LDL.LU R12, [R1+0x490] ;  /* 0x00049000010c7983 */ /* 0x000ea20000300800 */
[----:B------:R-:W-:-:S05]  /*5dff0*/  F2FP.SATFINITE.E4M3.F32.PACK_AB_MERGE_C R6, R25, R22, RZ ;  /* 0x000000161906723e */ /* 0x000fca00048070ff */
[----:B------:R0:W-:Y:S01]  /*5e000*/  STL [R1+0x15b4], R6 ;  /* 0x0015b40601007387 */ /* 0x0001e20000100800 */
[----:B------:R-:W-:-:S03]  /*5e010*/  VIADD R25, R0, UR35 ;  /* 0x0000002300197c36 */ /* 0x000fc60008000000 */
[----:B0-----:R-:W2:Y:S01]  /*5e020*/  LDL.LU R6, [R1+0x494] ;  /* 0x0004940001067983 */ /* 0x001ea20000300800 */
[----:B---3--:R-:W-:-:S05]  /*5e030*/  F2FP.SATFINITE.E4M3.F32.PACK_AB_MERGE_C R3, R3, R14, RZ ;  /* 0x0000000e0303723e */ /* 0x008fca00048070ff */
[----:B------:R0:W-:Y:S04]  /*5e040*/  STL [R1+0x15b0], R3 ;  /* 0x0015b00301007387 */ /* 0x0001e80000100800 */
[----:B------:R-:W3:Y:S04]  /*5e050*/  LDL.LU R14, [R1+0x498] ;  /* 0x00049800010e7983 */ /* 0x000ee80000300800 */
[----:B0-----:R-:W3:Y:S04]  /*5e060*/  LDL.LU R3, [R1+0x49c] ;  /* 0x00049c0001037983 */ /* 0x001ee80000300800 */
[----:B------:R0:W-:Y:S02]  /*5e070*/  STL [R1+0x22fc], R0 ;  /* 0x0022fc0001007387 */ /* 0x0001e40000100800 */
[----:B0-----:R-:W-:-:S02]  /*5e080*/  F2FP.SATFINITE.E4M3.F32.PACK_AB_MERGE_C R0, R7, R2, RZ ;  /* 0x000000020700723e */ /* 0x001fc400048070ff */
[----:B------:R-:W3:Y:S04]  /*5e090*/  LDL.LU R2, [R1+0x480] ;  /* 0x0004800001027983 */ /* 0x000ee80000300800 */
[----:B------:R-:W3:Y:S04]  /*5e0a0*/  LDL.LU R7, [R1+0x484] ;  /* 0x0004840001077983 */ /* 0x000ee80000300800 */
[----:B------:R4:W-:Y:S02]  /*5e0b0*/  STL [R1+0x155c], R0 ;  /* 0x00155c0001007387 */ /* 0x0009e40000100800 */
[----:B----4-:R-:W-:-:S02]  /*5e0c0*/  F2FP.SATFINITE.E4M3.F32.PACK_AB_MERGE_C R0, R4, R9, RZ ;  /* 0x000000090400723e */ /* 0x010fc400048070ff */
[----:B------:R-:W-:-:S03]  /*5e0d0*/  F2FP.SATFINITE.E4M3.F32.PACK_AB_MERGE_C R8, R28, R8, RZ ;  /* 0x000000081c08723e */ /* 0x000fc600048070ff */
[----:B------:R0:W-:Y:S04]  /*5e0e0*/  STL [R1+0x1558], R0 ;  /* 0x0015580001007387 */ /* 0x0001e80000100800 */
[----:B------:R-:W4:Y:S01]  /*5e0f0*/  LDL.LU R22, [R1+0x488] ;  /* 0x0004880001167983 */ /* 0x000f220000300800 */
[----:B0-----:R-:W-:-:S03]  /*5e100*/  F2FP.SATFINITE.E4M3.F32.PACK_AB_MERGE_C R0, R5, R20, RZ ;  /* 0x000000140500723e */ /* 0x001fc600048070ff */
[----:B------:R-:W-:Y:S04]  /*5e110*/  STL [R1+0x1504], R8 ;  /* 0x0015040801007387 */ /* 0x000fe80000100800 */
[----:B------:R-:W4:Y:S04]  /*5e120*/  LDL R9, [R1+0x48c] ;  /* 0x00048c0001097983 */ /* 0x000f280000100800 */
[----:B------:R0:W-:Y:S04]  /*5e130*/  STL [R1+0x1500], R0 ;  /* 0x0015000001007387 */ /* 0x0001e80000100800 */
[----:B------:R-:W4:Y:S04]  /*5e140*/  LDL.LU R20, [R1+0x240] ;  /* 0x0002400001147983 */ /* 0x000f280000300800 */
[----:B------:R-:W4:Y:S01]  /*5e150*/  LDL R5, [R1+0x244] ;  /* 0x0002440001057983 */ /* 0x000f220000100800 */
[----:B0-----:R-:W-:-:S02]  /*5e160*/  F2FP.SATFINITE.E4M3.F32.PACK_AB_MERGE_C R0, R15, R21, RZ ;  /* 0x000000150f00723e */ /* 0x001fc400048070ff */
[----:B------:R-:W-:-:S03]  /*5e170*/  F2FP.SATFINITE.E4M3.F32.PACK_AB_MERGE_C R24, R24, R13, RZ ;  /* 0x0000000d1818723e */ /* 0x000fc600048070ff */
[----:B------:R0:W-:Y:S04]  /*5e180*/  STL [R1+0x14f0], R0 ;  /* 0x0014f00001007387 */ /* 0x0001e80000100800 */
[----:B------:R-:W4:Y:S04]  /*5e190*/  LDL.LU R8, [R1+0x248] ;  /* 0x0002480001087983 */ /* 0x000f280000300800 */
[----:B------:R-:W4:Y:S04]  /*5e1a0*/  LDL R21, [R1+0x24c] ;  /* 0x00024c0001157983 */ /* 0x000f280000100800 */
[----:B0-----:R-:W4:Y:S04]  /*5e1b0*/  LDL.LU R0, [R1+0x474] ;  /* 0x0004740001007983 */ /* 0x001f280000300800 */
[----:B------:R0:W-:Y:S04]  /*5e1c0*/  STL [R1+0x1f20], R24 ;  /* 0x001f201801007387 */ /* 0x0001e80000100800 */
[----:B0-----:R-:W4:Y:S04]  /*5e1d0*/  LDL.LU R24, [R1+0x470] ;  /* 0x0004700001187983 */ /* 0x001f280000300800 */
[----:B------:R-:W4:Y:S01]  /*5e1e0*/  LDL.LU R13, [R1+0x478] ;  /* 0x00047800010d7983 */ /* 0x000f220000300800 */
[----:B--2---:R-:W-:-:S05]  /*5e1f0*/  F2FP.SATFINITE.E4M3.F32.PACK_AB_MERGE_C R17, R17, R18, RZ ;  /* 0x000000121111723e */ /* 0x004fca00048070ff */
[----:B------:R0:W-:Y:S01]  /*5e200*/  STL [R1+0x14c4], R17 ;  /* 0x0014c41101007387 */ /* 0x0001e20000100800 */
[----:B------:R-:W-:-:S03]  /*5e210*/  F2FP.SATFINITE.E4M3.F32.PACK_AB_MERGE_C R16, R16, R23, RZ ;  /* 0x000000171010723e */ /* 0x000fc600048070ff */
[----:B0-----:R-:W2:Y:S04]  /*5e220*/  LDL.LU R17, [R1+0x47c] ;  /* 0x00047c0001117983 */ /* 0x001ea80000300800 */
[----:B------:R0:W-:Y:S04]  /*5e230*/  STL [R1+0x14c0], R16 ;  /* 0x0014c01001007387 */ /* 0x0001e80000100800 */
[----:B------:R-:W2:Y:S04]  /*5e240*/  LDL.LU R23, [R1+0x460] ;  /* 0x0004600001177983 */ /* 0x000ea80000300800 */
[----:B0-----:R-:W2:Y:S01]  /*5e250*/  LDL.LU R16, [R1+0x464] ;  /* 0x0004640001107983 */ /* 0x001ea20000300800 */
[----:B------:R-:W-:-:S03]  /*5e260*/  F2FP.SATFINITE.E4M3.F32.PACK_AB_MERGE_C R6, R6, R12, RZ ;  /* 0x0000000c0606723e */ /* 0x000fc600048070ff */
[----:B------:R-:W2:Y:S04]  /*5e270*/  LDL.LU R12, [R1+0x31b0] ;  /* 0x0031b000010c7983 */ /* 0x000ea80000300800 */
[----:B------:R0:W-:Y:S04]  /*5e280*/  STL [R1+0x14b4], R6 ;  /* 0x0014b40601007387 */ /* 0x0001e80000100800 */
[----:B0-----:R-:W2:Y:S01]  /*5e290*/  LDL.LU R6, [R1+0x31ac] ;  /* 0x0031ac0001067983 */ /* 0x001ea20000300800 */
[----:B---3--:R-:W-:-:S05]  /*5e2a0*/  F2FP.SATFINITE.E4M3.F32.PACK_AB_MERGE_C R14, R3, R14, RZ ;  /* 0x0000000e030e723e */ /* 0x008fca00048070ff */
[----:B------:R0:W-:Y:S01]  /*5e2b0*/  STL [R1+0x14b0], R14 ;  /* 0x0014b00e01007387 */ /* 0x0001e20000100800 */
[----:B------:R-:W-:-:S03]  /*5e2c0*/  F2FP.SATFINITE.E4M3.F32.PACK_AB_MERGE_C R2, R7, R2, RZ ;  /* 0x000000020702723e */ /* 0x000fc600048070ff */
[----:B------:R-:W3:Y:S04]  /*5e2d0*/  LDL.LU R7, [R1+0x468] ;  /* 0x0004680001077983 */ /* 0x000ee80000300800 */
[----:B0-----:R-:W3:Y:S01]  /*5e2e0*/  LDL.LU R14, [R1+0x46c] ;  /* 0x00046c00010e7983 */ /* 0x001ee20000300800 */
[----:B------:R-:W-:-:S04]  /*5e2f0*/  VIADD R4, R25, UR33 ;  /* 0x0000002119047c36 */ /* 0x000fc80008000000 */
[----:B------:R-:W-:Y:S02]  /*5e300*/  VIADD R28, R4, UR7 ;  /* 0x00000007041c7c36 */ /* 0x000fe40008000000 */
[----:B------:R-:W-:Y:S02]  /*5e310*/  IMAD.MOV.U32 R15, RZ, RZ, R10 ;  /* 0x000000ffff0f7224 */ /* 0x000fe400078e000a */
[----:B------:R-:W-:Y:S01]  /*5e320*/  VIADD R10, R28, UR6 ;  /* 0x000000061c0a7c36 */ /* 0x000fe20008000000 */
[----:B------:R0:W-:Y:S01]  /*5e330*/  STL [R1+0x14a8], R2 ;  /* 0x0014a80201007387 */ /* 0x0001e20000100800 */
[----:B------:R-:W-:Y:S01]  /*5e340*/  UMOV UR33, UR38 ;  /* 0x0000002600217c82 */ /* 0x000fe20008000000 */
[----:B------:R-:W1:Y:S01]  /*5e350*/  LDCU.64 UR6, c[0x0][0x390] ;  /* 0x00007200ff0677ac */ /* 0x000e620008000a00 */
[----:B------:R-:W-:-:S04]  /*5e360*/  VIADD R18, R10, UR5 ;  /* 0x000000050a127c36 */ /* 0x000fc80008000000 */
[----:B------:R-:W-:Y:S01]  /*5e370*/  VIADD R3, R18, UR4 ;  /* 0x0000000412037c36 */ /* 0x000fe20008000000 */
[----:B------:R-:W1:Y:S03]  /*5e380*/  LDCU.64 UR4, c[0x0][0x390] ;  /* 0x00007200ff0477ac */ /* 0x000e660008000a00 */
[----:B0-----:R-:W-:Y:S01]  /*5e390*/  VIADD R2, R3, UR32 ;  /* 0x0000002003027c36 */ /* 0x001fe20008000000 */
[----:B------:R-:W-:Y:S01]  /*5e3a0*/  UMOV UR32, UR39 ;  /* 0x0000002700207c82 */ /* 0x000fe20008000000 */
[----:B------:R-:W0:Y:S01]  /*5e3b0*/  LDCU.64 UR38, c[0x0][0x398] ;  /* 0x00007300ff2677ac */ /* 0x000e220008000a00 */
[----:B----4-:R-:W-:Y:S02]  /*5e3c0*/  F2FP.SATFINITE.E4M3.F32.PACK_AB_MERGE_C R9, R9, R22, RZ ;  /* 0x000000160909723e */ /* 0x010fe400048070ff */
[----:B------:R-:W4:Y:S04]  /*5e3d0*/  LDL.LU R22, [R1+0x31a8] ;  /* 0x0031a80001167983 */ /* 0x000f280000300800 */
[----:B------:R0:W-:Y:S01]  /*5e3e0*/  STL [R1+0x14a4], R9 ;  /* 0x0014a40901007387 */ /* 0x0001e20000100800 */
[----:B------:R-:W-:-:S03]  /*5e3f0*/  F2FP.SATFINITE.E4M3.F32.PACK_AB_MERGE_C R5, R5, R20, RZ ;  /* 0x000000140505723e */ /* 0x000fc600048070ff */
[----:B0-----:R-:W4:Y:S04]  /*5e400*/  LDL.LU R9, [R1+0x31a4] ;  /* 0x0031a40001097983 */ /* 0x001f280000300800 */
[----:B------:R-:W4:Y:S04]  /*5e410*/  LDL R20, [R1+0xfa0] ;  /* 0x000fa00001147983 */ /* 0x000f280000100800 */
[----:B------:R0:W-:Y:S01]  /*5e420*/  STL [R1+0x1494], R5 ;  /* 0x0014940501007387 */ /* 0x0001e20000100800 */
[----:B------:R-:W-:-:S03]  /*5e430*/  F2FP.SATFINITE.E4M3.F32.PACK_AB_MERGE_C R21, R21, R8, RZ ;  /* 0x000000081515723e */ /* 0x000fc600048070ff */
[----:B------:R1:W-:Y:S01]  /*5e440*/  STL.64 [R1+0x1f68], R2 ;  /* 0x001f680201007387 */ /* 0x0003e20000100a00 */
[----:B0-----:R-:W-:Y:S02]  /*5e450*/  VIADD R5, R2, UR31 ;  /* 0x0000001f02057c36 */ /* 0x001fe40008000000 */
[----:B-1----:R-:W-:Y:S02]  /*5e460*/  IMAD.MOV.U32 R3, RZ, RZ, R25 ;  /* 0x000000ffff037224 */ /* 0x002fe400078e0019 */
[----:B------:R-:W4:Y:S01]  /*5e470*/  LDL.LU R25, [R1+0x31a0] ;  /* 0x0031a00001197983 */ /* 0x000f220000300800 */
[----:B------:R-:W-:-:S03]  /*5e480*/  F2FP.SATFINITE.E4M3.F32.PACK_AB_MERGE_C R0, R0, R24, RZ ;  /* 0x000000180000723e */ /* 0x000fc600048070ff */
[----:B------:R-:W4:Y:S04]  /*5e490*/  LDL R2, [R1+0x454] ;  /* 0x0004540001027983 */ /* 0x000f280000100800 */
[----:B------:R-:W4:Y:S01]  /*5e4a0*/  LDL.LU R8, [R1+0x319c] ;  /* 0x00319c0001087983 */ /* 0x000f220000300800 */
[----:B------:R-:W-:-:S03]  /*5e4b0*/  IMAD.MOV.U32 R24, RZ, RZ, R15 ;  /* 0x000000ffff187224 */ /* 0x000fc600078e000f */
[----:B------:R0:W-:Y:S01]  /*5e4c0*/  STL [R1+0x14a0], R21 ;  /* 0x0014a01501007387 */ /* 0x0001e20000100800 */
[----:B------:R-:W-:-:S03]  /*5e4d0*/  IMAD.U32 R15, RZ, RZ, UR39 ;  /* 0x00000027ff0f7e24 */ /* 0x000fc6000f8e00ff */
[----:B0-----:R-:W4:Y:S04]  /*5e4e0*/  LDL.LU R21, [R1+0x3198] ;  /* 0x0031980001157983 */ /* 0x001f280000300800 */
[----:B------:R0:W-:Y:S02]  /*5e4f0*/  STL [R1+0x1534], R0 ;  /* 0x0015340001007387 */ /* 0x0001e40000100800 */
[----:B0-----:R-:W-:Y:S01]  /*5e500*/  VIADD R0, R5, UR29 ;  /* 0x0000001d05007c36 */ /* 0x001fe20008000000 */
[----:B------:R-:W-:Y:S01]  /*5e510*/  UMOV UR29, UR38 ;  /* 0x00000026001d7c82 */ /* 0x000fe20008000000 */
[----:B------:R-:W0:Y:S01]  /*5e520*/  LDCU.64 UR38, c[0x0][0x398] ;  /* 0x00007300ff2677ac */ /* 0x000e220008000a00 */
[----:B------:R1:W-:Y:S04]  /*5e530*/  STL [R1+0x16cc], R15 ;  /* 0x0016cc0f01007387 */ /* 0x0003e80000100800 */
[----:B-1----:R-:W4:Y:S01]  /*5e540*/  LDL.LU R15, [R1+0x3194] ;  /* 0x00319400010f7983 */ /* 0x002f220000300800 */
[----:B--2---:R-:W-:-:S03]  /*5e550*/  F2FP.SATFINITE.E4M3.F32.PACK_AB_MERGE_C R13, R17, R13, RZ ;  /* 0x0000000d110d723e */ /* 0x004fc600048070ff */
[----:B------:R-:W2:Y:S04]  /*5e560*/  LDL.LU R17, [R1+0x45c] ;  /* 0x00045c0001117983 */ /* 0x000ea80000300800 */
[----:B------:R1:W-:Y:S01]  /*5e570*/  STL [R1+0x1530], R13 ;  /* 0x0015300d01007387 */ /* 0x0003e20000100800 */
[----:B------:R-:W-:Y:S01]  /*5e580*/  F2FP.SATFINITE.E4M3.F32.PACK_AB_MERGE_C R23, R16, R23, RZ ;  /* 0x000000171017723e */ /* 0x000fe200048070ff */
[----:B-1----:R-:W-:-:S04]  /*5e590*/  VIADD R13, R0, UR27 ;  /* 0x0000001b000d7c36 */ /* 0x002fc80008000000 */
[----:B------:R1:W-:Y:S04]  /*5e5a0*/  STL [R1+0x1f0c], R23 ;  /* 0x001f0c1701007387 */ /* 0x0003e80000100800 */
[----:B------:R0:W-:Y:S04]  /*5e5b0*/  STL [R1+0x2440], R0 ;  /* 0x0024400001007387 */ /* 0x0001e80000100800 */
[----:B------:R-:W2:Y:S04]  /*5e5c0*/  LDL.LU R16, [R1+0x440] ;  /* 0x0004400001107983 */ /* 0x000ea80000300800 */
[----:B-1----:R-:W2:Y:S01]  /*5e5d0*/  LDL.LU R23, [R1+0x444] ;  /* 0x0004440001177983 */ /* 0x002ea20000300800 */
[----:B0-----:R-:W-:-:S02]  /*5e5e0*/  IMAD.MOV.U32 R0, RZ, RZ, R5 ;  /* 0x000000ffff007224 */ /* 0x001fc400078e0005 */
[----:B------:R-:W-:-:S05]  /*5e5f0*/  IMAD.U32 R5, RZ, RZ, UR39 ;  /* 0x00000027ff057e24 */ /* 0x000fca000f8e00ff */
[----:B------:R-:W-:Y:S01]  /*5e600*/  STL [R1+0x16c8], R5 ;  /* 0x0016c80501007387 */ /* 0x000fe20000100800 */
[----:B---3--:R-:W-:Y:S02]  /*5e610*/  F2FP.SATFINITE.E4M3.F32.PACK_AB_MERGE_C R14, R14, R7, RZ ;  /* 0x000000070e0e723e */ /* 0x008fe400048070ff */
[----:B------:R-:W0:Y:S03]  /*5e620*/  LDC R7, c[0x0][0x3b4] ;  /* 0x0000ed00ff077b82 */ /* 0x000e260000000800 */
[----:B------:R1:W-:Y:S04]  /*5e630*/  STL [R1+0x1588], R14 ;  /* 0x0015880e01007387 */ /* 0x0003e80000100800 */
[----:B------:R3:W-:Y:S01]  /*5e640*/  STL.64 [R1+0x3178], R12 ;  /* 0x0031780c01007387 */ /* 0x0007e20000100a00 */
[----:B-1----:R-:W-:-:S02]  /*5e650*/  VIADD R14, R13, UR26 ;  /* 0x0000001a0d0e7c36 */ /* 0x002fc40008000000 */
[----:B---3--:R-:W-:Y:S02]  /*5e660*/  IMAD.MOV.U32 R12, RZ, RZ, R11 ;  /* 0x000000ffff0c7224 */ /* 0x008fe400078e000b */
[----:B------:R-:W3:Y:S04]  /*5e670*/  LDL.LU R11, [R1+0x3190] ;  /* 0x00319000010b7983 */ /* 0x000ee80000300800 */
[----:B------:R-:W4:Y:S02]  /*5e680*/  LDL.LU R13, [R1+0x450] ;  /* 0x00045000010d7983 */ /* 0x000f240000300800 */
[----:B----4-:R-:W-:Y:S01]  /*5e690*/  F2FP.SATFINITE.E4M3.F32.PACK_AB_MERGE_C R13, R2, R13, RZ ;  /* 0x0000000d020d723e */ /* 0x010fe200048070ff */
[----:B------:R-:W-:Y:S02]  /*5e6a0*/  IMAD.MOV.U32 R2, RZ, RZ, R29 ;  /* 0x000000ffff027224 */ /* 0x000fe400078e001d */
[----:B------:R-:W-:-:S02]  /*5e6b0*/  VIADD R29, R14, UR23 ;  /* 0x000000170e1d7c36 */ /* 0x000fc40008000000 */
[----:B------:R-:W-:Y:S04]  /*5e6c0*/  STL [R1+0x15d0], R13 ;  /* 0x0015d00d01007387 */ /* 0x000fe80000100800 */
[----:B------:R1:W-:Y:S02]  /*5e6d0*/  STL.64 [R1+0x3150], R14 ;  /* 0x0031500e01007387 */ /* 0x0003e40000100a00 */
[----:B-1----:R-:W-:Y:S02]  /*5e6e0*/  IMAD.MOV.U32 R14, RZ, RZ, R9 ;  /* 0x000000ffff0e7224 */ /* 0x002fe400078e0009 */
[----:B------:R-:W4:Y:S01]  /*5e6f0*/  LDL.LU R9, [R1+0x318c] ;  /* 0x00318c0001097983 */ /* 0x000f220000300800 */
[----:B------:R-:W-:Y:S02]  /*5e700*/  IMAD.MOV.U32 R15, RZ, RZ, R27 ;  /* 0x000000ffff0f7224 */ /* 0x000fe400078e001b */
[----:B------:R-:W-:Y:S01]  /*5e710*/  VIADD R27, R29, UR21 ;  /* 0x000000151d1b7c36 */ /* 0x000fe20008000000 */
[----:B------:R1:W-:Y:S04]  /*5e720*/  STL.64 [R1+0x3130], R28 ;  /* 0x0031301c01007387 */ /* 0x0003e80000100a00 */
[----:B-1----:R-:W3:Y:S01]  /*5e730*/  LDL.LU R29, [R1+0x458] ;  /* 0x00045800011d7983 */ /* 0x002ee20000300800 */
[----:B------:R-:W-:Y:S01]  /*5e740*/  IMAD.MOV.U32 R28, RZ, RZ, R0 ;  /* 0x000000ffff1c7224 */ /* 0x000fe200078e0000 */
[----:B--2---:R-:W-:Y:S01]  /*5e750*/  F2FP.SATFINITE.E4M3.F32.PACK_AB_MERGE_C R23, R23, R16, RZ ;  /* 0x000000101717723e */ /* 0x004fe200048070ff */
[----:B------:R-:W-:-:S02]  /*5e760*/  IMAD.MOV.U32 R0, RZ, RZ, R26 ;  /* 0x000000ffff007224 */ /* 0x000fc400078e001a */
[----:B------:R-:W-:Y:S01]  /*5e770*/  VIADD R26, R27, UR20 ;  /* 0x000000141b1a7c36 */ /* 0x000fe20008000000 */
[C---:B------:R-:W-:Y:S01]  /*5e780*/  ISETP.GE.AND P1, PT, R20.reuse, UR33, PT ;  /* 0x0000002114007c0c */ /* 0x040fe2000bf26270 */
[----:B------:R-:W-:Y:S01]  /*5e790*/  IMAD.MOV.U32 R13, RZ, RZ, R4 ;  /* 0x000000ffff0d7224 */ /* 0x000fe200078e0004 */
[----:B------:R-:W-:Y:S01]  /*5e7a0*/  UMOV UR27, UR38 ;  /* 0x00000026001b7c82 */ /* 0x000fe20008000000 */
[----:B------:R-:W-:Y:S01]  /*5e7b0*/  IMAD R5, R20, UR25, RZ ;  /* 0x0000001914057c24 */ /* 0x000fe2000f8e02ff */
[----:B---3--:R-:W-:Y:S01]  /*5e7c0*/  F2FP.SATFINITE.E4M3.F32.PACK_AB_MERGE_C R17, R17, R29, RZ ;  /* 0x0000001d1111723e */ /* 0x008fe200048070ff */
[----:B------:R-:W1:Y:S04]  /*5e7d0*/  LDCU.64 UR20, c[0x0][0x398] ;  /* 0x00007300ff1477ac */ /* 0x000e680008000a00 */
[----:B------:R2:W-:Y:S01]  /*5e7e0*/  STL [R1+0x1f00], R17 ;  /* 0x001f001101007387 */ /* 0x0005e20000100800 */
[----:B------:R-:W-:Y:S01]  /*5e7f0*/  ISETP.LT.AND P1, PT, R24, UR57, !P1 ;  /* 0x0000003918007c0c */ /* 0x000fe2000cf21270 */
[----:B------:R-:W3:Y:S02]  /*5e800*/  LDCU.64 UR38, c[0x0][0x398] ;  /* 0x00007300ff2677ac */ /* 0x000ee40008000a00 */
[----:B--2---:R-:W2:Y:S04]  /*5e810*/  LDL R17, [R1+0x44c] ;  /* 0x00044c0001117983 */ /* 0x004ea80000100800 */
[----:B------:R-:W2:Y:S04]  /*5e820*/  LDL.LU R16, [R1+0x3188] ;  /* 0x0031880001107983 */ /* 0x000ea80000300800 */
[----:B------:R-:W-:Y:S04]  /*5e830*/  STL [R1+0x1630], R23 ;  /* 0x0016301701007387 */ /* 0x000fe80000100800 */
[----:B------:R0:W-:Y:S04]  /*5e840*/  STL.64 [R1+0x1f58], R26 ;  /* 0x001f581a01007387 */ /* 0x0001e80000100a00 */
[----:B0-----:R-:W2:Y:S01]  /*5e850*/  LDL.LU R27, [R1+0x448] ;  /* 0x00044800011b7983 */ /* 0x001ea20000300800 */
[----:B------:R-:W-:-:S02]  /*5e860*/  VIADD R23, R26, UR19 ;  /* 0x000000131a177c36 */ /* 0x000fc40008000000 */
[----:B------:R-:W-:Y:S02]  /*5e870*/  IMAD.MOV.U32 R26, RZ, RZ, R8 ;  /* 0x000000ffff1a7224 */ /* 0x000fe400078e0008 */
[----:B------:R-:W-:-:S05]  /*5e880*/  VIADD R8, R24, 0x58 ;  /* 0x0000005818087836 */ /* 0x000fca0000000000 */
[----:B------:R-:W-:Y:S01]  /*5e890*/  ISETP.GE.AND P4, PT, R8, UR14, PT ;  /* 0x0000000e08007c0c */ /* 0x000fe2000bf86270 */
[----:B------:R-:W-:-:S05]  /*5e8a0*/  VIADD R8, R24, 0x57 ;  /* 0x0000005718087836 */ /* 0x000fca0000000000 */
[----:B------:R-:W-:Y:S02]  /*5e8b0*/  ISETP.GE.AND P2, PT, R8, UR13, PT ;  /* 0x0000000d08007c0c */ /* 0x000fe4000bf46270 */
[----:B--2---:R-:W-:Y:S01]  /*5e8c0*/  F2FP.SATFINITE.E4M3.F32.PACK_AB_MERGE_C R27, R17, R27, RZ ;  /* 0x0000001b111b723e */ /* 0x004fe200048070ff */
[----:B------:R-:W-:Y:S02]  /*5e8d0*/  IMAD.MOV.U32 R17, RZ, RZ, R14 ;  /* 0x000000ffff117224 */ /* 0x000fe400078e000e */
[----:B------:R-:W-:Y:S02]  /*5e8e0*/  IMAD.MOV.U32 R14, RZ, RZ, R22 ;  /* 0x000000ffff0e7224 */ /* 0x000fe400078e0016 */
[----:B------:R0:W-:Y:S01]  /*5e8f0*/  STL [R1+0x1644], R27 ;  /* 0x0016441b01007387 */ /* 0x0001e20000100800 */
[----:B------:R-:W-:Y:S02]  /*5e900*/  VIADD R22, R23, UR17 ;  /* 0x0000001117167c36 */ /* 0x000fe40008000000 */
[----:B0-----:R-:W-:-:S02]  /*5e910*/  IMAD.MOV.U32 R27, RZ, RZ, R15 ;  /* 0x000000ffff1b7224 */ /* 0x001fc400078e000f */
[----:B------:R-:W-:Y:S02]  /*5e920*/  IMAD.MOV.U32 R15, RZ, RZ, R13 ;  /* 0x000000ffff0f7224 */ /* 0x000fe400078e000d */
[----:B------:R-:W2:Y:S04]  /*5e930*/  LDL.LU R13, [R1+0xaa0] ;  /* 0x000aa000010d7983 */ /* 0x000ea80000300800 */
[----:B------:R0:W-:Y:S04]  /*5e940*/  STL.64 [R1+0x3180], R14 ;  /* 0x0031800e01007387 */ /* 0x0001e80000100a00 */
[----:B------:R1:W-:Y:S04]  /*5e950*/  STL.64 [R1+0x1f60], R22 ;  /* 0x001f601601007387 */ /* 0x0003e80000100a00 */
[----:B------:R-:W2:Y:S01]  /*5e960*/  LDL.LU R8, [R1+0xaa4] ;  /* 0x000aa40001087983 */ /* 0x000ea20000300800 */
[----:B0-----:R-:W-:-:S02]  /*5e970*/  IMAD.MOV.U32 R14, RZ, RZ, R21 ;  /* 0x000000ffff0e7224 */ /* 0x001fc400078e0015 */
[----:B------:R-:W-:Y:S01]  /*5e980*/  VIADD R21, R22, UR15 ;  /* 0x0000000f16157c36 */ /* 0x000fe20008000000 */
[----:B------:R-:W-:Y:S01]  /*5e990*/  LOP3.LUT R16, R16, 0xffffefff, RZ, 0xc0, !PT ;  /* 0xffffefff10107812 */ /* 0x000fe200078ec0ff */
[----:B-1----:R-:W-:Y:S01]  /*5e9a0*/  IMAD.MOV.U32 R23, RZ, RZ, R26 ;  /* 0x000000ffff177224 */ /* 0x002fe200078e001a */
[----:B------:R-:W-:Y:S01]  /*5e9b0*/  IADD3 R4, P0, PT, R5, UR6, RZ ;  /* 0x0000000605047c10 */ /* 0x000fe2000ff1e0ff */
[----:B------:R-:W-:Y:S01]  /*5e9c0*/  IMAD.MOV.U32 R26, RZ, RZ, R18 ;  /* 0x000000ffff1a7224 */ /* 0x000fe200078e0012 */
[----:B------:R-:W0:Y:S01]  /*5e9d0*/  LDCU.64 UR14, c[0x0][0x398] ;  /* 0x00007300ff0e77ac */ /* 0x000e220008000a00 */
[----:B------:R-:W-:Y:S01]  /*5e9e0*/  VIADD R18, R21, UR10 ;  /* 0x0000000a15127c36 */ /* 0x000fe20008000000 */
[----:B------:R1:W-:Y:S01]  /*5e9f0*/  STL.64 [R1+0x1f70], R20 ;  /* 0x001f701401007387 */ /* 0x0003e20000100a00 */
[----:B------:R-:W-:Y:S01]  /*5ea00*/  IMAD.MOV.U32 R22, RZ, RZ, R10 ;  /* 0x000000ffff167224 */ /* 0x000fe200078e000a */
[----:B------:R-:W-:Y:S01]  /*5ea10*/  @P1 LOP3.LUT R16, R16, 0x1000, RZ, 0xfc, !PT ;  /* 0x0000100010101812 */ /* 0x000fe200078efcff */
[----:B------:R-:W-:Y:S01]  /*5ea20*/  VIADD R10, R24, 0x56 ;  /* 0x00000056180a7836 */ /* 0x000fe20000000000 */
[----:B------:R0:W-:Y:S01]  /*5ea30*/  STL.64 [R1+0x1f78], R24 ;  /* 0x001f781801007387 */ /* 0x0001e20000100a00 */
[----:B-1----:R-:W-:-:S02]  /*5ea40*/  IMAD.MOV.U32 R20, RZ, RZ, R17 ;  /* 0x000000ffff147224 */ /* 0x002fc400078e0011 */
[----:B------:R-:W-:Y:S02]  /*5ea50*/  VIADD R17, R18, UR8 ;  /* 0x0000000812117c36 */ /* 0x000fe40008000000 */
[----:B------:R-:W-:Y:S02]  /*5ea60*/  IMAD.MOV.U32 R21, RZ, RZ, R14 ;  /* 0x000000ffff157224 */ /* 0x000fe400078e000e */
[----:B0-----:R-:W-:Y:S02]  /*5ea70*/  IMAD.MOV.U32 R24, RZ, RZ, R19 ;  /* 0x000000ffff187224 */ /* 0x001fe400078e0013 */
[----:B------:R-:W-:Y:S01]  /*5ea80*/  VIADD R19, R17, UR9 ;  /* 0x0000000911137c36 */ /* 0x000fe20008000000 */
[----:B------:R-:W0:Y:S01]  /*5ea90*/  LDCU.64 UR8, c[0x0][0x398] ;  /* 0x00007300ff0877ac */ /* 0x000e220008000a00 */
[----:B--2---:R-:W-:-:S05]  /*5eaa0*/  IADD3 R14, P1, PT, R8, R4, RZ ;  /* 0x00000004080e7210 */ /* 0x004fca0007f3e0ff */
[----:B------:R-:W-:Y:S04]  /*5eab0*/  STL [R1+0x1488], R14 ;  /* 0x0014880e01007387 */ /* 0x000fe80000100800 */
[----:B------:R1:W-:Y:S04]  /*5eac0*/  STL.64 [R1+0x1f88], R18 ;  /* 0x001f881201007387 */ /* 0x0003e80000100a00 */
[----:B-1----:R1:W2:Y:S01]  /*5ead0*/  LDL.64 R18, [R1+0x1488] ;  /* 0x0014880001127983 */ /* 0x0022a20000100a00 */
[----:B------:R-:W-:Y:S01]  /*5eae0*/  IMAD R7, R7, 0x40, R5 ;  /* 0x0000004007077824 */ /* 0x000fe200078e0205 */
[----:B------:R-:W-:Y:S01]  /*5eaf0*/  LEA.HI.X.SX32 R5, R5, UR7, 0x1, P0 ;  /* 0x0000000705057c11 */ /* 0x000fe200080f0eff */
[----:B------:R-:W-:Y:S01]  /*5eb00*/  IMAD.MOV.U32 R29, RZ, RZ, R12 ;  /* 0x000000ffff1d7224 */ /* 0x000fe200078e000c */
[----:B------:R-:W-:Y:S01]  /*5eb10*/  SHF.R.S32.HI R25, RZ, 0x1f, R8 ;  /* 0x0000001fff197819 */ /* 0x000fe20000011408 */
[----:B------:R-:W-:Y:S01]  /*5eb20*/  IMAD.MOV.U32 R12, RZ, RZ, R6 ;  /* 0x000000ffff0c7224 */ /* 0x000fe200078e0006 */
[----:B------:R-:W-:Y:S01]  /*5eb30*/  IADD3 R6, P0, PT, R7, UR4, RZ ;  /* 0x0000000407067c10 */ /* 0x000fe2000ff1e0ff */
[----:B------:R0:W-:Y:S01]  /*5eb40*/  STL.64 [R1+0x1f80], R16 ;  /* 0x001f801001007387 */ /* 0x0001e20000100a00 */
[----:B------:R-:W-:Y:S01]  /*5eb50*/  IADD3 R14, P3, PT, R13, R4, RZ ;  /* 0x000000040d0e7210 */ /* 0x000fe20007f7e0ff */
[----:B------:R-:W1:Y:S01]  /*5eb60*/  LDCU.64 UR6, c[0x0][0x398] ;  /* 0x00007300ff0677ac */ /* 0x000e620008000a00 */
[----:B------:R-:W-:-:S02]  /*5eb70*/  LEA.HI.X.SX32 R7, R7, UR5, 0x1, P0 ;  /* 0x0000000507077c11 */ /* 0x000fc400080f0eff */
[----:B------:R-:W-:Y:S01]  /*5eb80*/  ISETP.GE.AND P0, PT, R10, UR11, PT ;  /* 0x0000000b0a007c0c */ /* 0x000fe2000bf06270 */
[----:B------:R-:W1:Y:S01]  /*5eb90*/  LDCU.64 UR4, c[0x0][0x398] ;  /* 0x00007300ff0477ac */ /* 0x000e620008000a00 */
[----:B------:R-:W-:Y:S01]  /*5eba0*/  SHF.R.S32.HI R10, RZ, 0x1f, R13 ;  /* 0x0000001fff0a7819 */ /* 0x000fe2000001140d */
[----:B------:R-:W1:Y:S01]  /*5ebb0*/  LDCU.64 UR10, c[0x0][0x398] ;  /* 0x00007300ff0a77ac */ /* 0x000e620008000a00 */
[----:B0-----:R-:W-:Y:S01]  /*5ebc0*/  IMAD.MOV.U32 R16, RZ, RZ, R25 ;  /* 0x000000ffff107224 */ /* 0x001fe200078e0019 */
[----:B------:R-:W3:Y:S02]  /*5ebd0*/  LDL.LU R17, [R1+0x908] ;  /* 0x0009080001117983 */ /* 0x000ee40000300800 */
[----:B------:R-:W-:Y:S02]  /*5ebe0*/  IMAD.X R15, R10, 0x1, R5, P3 ;  /* 0x000000010a0f7824 */ /* 0x000fe400018e0605 */
[----:B------:R-:W-:Y:S01]  /*5ebf0*/  IMAD.MOV.U32 R25, RZ, RZ, R12 ;  /* 0x000000ffff197224 */ /* 0x000fe200078e000c */
[----:B------:R-:W-:-:S05]  /*5ec00*/  IADD3 R12, P5, PT, R13, R6, RZ ;  /* 0x000000060d0c7210 */ /* 0x000fca0007fbe0ff */
[----:B------:R-:W-:Y:S02]  /*5ec10*/  IMAD.X R13, R10, 0x1, R7, P5 ;  /* 0x000000010a0d7824 */ /* 0x000fe400028e0607 */
[----:B--2---:R-:W-:Y:S01]  /*5ec20*/  IMAD.X R19, R16, 0x1, R5, P1 ;  /* 0x0000000110137824 */ /* 0x004fe200008e0605 */
[----:B------:R-:W-:-:S04]  /*5ec30*/  IADD3 R18, P1, PT, R8, R6, RZ ;  /* 0x0000000608127210 */ /* 0x000fc80007f3e0ff */
[----:B------:R0:W-:Y:S04]  /*5ec40*/  STL [R1+0x148c], R19 ;  /* 0x00148c1301007387 */ /* 0x0001e80000100800 */
[----:B------:R2:W-:Y:S01]  /*5ec50*/  STL.64 [R1+0x1480], R14 ;  /* 0x0014800e01007387 */ /* 0x0005e20000100a00 */
[----:B0-----:R-:W-:-:S03]  /*5ec60*/  IMAD.X R19, R16, 0x1, R7, P1 ;  /* 0x0000000110137824 */ /* 0x001fc600008e0607 */
[----:B--2---:R-:W2:Y:S04]  /*5ec70*/  LDL.LU.64 R14, [R1+0x3180] ;  /* 0x00318000010e7983 */ /* 0x004ea80000300a00 */
[----:B------:R-:W-:Y:S04]  /*5ec80*/  STL.64 [R1+0x3168], R28 ;  /* 0x0031681c01007387 */ /* 0x000fe80000100a00 */
[----:B------:R0:W-:Y:S02]  /*5ec90*/  STL.64 [R1+0x1478], R18 ;  /* 0x0014781201007387 */ /* 0x0001e40000100a00 */
[----:B0-----:R-:W-:-:S02]  /*5eca0*/  IMAD.MOV.U32 R19, RZ, RZ, R24 ;  /* 0x000000ffff137224 */ /* 0x001fc400078e0018 */
[----:B------:R-:W-:-:S05]  /*5ecb0*/  IMAD.MOV.U32 R18, RZ, RZ, R20 ;  /* 0x000000ffff127224 */ /* 0x000fca00078e0014 */
[----:B------:R-:W-:Y:S04]  /*5ecc0*/  STL.64 [R1+0x3170], R18 ;  /* 0x0031701201007387 */ /* 0x000fe80000100a00 */
[----:B------:R0:W-:Y:S04]  /*5ecd0*/  STL.64 [R1+0x1470], R12 ;  /* 0x0014700c01007387 */ /* 0x0001e80000100a00 */
[----:B0-----:R-:W2:Y:S01]  /*5ece0*/  LDL.LU.64 R12, [R1+0x3178] ;  /* 0x00317800010c7983 */ /* 0x001ea20000300a00 */
[----:B----4-:R-:W-:Y:S02]  /*5ecf0*/  SHF.R.S32.HI R8, RZ, 0x1f, R9 ;  /* 0x0000001fff087819 */ /* 0x010fe40000011409 */
[----:B------:R-:W-:-:S02]  /*5ed00*/  IADD3 R18, P3, PT, R9, R4, RZ ;  /* 0x0000000409127210 */ /* 0x000fc40007f7e0ff */
[----:B------:R-:W-:Y:S01]  /*5ed10*/  IADD3 R28, P1, PT, R9, R6, RZ ;  /* 0x00000006091c7210 */ /* 0x000fe20007f3e0ff */
[----:B------:R-:W-:Y:S01]  /*5ed20*/  IMAD.MOV.U32 R20, RZ, RZ, R27 ;  /* 0x000000ffff147224 */ /* 0x000fe200078e001b */
[----:B---3--:R-:W-:Y:S01]  /*5ed30*/  SHF.R.S32.HI R9, RZ, 0x1f, R17 ;  /* 0x0000001fff097819 */ /* 0x008fe20000011411 */
[C---:B------:R-:W-:Y:S02]  /*5ed40*/  IMAD.X R19, R8.reuse, 0x1, R5, P3 ;  /* 0x0000000108137824 */ /* 0x040fe400018e0605 */
[----:B------:R-:W-:Y:S02]  /*5ed50*/  IMAD.X R29, R8, 0x1, R7, P1 ;  /* 0x00000001081d7824 */ /* 0x000fe400008e0607 */
[----:B------:R-:W-:Y:S01]  /*5ed60*/  IMAD.MOV.U32 R24, RZ, RZ, R23 ;  /* 0x000000ffff187224 */ /* 0x000fe200078e0017 */
[----:B------:R0:W-:Y:S04]  /*5ed70*/  STL.64 [R1+0x1468], R18 ;  /* 0x0014681201007387 */ /* 0x0001e80000100a00 */
[----:B0-----:R-:W3:Y:S04]  /*5ed80*/  LDL.LU.64 R18, [R1+0x3170] ;  /* 0x0031700001127983 */ /* 0x001ee80000300a00 */
[----:B------:R0:W-:Y:S04]  /*5ed90*/  STL.64 [R1+0x1460], R28 ;  /* 0x0014601c01007387 */ /* 0x0001e80000100a00 */
[----:B0-----:R-:W4:Y:S01]  /*5eda0*/  LDL.LU.64 R28, [R1+0x3168] ;  /* 0x00316800011c7983 */ /* 0x001f220000300a00 */
[----:B--2---:R-:W-:Y:S01]  /*5edb0*/  IMAD.MOV.U32 R27, RZ, RZ, R12 ;  /* 0x000000ffff1b7224 */ /* 0x004fe200078e000c */
[----:B------:R-:W-:Y:S01]  /*5edc0*/  IADD3 R12, P5, PT, R17, R4, RZ ;  /* 0x00000004110c7210 */ /* 0x000fe20007fbe0ff */
[----:B------:R-:W-:-:S04]  /*5edd0*/  IMAD.MOV.U32 R23, RZ, RZ, R13 ;  /* 0x000000ffff177224 */ /* 0x000fc800078e000d */
[----:B------:R-:W-:-:S05]  /*5ede0*/  IMAD.X R13, R9, 0x1, R5, P5 ;  /* 0x00000001090d7824 */ /* 0x000fca00028e0605 */
[----:B------:R0:W-:Y:S04]  /*5edf0*/  STL.64 [R1+0x1458], R12 ;  /* 0x0014580c01007387 */ /* 0x0001e80000100a00 */
[----:B0-----:R-:W2:Y:S01]  /*5ee00*/  LDL.LU.64 R12, [R1+0x3160] ;  /* 0x00316000010c7983 */ /* 0x001ea20000300a00 */
[----:B------:R-:W-:-:S05]  /*5ee10*/  IADD3 R16, P3, PT, R17, R6, RZ ;  /* 0x0000000611107210 */ /* 0x000fca0007f7e0ff */
[----:B------:R-:W-:Y:S01]  /*5ee20*/  IMAD.X R17, R9, 0x1, R7, P3 ;  /* 0x0000000109117824 */ /* 0x000fe200018e0607 */
[----:B------:R0:W-:Y:S01]  /*5ee30*/  STL.64 [R1+0x3158], R22 ;  /* 0x0031581601007387 */ /* 0x0001e20000100a00 */
[----:B------:R-:W-:-:S03]  /*5ee40*/  SHF.R.S32.HI R8, RZ, 0x1f, R11 ;  /* 0x0000001fff087819 */ /* 0x000fc6000001140b */
[----:B------:R1:W-:Y:S04]  /*5ee50*/  STL.64 [R1+0x1450], R16 ;  /* 0x0014501001007387 */ /* 0x0003e80000100a00 */
[----:B----4-:R4:W-:Y:S01]  /*5ee60*/  STL.64 [R1+0x3148], R28 ;  /* 0x0031481c01007387 */ /* 0x0109e20000100a00 */
[----:B0-----:R-:W-:Y:S01]  /*5ee70*/  IADD3 R22, P1, PT, R11, R4, RZ ;  /* 0x000000040b167210 */ /* 0x001fe20007f3e0ff */
[----:B-1----:R-:W-:-:S04]  /*5ee80*/  IMAD.MOV.U32 R16, RZ, RZ, R14 ;  /* 0x000000ffff107224 */ /* 0x002fc800078e000e */
[----:B------:R-:W-:Y:S01]  /*5ee90*/  IMAD.X R23, R8, 0x1, R5, P1 ;  /* 0x0000000108177824 */ /* 0x000fe200008e0605 */
[----:B----4-:R-:W-:Y:S01]  /*5eea0*/  IADD3 R28, P5, PT, R11, R6, RZ ;  /* 0x000000060b1c7210 */ /* 0x010fe20007fbe0ff */
[----:B------:R-:W-:-:S03]  /*5eeb0*/  IMAD.MOV.U32 R17, RZ, RZ, R15 ;  /* 0x000000ffff117224 */ /* 0x000fc600078e000f */
[----:B------:R0:W-:Y:S01]  /*5eec0*/  STL.64 [R1+0x1448], R22 ;  /* 0x0014481601007387 */ /* 0x0001e20000100a00 */
[----:B------:R-:W-:-:S03]  /*5eed0*/  IMAD.X R29, R8, 0x1, R7, P5 ;  /* 0x00000001081d7824 */ /* 0x000fc600028e0607 */
[----:B0-----:R-:W4:Y:S04]  /*5eee0*/  LDL.LU.64 R22, [R1+0x3158] ;  /* 0x0031580001167983 */ /* 0x001f280000300a00 */
[----:B------:R0:W-:Y:S01]  /*5eef0*/  STL.64 [R1+0x1440], R28 ;  /* 0x0014401c01007387 */ /* 0x0001e20000100a00 */
[----:B--2---:R-:W-:Y:S02]  /*5ef00*/  SHF.R.S32.HI R9, RZ, 0x1f, R12 ;  /* 0x0000001fff097819 */ /* 0x004fe4000001140c */
[C---:B------:R-:W-:Y:S02]  /*5ef10*/  IADD3 R14, P3, PT, R12.reuse, R4, RZ ;  /* 0x000000040c0e7210 */ /* 0x040fe40007f7e0ff */
[----:B0-----:R-:W-:-:S03]  /*5ef20*/  IADD3 R28, P5, PT, R12, R6, RZ ;  /* 0x000000060c1c7210 */ /* 0x001fc60007fbe0ff */
[C---:B------:R-:W-:Y:S02]  /*5ef30*/  IMAD.X R15, R9.reuse, 0x1, R5, P3 ;  /* 0x00000001090f7824 */ /* 0x040fe400018e0605 */
[----:B------:R-:W-:-:S03]  /*5ef40*/  IMAD.X R29, R9, 0x1, R7, P5 ;  /* 0x00000001091d7824 */ /* 0x000fc600028e0607 */
[----:B------:R0:W-:Y:S04]  /*5ef50*/  STL.64 [R1+0x1438], R14 ;  /* 0x0014380e01007387 */ /* 0x0001e80000100a00 */
[----:B0-----:R-:W2:Y:S04]  /*5ef60*/  LDL.LU.64 R14, [R1+0x3150] ;  /* 0x00315000010e7983 */ /* 0x001ea80000300a00 */
[----:B------:R0:W-:Y:S04]  /*5ef70*/  STL.64 [R1+0x1430], R28 ;  /* 0x0014301c01007387 */ /* 0x0001e80000100a00 */
[----:B0-----:R-:W2:Y:S01]  /*5ef80*/  LDL.LU.64 R28, [R1+0x3148] ;  /* 0x00314800011c7983 */ /* 0x001ea20000300a00 */
[----:B---3--:R-:W-:-:S02]  /*5ef90*/  IMAD.MOV.U32 R10, RZ, RZ, R18 ;  /* 0x000000ffff0a7224 */ /* 0x008fc400078e0012 */
[----:B------:R-:W-:Y:S02]  /*5efa0*/  IMAD.MOV.U32 R18, RZ, RZ, R24 ;  /* 0x000000ffff127224 */ /* 0x000fe400078e0018 */
[----:B------:R-:W-:Y:S02]  /*5efb0*/  IMAD.MOV.U32 R24, RZ, RZ, R20 ;  /* 0x000000ffff187224 */ /* 0x000fe400078e0014 */
[----:B----4-:R-:W-:Y:S01]  /*5efc0*/  IMAD.MOV.U32 R20, RZ, RZ, R23 ;  /* 0x000000ffff147224 */ /* 0x010fe200078e0017 */
[----:B------:R-:W-:Y:S01]  /*5efd0*/  SHF.R.S32.HI R8, RZ, 0x1f, R13 ;  /* 0x0000001fff087819 */ /* 0x000fe2000001140d */
[----:B------:R-:W-:Y:S02]  /*5efe0*/  IMAD.MOV.U32 R11, RZ, RZ, R25 ;  /* 0x000000ffff0b7224 */ /* 0x000fe400078e0019 */
[----:B------:R-:W-:Y:S02]  /*5eff0*/  IMAD.MOV.U32 R12, RZ, RZ, R21 ;  /* 0x000000ffff0c7224 */ /* 0x000fe400078e0015 */
[----:B--2---:R-:W-:Y:S01]  /*5f000*/  IMAD.MOV.U32 R23, RZ, RZ, R14 ;  /* 0x000000ffff177224 */ /* 0x004fe200078e000e */
[----:B------:R-:W-:-:S04]  /*5f010*/  IADD3 R14, P1, PT, R13, R4, RZ ;  /* 0x000000040d0e7210 */ /* 0x000fc80007f3e0ff */
[----:B------:R-:W-:Y:S04]  /*5f020*/  STL.64 [R1+0x3128], R22 ;  /* 0x0031281601007387 */ /* 0x000fe80000100a00 */
[----:B------:R-:W-:Y:S04]  /*5f030*/  STL [R1+0x1428], R14 ;  /* 0x0014280e01007387 */ /* 0x000fe80000100800 */
[----:B------:R0:W-:Y:S01]  /*5f040*/  STL.64 [R1+0x3138], R26 ;  /* 0x0031381a01007387 */ /* 0x0001e20000100a00 */
[----:B------:R-:W-:Y:S01]  /*5f050*/  IMAD.MOV.U32 R25, RZ, RZ, R28 ;  /* 0x000000ffff197224 */ /* 0x000fe200078e001c */
[----:B------:R-:W-:Y:S01]  /*5f060*/  IADD3 R28, P5, PT, R13, R6, RZ ;  /* 0x000000060d1c7210 */ /* 0x000fe20007fbe0ff */
[----:B------:R-:W-:-:S02]  /*5f070*/  IMAD.MOV.U32 R21, RZ, RZ, R29 ;  /* 0x000000ffff157224 */ /* 0x000fc400078e001d */
[----:B0-----:R-:W-:Y:S02]  /*5f080*/  IMAD.MOV.U32 R26, RZ, RZ, R14 ;  /* 0x000000ffff1a7224 */ /* 0x001fe400078e000e */
[----:B------:R-:W-:Y:S02]  /*5f090*/  IMAD.MOV.U32 R27, RZ, RZ, R15 ;  /* 0x000000ffff1b7224 */ /* 0x000fe400078e000f */
[----:B------:R-:W2:Y:S01]  /*5f0a0*/  LDL.LU.64 R14, [R1+0x3140] ;  /* 0x00314000010e7983 */ /* 0x000ea20000300a00 */
[----:B------:R-:W-:-:S03]  /*5f0b0*/  IMAD.X R27, R8, 0x1, R5, P1 ;  /* 0x00000001081b7824 */ /* 0x000fc600008e0605 */
[----:B------:R0:W-:Y:S01]  /*5f0c0*/  STL [R1+0x2464], R13 ;  /* 0x0024640d01007387 */ /* 0x0001e20000100800 */
[----:B------:R-:W-:Y:S02]  /*5f0d0*/  IMAD.X R29, R8, 0x1, R7, P5 ;  /* 0x00000001081d7824 */ /* 0x000fe400028e0607 */
[----:B0-----:R-:W-:-:S05]  /*5f0e0*/  IMAD.MOV.U32 R13, RZ, RZ, R10 ;  /* 0x000000ffff0d7224 */ /* 0x001fca00078e000a */
[----:B------:R-:W-:Y:S04]  /*5f0f0*/  STL.64 [R1+0x3120], R12 ;  /* 0x0031200c01007387 */ /* 0x000fe80000100a00 */
[----:B------:R0:W-:Y:S04]  /*5f100*/  STL [R1+0x142c], R27 ;  /* 0x00142c1b01007387 */ /* 0x0001e80000100800 */
[----:B0-----:R-:W3:Y:S04]  /*5f110*/  LDL.LU.64 R26, [R1+0x3138] ;  /* 0x00313800011a7983 */ /* 0x001ee80000300a00 */
[----:B------:R0:W-:Y:S04]  /*5f120*/  STL.64 [R1+0x1420], R28 ;  /* 0x0014201c01007387 */ /* 0x0001e80000100a00 */
[----:B0-----:R-:W4:Y:S01]  /*5f130*/  LDL.LU.64 R28, [R1+0x3130] ;  /* 0x00313000011c7983 */ /* 0x001f220000300a00 */
[----:B------:R-:W-:-:S02]  /*5f140*/  IMAD.MOV.U32 R12, RZ, RZ, R16 ;  /* 0x000000ffff0c7224 */ /* 0x000fc400078e0010 */
[----:B------:R-:W-:Y:S02]  /*5f150*/  IMAD.MOV.U32 R16, RZ, RZ, R24 ;  /* 0x000000ffff107224 */ /* 0x000fe400078e0018 */
[----:B------:R-:W-:Y:S02]  /*5f160*/  IMAD.MOV.U32 R10, RZ, RZ, R18 ;  /* 0x000000ffff0a7224 */ /* 0x000fe400078e0012 */
[----:B------:R-:W-:Y:S01]  /*5f170*/  IMAD.MOV.U32 R18, RZ, RZ, R19 ;  /* 0x000000ffff127224 */ /* 0x000fe200078e0013 */
[----:B--2---:R-:W-:Y:S02]  /*5f180*/  SHF.R.S32.HI R9, RZ, 0x1f, R14 ;  /* 0x0000001fff097819 */ /* 0x004fe4000001140e */
[----:B------:R-:W-:-:S05]  /*5f190*/  IADD3 R22, P3, PT, R14, R4, RZ ;  /* 0x000000040e167210 */ /* 0x000fca0007f7e0ff */
[----:B------:R-:W-:-:S05]  /*5f1a0*/  IMAD.X R23, R9, 0x1, R5, P3 ;  /* 0x0000000109177824 */ /* 0x000fca00018e0605 */
[----:B------:R0:W-:Y:S04]  /*5f1b0*/  STL.64 [R1+0x1418], R22 ;  /* 0x0014181601007387 */ /* 0x0001e80000100a00 */
[----:B0-----:R-:W2:Y:S01]  /*5f1c0*/  LDL.LU.64 R22, [R1+0x3128] ;  /* 0x0031280001167983 */ /* 0x001ea20000300a00 */
[----:B---3--:R-:W-:Y:S02]  /*5f1d0*/  IMAD.MOV.U32 R19, RZ, RZ, R27 ;  /* 0x000000ffff137224 */ /* 0x008fe400078e001b */
[----:B----4-:R-:W-:Y:S01]  /*5f1e0*/  IMAD.MOV.U32 R24, RZ, RZ, R28 ;  /* 0x000000ffff187224 */ /* 0x010fe200078e001c */
[----:B------:R-:W-:Y:S01]  /*5f1f0*/  IADD3 R28, P5, PT, R14, R6, RZ ;  /* 0x000000060e1c7210 */ /* 0x000fe20007fbe0ff */
[----:B------:R-:W-:Y:S01]  /*5f200*/  IMAD.MOV.U32 R14, RZ, RZ, R12 ;  /* 0x000000ffff0e7224 */ /* 0x000fe200078e000c */
[----:B------:R-:W-:Y:S01]  /*5f210*/  IADD3 R12, P1, PT, R15, R4, RZ ;  /* 0x000000040f0c7210 */ /* 0x000fe20007f3e0ff */
[----:B------:R-:W-:-:S02]  /*5f220*/  IMAD.MOV.U32 R27, RZ, RZ, R29 ;  /* 0x000000ffff1b7224 */ /* 0x000fc400078e001d */
[----:B------:R-:W-:Y:S02]  /*5f230*/  IMAD.X R29, R9, 0x1, R7, P5 ;  /* 0x00000001091d7824 */ /* 0x000fe400028e0607 */
[----:B------:R0:W-:Y:S04]  /*5f240*/  STL [R1+0x1408], R12 ;  /* 0x0014080c01007387 */ /* 0x0001e80000100800 */
[----:B0-----:R-:W3:Y:S04]  /*5f250*/  LDL.LU.64 R12, [R1+0x3120] ;  /* 0x00312000010c7983 */ /* 0x001ee80000300a00 */
[----:B------:R0:W-:Y:S04]  /*5f260*/  STL.64 [R1+0x1410], R28 ;  /* 0x0014101c01007387 */ /* 0x0001e80000100a00 */
[----:B0-----:R-:W4:Y:S02]  /*5f270*/  LDL.LU.64 R28, [R1+0x3118] ;  /* 0x00311800011c7983 */ /* 0x001f240000300a00 */
[----:B----4-:R-:W-:-:S02]  /*5f280*/  IMAD.MOV.U32 R9, RZ, RZ, R29 ;  /* 0x000000ffff097224 */ /* 0x010fc400078e001d */
[----:B------:R-:W4:Y:S04]  /*5f290*/  LDL.LU R29, [R1+0x3114] ;  /* 0x00311400011d7983 */ /* 0x000f280000300800 */
[----:B--2---:R0:W-:Y:S02]  /*5f2a0*/  STL.64 [R1+0x3100], R22 ;  /* 0x0031001601007387 */ /* 0x0041e40000100a00 */
[----:B0-----:R-:W-:Y:S02]  /*5f2b0*/  IMAD.MOV.U32 R23, RZ, RZ, R28 ;  /* 0x000000ffff177224 */ /* 0x001fe400078e001c */
[----:B------:R-:W2:Y:S04]  /*5f2c0*/  LDL.LU R28, [R1+0x3110] ;  /* 0x00311000011c7983 */ /* 0x000ea80000300800 */
[----:B------:R-:W-:Y:S04]  /*5f2d0*/  STL.64 [R1+0x30f0], R10 ;  /* 0x0030f00a01007387 */ /* 0x000fe80000100a00 */
[----:B---3--:R0:W-:Y:S04]  /*5f2e0*/  STL.64 [R1+0x3108], R12 ;  /* 0x0031080c01007387 */ /* 0x0081e80000100a00 */
[----:B0-----:R0:W3:Y:S01]  /*5f2f0*/  LDL.64 R12, [R1+0x1408] ;  /* 0x00140800010c7983 */ /* 0x0010e20000100a00 */
[----:B------:R-:W-:-:S02]  /*5f300*/  SHF.R.S32.HI R8, RZ, 0x1f, R15 ;  /* 0x0000001fff087819 */ /* 0x000fc4000001140f */
[----:B------:R-:W-:Y:S01]  /*5f310*/  IADD3 R22, P5, PT, R15, R6, RZ ;  /* 0x000000060f167210 */ /* 0x000fe20007fbe0ff */
[----:B---3--:R-:W-:-:S04]  /*5f320*/  IMAD.MOV.U32 R13, RZ, RZ, R23 ;  /* 0x000000ffff0d7224 */ /* 0x008fc800078e0017 */
[----:B------:R-:W-:Y:S02]  /*5f330*/  IMAD.MOV.U32 R11, RZ, RZ, R13 ;  /* 0x000000ffff0b7224 */ /* 0x000fe400078e000d */
[C---:B------:R-:W-:Y:S02]  /*5f340*/  IMAD.X R13, R8.reuse, 0x1, R5, P1 ;  /* 0x00000001080d7824 */ /* 0x040fe400008e0605 */
[----:B------:R-:W-:-:S03]  /*5f350*/  IMAD.X R23, R8, 0x1, R7, P5 ;  /* 0x0000000108177824 */ /* 0x000fc600028e0607 */
[----:B------:R1:W-:Y:S01]  /*5f360*/  STL [R1+0x140c], R13 ;  /* 0x00140c0d01007387 */ /* 0x0003e20000100800 */
[----:B----4-:R-:W-:-:S03]  /*5f370*/  IMAD.MOV.U32 R8, RZ, RZ, R29 ;  /* 0x000000ffff087224 */ /* 0x010fc600078e001d */
[----:B-1----:R-:W3:Y:S04]  /*5f380*/  LDL.LU.64 R12, [R1+0x3108] ;  /* 0x00310800010c7983 */ /* 0x002ee80000300a00 */
[----:B------:R1:W-:Y:S04]  /*5f390*/  STL.64 [R1+0x1400], R22 ;  /* 0x0014001601007387 */ /* 0x0003e80000100a00 */
[----:B-1----:R-:W4:Y:S04]  /*5f3a0*/  LDL.LU.64 R22, [R1+0x3100] ;  /* 0x0031000001167983 */ /* 0x002f280000300a00 */
[----:B------:R-:W3:Y:S01]  /*5f3b0*/  LDL.LU R29, [R1+0x30f8] ;  /* 0x0030f800011d7983 */ /* 0x000ee20000300800 */
[----:B------:R-:W-:Y:S01]  /*5f3c0*/  IMAD.MOV.U32 R15, RZ, RZ, R9 ;  /* 0x000000ffff0f7224 */ /* 0x000fe200078e0009 */
[----:B--2---:R-:W-:-:S02]  /*5f3d0*/  SHF.R.S32.HI R9, RZ, 0x1f, R28 ;  /* 0x0000001fff097819 */ /* 0x004fc4000001141c */
[C---:B------:R-:W-:Y:S02]  /*5f3e0*/  IADD3 R10, P3, PT, R28.reuse, R4, RZ ;  /* 0x000000041c0a7210 */ /* 0x040fe40007f7e0ff */
[----:B------:R1:W-:Y:S04]  /*5f3f0*/  STL.64 [R1+0x30e0], R14 ;  /* 0x0030e00e01007387 */ /* 0x0003e80000100a00 */
[----:B------:R-:W-:Y:S01]  /*5f400*/  STL.64 [R1+0x30e8], R6 ;  /* 0x0030e80601007387 */ /* 0x000fe20000100a00 */
[----:B-1----:R-:W-:Y:S01]  /*5f410*/  IADD3 R14, P5, PT, R28, R6, RZ ;  /* 0x000000061c0e7210 */ /* 0x002fe20007fbe0ff */
[----:B------:R-:W-:Y:S02]  /*5f420*/  IMAD.MOV.U32 R28, RZ, RZ, R11 ;  /* 0x000000ffff1c7224 */ /* 0x000fe400078e000b */
[----:B------:R-:W-:-:S05]  /*5f430*/  IMAD.X R11, R9, 0x1, R5, P3 ;  /* 0x00000001090b7824 */ /* 0x000fca00018e0605 */
[----:B------:R1:W-:Y:S04]  /*5f440*/  STL.64 [R1+0x13f8], R10 ;  /* 0x0013f80a01007387 */ /* 0x0003e80000100a00 */
[----:B-1----:R-:W2:Y:S01]  /*5f450*/  LDL.LU.64 R10, [R1+0x30f0] ;  /* 0x0030f000010a7983 */ /* 0x002ea20000300a00 */
[----:B---3--:R-:W-:-:S05]  /*5f460*/  IADD3 R6, P1, PT, R29, R4, RZ ;  /* 0x000000041d067210 */ /* 0x008fca0007f3e0ff */
[----:B------:R1:W-:Y:S04]  /*5f470*/  STL [R1+0x13e8], R6 ;  /* 0x0013e80601007387 */ /* 0x0003e80000100800 */
[----:B-1----:R-:W3:Y:S01]  /*5f480*/  LDL.LU.64 R6, [R1+0x30e8] ;  /* 0x0030e80001067983 */ /* 0x002ee20000300a00 */
[----:B------:R-:W-:-:S03]  /*5f490*/  IMAD.MOV.U32 R15, RZ, RZ, R8 ;  /* 0x000000ffff0f7224 */ /* 0x000fc600078e0008 */
[----:B------:R1:W-:Y:S02]  /*5f4a0*/  STL.64 [R1+0x30d8], R4 ;  /* 0x0030d80401007387 */ /* 0x0003e40000100a00 */
[----:B-1----:R-:W-:Y:S02]  /*5f4b0*/  IMAD.MOV.U32 R4, RZ, RZ, R15 ;  /* 0x000000ffff047224 */ /* 0x002fe400078e000f */
[----:B---3--:R-:W-:-:S05]  /*5f4c0*/  IMAD.X R15, R9, 0x1, R7, P5 ;  /* 0x00000001090f7824 */ /* 0x008fca00028e0607 */
[----:B------:R1:W-:Y:S04]  /*5f4d0*/  STL.64 [R1+0x13f0], R14 ;  /* 0x0013f00e01007387 */ /* 0x0003e80000100a00 */
[----:B-1----:R-:W3:Y:S04]  /*5f4e0*/  LDL.LU.64 R14, [R1+0x30e0] ;  /* 0x0030e000010e7983 */ /* 0x002ee80000300a00 */
[----:B------:R1:W-:Y:S04]  /*5f4f0*/  STL [R1+0x30c0], R0 ;  /* 0x0030c00001007387 */ /* 0x0003e80000100800 */
[----:B-1----:R-:W2:Y:S04]  /*5f500*/  LDL.LU R0, [R1] ;  /* 0x0000000001007983 */ /* 0x002ea80000300800 */
[----:B---3--:R1:W-:Y:S04]  /*5f510*/  STL.64 [R1+0x30c8], R14 ;  /* 0x0030c80e01007387 */ /* 0x0083e80000100a00 */
[----:B-1----:R-:W3:Y:S01]  /*5f520*/  LDL.64 R14, [R1+0x13e8] ;  /* 0x0013e800010e7983 */ /* 0x002ee20000100a00 */
[----:B------:R-:W-:Y:S01]  /*5f530*/  IMAD.MOV.U32 R9, RZ, RZ, R4 ;  /* 0x000000ffff097224 */ /* 0x000fe200078e0004 */
[----:B------:R-:W-:-:S02]  /*5f540*/  IADD3 R4, P5, PT, R29, R6, RZ ;  /* 0x000000061d047210 */ /* 0x000fc40007fbe0ff */
[----:B---3--:R-:W-:Y:S04]  /*5f550*/  STL [R1+0x30d0], R14 ;  /* 0x0030d00e01007387 */ /* 0x008fe80000100800 */
[----:B------:R1:W-:Y:S04]  /*5f560*/  STL [R1+0x13e0], R4 ;  /* 0x0013e00401007387 */ /* 0x0003e80000100800 */
[----:B-1----:R-:W2:Y:S04]  /*5f570*/  LDL.LU.64 R4, [R1+0x30d8] ;  /* 0x0030d80001047983 */ /* 0x002ea80000300a00 */
[----:B------:R-:W-:Y:S04]  /*5f580*/  STL [R1+0x25f0], R29 ;  /* 0x0025f01d01007387 */ /* 0x000fe80000100800 */
[----:B------:R-:W-:Y:S01]  /*5f590*/  STL [R1+0x26b0], R29 ;  /* 0x0026b01d01007387 */ /* 0x000fe20000100800 */
[----:B--2---:R-:W-:-:S05]  /*5f5a0*/  IADD3 R14, P3, PT, R0, R4, RZ ;  /* 0x00000004000e7210 */ /* 0x004fca0007f7e0ff */
[----:B------:R1:W-:Y:S04]  /*5f5b0*/  STL [R1+0x13d8], R14 ;  /* 0x0013d80e01007387 */ /* 0x0003e80000100800 */
[----:B-1----:R0:W2:Y:S01]  /*5f5c0*/  LDL.LU R14, [R1+0x30d0] ;  /* 0x0030d000010e7983 */ /* 0x0020a20000300800 */
[----:B------:R-:W-:-:S05]  /*5f5d0*/  SHF.R.S32.HI R8, RZ, 0x1f, R29 ;  /* 0x0000001fff087819 */ /* 0x000fca000001141d */
[----:B------:R-:W-:-:S05]  /*5f5e0*/  IMAD.X R15, R8, 0x1, R5, P1 ;  /* 0x00000001080f7824 */ /* 0x000fca00008e0605 */
[----:B------:R2:W-:Y:S04]  /*5f5f0*/  STL [R1+0x13ec], R15 ;  /* 0x0013ec0f01007387 */ /* 0x0005e80000100800 */
[----:B--2---:R-:W2:Y:S01]  /*5f600*/  LDL.LU.64 R14, [R1+0x30c8] ;  /* 0x0030c800010e7983 */ /* 0x004ea20000300a00 */
[----:B------:R-:W-:-:S03]  /*5f610*/  IMAD.MOV.U32 R29, RZ, RZ, R9 ;  /* 0x000000ffff1d7224 */ /* 0x000fc600078e0009 */
[----:B--2---:R1:W-:Y:S04]  /*5f620*/  STL.64 [R1+0x30b8], R14 ;  /* 0x0030b80e01007387 */ /* 0x0043e80000100a00 */
[----:B-1----:R0:W2:Y:S01]  /*5f630*/  LDL.64 R14, [R1+0x13d8] ;  /* 0x0013d800010e7983 */ /* 0x0020a20000100a00 */
[--C-:B------:R-:W-:Y:S01]  /*5f640*/  SHF.R.S32.HI R9, RZ, 0x1f, R0.reuse ;  /* 0x0000001fff097819 */ /* 0x100fe20000011400 */
[----:B--2---:R-:W-:Y:S02]  /*5f650*/  IMAD.MOV.U32 R15, RZ, RZ, R0 ;  /* 0x000000ffff0f7224 */ /* 0x004fe400078e0000 */
[----:B------:R-:W2:Y:S04]  /*5f660*/  LDL.LU R0, [R1+0x30c0] ;  /* 0x0030c00001007983 */ /* 0x000ea80000300800 */
[----:B------:R1:W-:Y:S04]  /*5f670*/  STL.64 [R1+0x30a8], R28 ;  /* 0x0030a81c01007387 */ /* 0x0003e80000100a00 */
[----:B-1----:R0:W3:Y:S02]  /*5f680*/  LDL.64 R28, [R1+0x13e0] ;  /* 0x0013e000011c7983 */ /* 0x0020e40000100a00 */
[----:B---3--:R-:W-:-:S05]  /*5f690*/  IMAD.X R29, R8, 0x1, R7, P5 ;  /* 0x00000001081d7824 */ /* 0x008fca00028e0607 */
[----:B------:R1:W-:Y:S04]  /*5f6a0*/  STL [R1+0x13e4], R29 ;  /* 0x0013e41d01007387 */ /* 0x0003e80000100800 */
[----:B-1----:R-:W3:Y:S01]  /*5f6b0*/  LDL R29, [R1+0x4] ;  /* 0x00000400011d7983 */ /* 0x002ee20000100800 */
[----:B------:R-:W-:Y:S01]  /*5f6c0*/  IADD3 R28, P5, PT, R15, R6, RZ ;  /* 0x000000060f1c7210 */ /* 0x000fe20007fbe0ff */
[----:B------:R-:W-:Y:S02]  /*5f6d0*/  IMAD.X R15, R9, 0x1, R5, P3 ;  /* 0x00000001090f7824 */ /* 0x000fe400018e0605 */
[----:B------:R-:W-:Y:S04]  /*5f6e0*/  STL.64 [R1+0x30b0], R6 ;  /* 0x0030b00601007387 */ /* 0x000fe80000100a00 */
[----:B------:R1:W-:Y:S04]  /*5f6f0*/  STL [R1+0x13dc], R15 ;  /* 0x0013dc0f01007387 */ /* 0x0003e80000100800 */
[----:B-1----:R-:W2:Y:S01]  /*5f700*/  LDL.LU.64 R14, [R1+0x30b8] ;  /* 0x0030b800010e7983 */ /* 0x002ea20000300a00 */
[----:B---3--:R-:W-:-:S05]  /*5f710*/  IADD3 R6, P1, PT, R29, R4, RZ ;  /* 0x000000041d067210 */ /* 0x008fca0007f3e0ff */
[----:B------:R1:W-:Y:S04]  /*5f720*/  STL [R1+0x13c8], R6 ;  /* 0x0013c80601007387 */ /* 0x0003e80000100800 */
[----:B-1----:R-:W3:Y:S01]  /*5f730*/  LDL.LU.64 R6, [R1+0x30b0] ;  /* 0x0030b00001067983 */ /* 0x002ee20000300a00 */
[----:B------:R-:W-:-:S03]  /*5f740*/  SHF.R.S32.HI R8, RZ, 0x1f, R29 ;  /* 0x0000001fff087819 */ /* 0x000fc6000001141d */
[----:B------:R1:W-:Y:S04]  /*5f750*/  STL.64 [R1+0x30a0], R4 ;  /* 0x0030a00401007387 */ /* 0x0003e80000100a00 */
[----:B-1----:R-:W2:Y:S01]  /*5f760*/  LDL.LU R4, [R1+0x4] ;  /* 0x0000040001047983 */ /* 0x002ea20000300800 */
[----:B---3--:R-:W-:-:S05]  /*5f770*/  IMAD.X R29, R9, 0x1, R7, P5 ;  /* 0x00000001091d7824 */ /* 0x008fca00028e0607 */
[----:B------:R1:W-:Y:S04]  /*5f780*/  STL.64 [R1+0x13d0], R28 ;  /* 0x0013d01c01007387 */ /* 0x0003e80000100a00 */
[----:B-1----:R-:W3:Y:S01]  /*5f790*/  LDL.LU.64 R28, [R1+0x30a8] ;  /* 0x0030a800011c7983 */ /* 0x002ee20000300a00 */
[----:B--2---:R-:W-:-:S03]  /*5f7a0*/  IADD3 R4, P5, PT, R4, R6, RZ ;  /* 0x0000000604047210 */ /* 0x004fc60007fbe0ff */
[----:B---3--:R1:W-:Y:S04]  /*5f7b0*/  STL.64 [R1+0x3098], R28 ;  /* 0x0030981c01007387 */ /* 0x0083e80000100a00 */
[----:B-1----:R0:W2:Y:S04]  /*5f7c0*/  LDL.64 R28, [R1+0x13c8] ;  /* 0x0013c800011c7983 */ /* 0x0020a80000100a00 */
[----:B------:R1:W-:Y:S04]  /*5f7d0*/  STL.64 [R1+0x3088], R12 ;  /* 0x0030880c01007387 */ /* 0x0003e80000100a00 */
[----:B-1----:R-:W3:Y:S04]  /*5f7e0*/  LDL.LU R12, [R1+0x8] ;  /* 0x00000800010c7983 */ /* 0x002ee80000300800 */
[----:B------:R1:W-:Y:S04]  /*5f7f0*/  STL [R1+0x13c0], R4 ;  /* 0x0013c00401007387 */ /* 0x0003e80000100800 */
[----:B-1----:R-:W2:Y:S04]  /*5f800*/  LDL.LU.64 R4, [R1+0x30a0] ;  /* 0x0030a00001047983 */ /* 0x002ea80000300a00 */
[----:B------:R2:W-:Y:S01]  /*5f810*/  STL.64 [R1+0x3080], R26 ;  /* 0x0030801a01007387 */ /* 0x0005e20000100a00 */
[----:B---3--:R-:W-:-:S03]  /*5f820*/  SHF.R.S32.HI R9, RZ, 0x1f, R12 ;  /* 0x0000001fff097819 */ /* 0x008fc6000001140c */
[----:B------:R1:W-:Y:S01]  /*5f830*/  STL.64 [R1+0x3090], R12 ;  /* 0x0030900c01007387 */ /* 0x0003e20000100a00 */
[----:B--2---:R-:W-:-:S03]  /*5f840*/  IADD3 R26, P3, PT, R12, R4, RZ ;  /* 0x000000040c1a7210 */ /* 0x004fc60007f7e0ff */
[----:B-1----:R0:W2:Y:S01]  /*5f850*/  LDL.64 R12, [R1+0x13c0] ;  /* 0x0013c000010c7983 */ /* 0x0020a20000100a00 */
[----:B------:R-:W-:-:S05]  /*5f860*/  IMAD.X R29, R8, 0x1, R5, P1 ;  /* 0x00000001081d7824 */ /* 0x000fca00008e0605 */
[----:B------:R1:W-:Y:S04]  /*5f870*/  STL [R1+0x13cc], R29 ;  /* 0x0013cc1d01007387 */ /* 0x0003e80000100800 */
[----:B-1----:R-:W3:Y:S01]  /*5f880*/  LDL.LU.64 R28, [R1+0x3098] ;  /* 0x00309800011c7983 */ /* 0x002ee20000300a00 */
[----:B--2---:R-:W-:-:S05]  /*5f890*/  IMAD.X R13, R8, 0x1, R7, P5 ;  /* 0x00000001080d7824 */ /* 0x004fca00028e0607 */
[----:B------:R1:W-:Y:S04]  /*5f8a0*/  STL [R1+0x13c4], R13 ;  /* 0x0013c40d01007387 */ /* 0x0003e80000100800 */
[----:B-1----:R-:W2:Y:S01]  /*5f8b0*/  LDL.LU.64 R12, [R1+0x3090] ;  /* 0x00309000010c7983 */ /* 0x002ea20000300a00 */
[----:B------:R-:W-:Y:S01]  /*5f8c0*/  IMAD.X R27, R9, 0x1, R5, P3 ;  /* 0x00000001091b7824 */ /* 0x000fe200018e0605 */
[----:B--2---:R-:W-:-:S05]  /*5f8d0*/  IADD3 R12, P5, PT, R12, R6, RZ ;  /* 0x000000060c0c7210 */ /* 0x004fca0007fbe0ff */
[----:B------:R1:W-:Y:S04]  /*5f8e0*/  STL [R1+0x13b0], R12 ;  /* 0x0013b00c01007387 */ /* 0x0003e80000100800 */
[----:B-1----:R-:W2:Y:S04]  /*5f8f0*/  LDL.LU.64 R12, [R1+0x3088] ;  /* 0x00308800010c7983 */ /* 0x002ea80000300a00 */
[----:B------:R-:W-:Y:S04]  /*5f900*/  STL.64 [R1+0x3078], R6 ;  /* 0x0030780601007387 */ /* 0x000fe80000100a00 */
[----:B------:R1:W-:Y:S04]  /*5f910*/  STL.64 [R1+0x13b8], R26 ;  /* 0x0013b81a01007387 */ /* 0x0003e80000100a00 */
[----:B-1----:R-:W3:Y:S04]  /*5f920*/  LDL.LU.64 R26, [R1+0x3080] ;  /* 0x00308000011a7983 */ /* 0x002ee80000300a00 */
[----:B--2---:R1:W-:Y:S04]  /*5f930*/  STL.64 [R1+0x3068], R12 ;  /* 0x0030680c01007387 */ /* 0x0043e80000100a00 */
[----:B-1----:R-:W2:Y:S04]  /*5f940*/  LDL.LU R12, [R1+0xc] ;  /* 0x00000c00010c7983 */ /* 0x002ea80000300800 */
[----:B---3--:R1:W-:Y:S04]  /*5f950*/  STL.64 [R1+0x3070], R26 ;  /* 0x0030701a01007387 */ /* 0x0083e80000100a00 */
[----:B-1----:R0:W3:Y:S01]  /*5f960*/  LDL.64 R26, [R1+0x13b0] ;  /* 0x0013b000011a7983 */ /* 0x0020e20000100a00 */
[----:B--2---:R-:W-:-:S05]  /*5f970*/  IADD3 R6, P1, PT, R12, R4, RZ ;  /* 0x000000040c067210 */ /* 0x004fca0007f3e0ff */
[----:B------:R1:W-:Y:S04]  /*5f980*/  STL [R1+0x13a8], R6 ;  /* 0x0013a80601007387 */ /* 0x0003e80000100800 */
[----:B-1----:R-:W3:Y:S01]  /*5f990*/  LDL.LU.64 R6, [R1+0x3078] ;  /* 0x0030780001067983 */ /* 0x002ee20000300a00 */
[----:B------:R-:W-:Y:S01]  /*5f9a0*/  SHF.R.S32.HI R8, RZ, 0x1f, R12 ;  /* 0x0000001fff087819 */ /* 0x000fe2000001140c */
[----:B---3--:R-:W-:Y:S01]  /*5f9b0*/  IMAD.X R27, R9, 0x1, R7, P5 ;  /* 0x00000001091b7824 */ /* 0x008fe200028e0607 */
[----:B------:R-:W-:-:S04]  /*5f9c0*/  IADD3 R12, P5, PT, R12, R6, RZ ;  /* 0x000000060c0c7210 */ /* 0x000fc80007fbe0ff */
[----:B------:R1:W-:Y:S04]  /*5f9d0*/  STL [R1+0x13b4], R27 ;  /* 0x0013b41b01007387 */ /* 0x0003e80000100800 */
[----:B-1----:R-:W2:Y:S04]  /*5f9e0*/  LDL.LU.64 R26, [R1+0x3070] ;  /* 0x00307000011a7983 */ /* 0x002ea80000300a00 */
[----:B------:R1:W-:Y:S04]  /*5f9f0*/  STL [R1+0x13a0], R12 ;  /* 0x0013a00c01007387 */ /* 0x0003e80000100800 */
[----:B-1----:R-:W3:Y:S04]  /*5fa00*/  LDL.LU.64 R12, [R1+0x3068] ;  /* 0x00306800010c7983 */ /* 0x002ee80000300a00 */
[----:B------:R1:W-:Y:S04]  /*5fa10*/  STL.64 [R1+0x3058], R6 ;  /* 0x0030580601007387 */ /* 0x0003e80000100a00 */
[----:B-1----:R-:W2:Y:S04]  /*5fa20*/  LDL.64 R6, [R1+0x13a8] ;  /* 0x0013a80001067983 */ /* 0x002ea80000100a00 */
[----:B--2---:R-:W-:Y:S04]  /*5fa30*/  STL [R1+0x3060], R6 ;  /* 0x0030600601007387 */ /* 0x004fe80000100800 */
[----:B------:R1:W-:Y:S04]  /*5fa40*/  STL.64 [R1+0x3050], R20 ;  /* 0x0030501401007387 */ /* 0x0003e80000100a00 */
[----:B-1----:R0:W2:Y:S04]  /*5fa50*/  LDL.64 R20, [R1+0x13a0] ;  /* 0x0013a00001147983 */ /* 0x0020a80000100a00 */
[----:B------:R1:W-:Y:S04]  /*5fa60*/  STL.64 [R1+0x3038], R28 ;  /* 0x0030381c01007387 */ /* 0x0003e80000100a00 */
[----:B-1----:R-:W2:Y:S02]  /*5fa70*/  LDL.LU R29, [R1+0x10] ;  /* 0x00001000011d7983 */ /* 0x002ea40000300800 */
[----:B--2---:R-:W-:-:S05]  /*5fa80*/  IADD3 R6, P3, PT, R29, R4, RZ ;  /* 0x000000041d067210 */ /* 0x004fca0007f7e0ff */
[----:B------:R1:W-:Y:S04]  /*5fa90*/  STL [R1+0x1398], R6 ;  /* 0x0013980601007387 */ /* 0x0003e80000100800 */
[----:B-1----:R0:W2:Y:S01]  /*5faa0*/  LDL.LU R6, [R1+0x3060] ;  /* 0x0030600001067983 */ /* 0x0020a20000300800 */
[----:B------:R-:W-:-:S05]  /*5fab0*/  IMAD.X R7, R8, 0x1, R5, P1 ;  /* 0x0000000108077824 */ /* 0x000fca00008e0605 */
[----:B------:R2:W-:Y:S04]  /*5fac0*/  STL [R1+0x13ac], R7 ;  /* 0x0013ac0701007387 */ /* 0x0005e80000100800 */
[----:B--2---:R-:W2:Y:S02]  /*5fad0*/  LDL.LU.64 R6, [R1+0x3058] ;  /* 0x0030580001067983 */ /* 0x004ea40000300a00 */
[----:B--2---:R-:W-:-:S05]  /*5fae0*/  IMAD.X R21, R8, 0x1, R7, P5 ;  /* 0x0000000108157824 */ /* 0x004fca00028e0607 */
[----:B------:R1:W-:Y:S04]  /*5faf0*/  STL [R1+0x13a4], R21 ;  /* 0x0013a41501007387 */ /* 0x0003e80000100800 */
[----:B-1----:R-:W2:Y:S04]  /*5fb00*/  LDL.LU.64 R20, [R1+0x3050] ;  /* 0x0030500001147983 */ /* 0x002ea80000300a00 */
[----:B------:R1:W-:Y:S04]  /*5fb10*/  STL.64 [R1+0x3040], R18 ;  /* 0x0030401201007387 */ /* 0x0003e80000100a00 */
[----:B-1----:R-:W2:Y:S01]  /*5fb20*/  LDL R18, [R1+0x14] ;  /* 0x0000140001127983 */ /* 0x002ea20000100800 */
[----:B------:R-:W-:-:S03]  /*5fb30*/  SHF.R.S32.HI R9, RZ, 0x1f, R29 ;  /* 0x0000001fff097819 */ /* 0x000fc6000001141d */
[----:B--2---:R1:W-:Y:S04]  /*5fb40*/  STL.64 [R1+0x3048], R18 ;  /* 0x0030481201007387 */ /* 0x0043e80000100a00 */
[----:B-1----:R0:W2:Y:S02]  /*5fb50*/  LDL.64 R18, [R1+0x1398] ;  /* 0x0013980001127983 */ /* 0x0020a40000100a00 */
[----:B--2---:R-:W-:-:S05]  /*5fb60*/  IMAD.X R19, R9, 0x1, R5, P3 ;  /* 0x0000000109137824 */ /* 0x004fca00018e0605 */
[----:B------:R1:W-:Y:S04]  /*5fb70*/  STL [R1+0x139c], R19 ;  /* 0x00139c1301007387 */ /* 0x0003e80000100800 */
[----:B-1----:R-:W2:Y:S01]  /*5fb80*/  LDL.LU.64 R18, [R1+0x3048] ;  /* 0x0030480001127983 */ /* 0x002ea20000300a00 */
[----:B------:R-:W-:-:S05]  /*5fb90*/  IADD3 R28, P5, PT, R29, R6, RZ ;  /* 0x000000061d1c7210 */ /* 0x000fca0007fbe0ff */
[----:B------:R-:W-:Y:S01]  /*5fba0*/  IMAD.X R29, R9, 0x1, R7, P5 ;  /* 0x00000001091d7824 */ /* 0x000fe200028e0607 */
[----:B--2---:R-:W-:Y:S02]  /*5fbb0*/  SHF.R.S32.HI R8, RZ, 0x1f, R18 ;  /* 0x0000001fff087819 */ /* 0x004fe40000011412 */
[----:B------:R-:W-:-:S05]  /*5fbc0*/  IADD3 R18, P1, PT, R18, R4, RZ ;  /* 0x0000000412127210 */ /* 0x000fca0007f3e0ff */
[----:B------:R1:W-:Y:S04]  /*5fbd0*/  STL [R1+0x1388], R18 ;  /* 0x0013881201007387 */ /* 0x0003e80000100800 */
[----:B-1----:R-:W2:Y:S04]  /*5fbe0*/  LDL.LU.64 R18, [R1+0x3040] ;  /* 0x0030400001127983 */ /* 0x002ea80000300a00 */
[----:B------:R1:W-:Y:S04]  /*5fbf0*/  STL.64 [R1+0x1390], R28 ;  /* 0x0013901c01007387 */ /* 0x0003e80000100a00 */
[----:B-1----:R-:W2:Y:S04]  /*5fc00*/  LDL.LU.64 R28, [R1+0x3038] ;  /* 0x00303800011c7983 */ /* 0x002ea80000300a00 */
[----:B------:R-:W3:Y:S04]  /*5fc10*/  LDL.LU R9, [R1+0x14] ;  /* 0x0000140001097983 */ /* 0x000ee80000300800 */
[----:B--2---:R1:W-:Y:S04]  /*5fc20*/  STL.64 [R1+0x3030], R28 ;  /* 0x0030301c01007387 */ /* 0x0043e80000100a00 */
[----:B-1----:R0:W2:Y:S04]  /*5fc30*/  LDL.64 R28, [R1+0x1388] ;  /* 0x00138800011c7983 */ /* 0x0020a80000100a00 */
[----:B------:R3:W-:Y:S04]  /*5fc40*/  STL.64 [R1+0x3018], R14 ;  /* 0x0030180e01007387 */ /* 0x0007e80000100a00 */
[----:B------:R1:W-:Y:S01]  /*5fc50*/  STL.64 [R1+0x3020], R26 ;  /* 0x0030201a01007387 */ /* 0x0003e20000100a00 */
[----:B---3--:R-:W-:-:S05]  /*5fc60*/  IADD3 R14, P5, PT, R9, R6, RZ ;  /* 0x00000006090e7210 */ /* 0x008fca0007fbe0ff */
[----:B------:R3:W-:Y:S04]  /*5fc70*/  STL [R1+0x1380], R14 ;  /* 0x0013800e01007387 */ /* 0x0007e80000100800 */
[----:B-1----:R-:W2:Y:S02]  /*5fc80*/  LDL.LU R26, [R1+0x18] ;  /* 0x00001800011a7983 */ /* 0x002ea40000300800 */
[----:B--2---:R-:W-:Y:S02]  /*5fc90*/  SHF.R.S32.HI R9, RZ, 0x1f, R26 ;  /* 0x0000001fff097819 */ /* 0x004fe4000001141a */
[----:B------:R1:W-:Y:S01]  /*5fca0*/  STL.64 [R1+0x3028], R26 ;  /* 0x0030281a01007387 */ /* 0x0003e20000100a00 */
[----:B---3--:R-:W-:-:S03]  /*5fcb0*/  IADD3 R14, P3, PT, R26, R4, RZ ;  /* 0x000000041a0e7210 */ /* 0x008fc60007f7e0ff */
[----:B-1----:R0:W2:Y:S01]  /*5fcc0*/  LDL.64 R26, [R1+0x1380] ;  /* 0x00138000011a7983 */ /* 0x0020a20000100a00 */
[----:B------:R-:W-:-:S05]  /*5fcd0*/  IMAD.X R29, R8, 0x1, R5, P1 ;  /* 0x00000001081d7824 */ /* 0x000fca00008e0605 */
[----:B------:R1:W-:Y:S04]  /*5fce0*/  STL [R1+0x138c], R29 ;  /* 0x00138c1d01007387 */ /* 0x0003e80000100800 */
[----:B-1----:R-:W3:Y:S04]  /*5fcf0*/  LDL.LU.64 R28, [R1+0x3030] ;  /* 0x00303000011c7983 */ /* 0x002ee80000300a00 */
[----:B------:R-:W-:Y:S01]  /*5fd00*/  STL.64 [R1+0x3010], R20 ;  /* 0x0030101401007387 */ /* 0x000fe20000100a00 */
[----:B--2---:R-:W-:-:S05]  /*5fd10*/  IMAD.X R27, R8, 0x1, R7, P5 ;  /* 0x00000001081b7824 */ /* 0x004fca00028e0607 */
[----:B------:R1:W-:Y:S04]  /*5fd20*/  STL [R1+0x1384], R27 ;  /* 0x0013841b01007387 */ /* 0x0003e80000100800 */
[----:B-1----:R-:W2:Y:S01]  /*5fd30*/  LDL.LU.64 R26, [R1+0x3028] ;  /* 0x00302800011a7983 */ /* 0x002ea20000300a00 */
[----:B------:R-:W-:Y:S01]  /*5fd40*/  IMAD.X R15, R9, 0x1, R5, P3 ;  /* 0x00000001090f7824 */ /* 0x000fe200018e0605 */
[----:B--2---:R-:W-:-:S05]  /*5fd50*/  IADD3 R26, P5, PT, R26, R6, RZ ;  /* 0x000000061a1a7210 */ /* 0x004fca0007fbe0ff */
[----:B------:R1:W-:Y:S04]  /*5fd60*/  STL [R1+0x1370], R26 ;  /* 0x0013701a01007387 */ /* 0x0003e80000100800 */
[----:B-1----:R-:W2:Y:S04]  /*5fd70*/  LDL.LU.64 R26, [R1+0x3020] ;  /* 0x00302000011a7983 */ /* 0x002ea80000300a00 */
[----:B------:R1:W-:Y:S04]  /*5fd80*/  STL.64 [R1+0x1378], R14 ;  /* 0x0013780e01007387 */ /* 0x0003e80000100a00 */
[----:B-1----:R-:W2:Y:S04]  /*5fd90*/  LDL.LU.64 R14, [R1+0x3018] ;  /* 0x00301800010e7983 */ /* 0x002ea80000300a00 */
[----:B--2---:R1:W-:Y:S04]  /*5fda0*/  STL.64 [R1+0x3000], R14 ;  /* 0x0030000e01007387 */ /* 0x0043e80000100a00 */
[----:B-1----:R-:W2:Y:S04]  /*5fdb0*/  LDL.LU R14, [R1+0x1c] ;  /* 0x00001c00010e7983 */ /* 0x002ea80000300800 */
[----:B------:R1:W-:Y:S04]  /*5fdc0*/  STL.64 [R1+0x3008], R26 ;  /* 0x0030081a01007387 */ /* 0x0003e80000100a00 */
[----:B-1----:R0:W3:Y:S01]  /*5fdd0*/  LDL.64 R26, [R1+0x1370] ;  /* 0x00137000011a7983 */ /* 0x0020e20000100a00 */
[----:B--2---:R-:W-:-:S02]  /*5fde0*/  IADD3 R20, P1, PT, R14, R4, RZ ;  /* 0x000000040e147210 */ /* 0x004fc40007f3e0ff */
[----:B------:R-:W-:-:S03]  /*5fdf0*/  SHF.R.S32.HI R8, RZ, 0x1f, R14 ;  /* 0x0000001fff087819 */ /* 0x000fc6000001140e */
[----:B------:R1:W-:Y:S04]  /*5fe00*/  STL [R1+0x1368], R20 ;  /* 0x0013681401007387 */ /* 0x0003e80000100800 */
[----:B-1----:R-:W2:Y:S01]  /*5fe10*/  LDL.LU.64 R20, [R1+0x3010] ;  /* 0x0030100001147983 */ /* 0x002ea20000300a00 */
[----:B---3--:R-:W-:Y:S01]  /*5fe20*/  IMAD.X R27, R9, 0x1, R7, P5 ;  /* 0x00000001091b7824 */ /* 0x008fe200028e0607 */
[----:B------:R-:W-:-:S04]  /*5fe30*/  IADD3 R14, P5, PT, R14, R6, RZ ;  /* 0x000000060e0e7210 */ /* 0x000fc80007fbe0ff */
[----:B------:R1:W-:Y:S04]  /*5fe40*/  STL [R1+0x1374], R27 ;  /* 0x0013741b01007387 */ /* 0x0003e80000100800 */
[----:B-1----:R-:W3:Y:S04]  /*5fe50*/  LDL.LU.64 R26, [R1+0x3008] ;  /* 0x00300800011a7983 */ /* 0x002ee80000300a00 */
[----:B------:R-:W2:Y:S04]  /*5fe60*/  LDL.LU R9, [R1+0x78] ;  /* 0x0000780001097983 */ /* 0x000ea80000300800 */
[----:B------:R1:W-:Y:S04]  /*5fe70*/  STL [R1+0x1360], R14 ;  /* 0x0013600e01007387 */ /* 0x0003e80000100800 */
[----:B-1----:R-:W2:Y:S04]  /*5fe80*/  LDL.LU.64 R14, [R1+0x3000] ;  /* 0x00300000010e7983 */ /* 0x002ea80000300a00 */
        /* <DEDUP_REMOVED lines=12> */
[----:B--2---:R-:W2:Y:S04]  /*5ff50*/  LDL.LU.64 R6, [R1+0x2ff0] ;  /* 0x002ff00001067983 */ /* 0x004ea80000300a00 */
[----:B------:R1:W-:Y:S04]  /*5ff60*/  STL.64 [R1+0x2fd8], R14 ;  /* 0x002fd80e01007387 */ /* 0x0003e80000100a00 */
[----:B-1----:R0:W2:Y:S01]  /*5ff70*/  LDL.64 R14, [R1+0x1358] ;  /* 0x00135800010e7983 */ /* 0x0020a20000100a00 */
[----:B------:R-:W-:Y:S01]  /*5ff80*/  IMAD.MOV.U32 R29, RZ, RZ, R9 ;  /* 0x000000ffff1d7224 */ /* 0x000fe200078e0009 */
[----:B------:R-:W-:-:S03]  /*5ff90*/  SHF.R.S32.HI R9, RZ, 0x1f, R24 ;  /* 0x0000001fff097819 */ /* 0x000fc60000011418 */
[----:B--2---:R-:W-:Y:S02]  /*5ffa0*/  IMAD.MOV.U32 R15, RZ, RZ, R29 ;  /* 0x000000ffff0f7224 */ /* 0x004fe400078e001d */
[----:B------:R-:W-:Y:S01]  /*5ffb0*/  IMAD.X R29, R8, 0x1, R7, P5 ;  /* 0x00000001081d7824 */ /* 0x000fe200028e0607 */
[----:B------:R-:W-:-:S04]  /*5ffc0*/  IADD3 R24, P5, PT, R24, R6, RZ ;  /* 0x0000000618187210 */ /* 0x000fc80007fbe0ff */
[----:B------:R1:W-:Y:S04]  /*5ffd0*/  STL [R1+0x1364], R29 ;  /* 0x0013641d01007387 */ /* 0x0003e80000100800 */
[----:B-1----:R-:W2:Y:S04]  /*5ffe0*/  LDL.LU.64 R28, [R1+0x2fe8] ;  /* 0x002fe800011c7983 */ /* 0x002ea80000300a00 */
[----:B------:R1:W-:Y:S04]  /*5fff0*/  STL [R1+0x1350], R24 ;  /* 0x0013501801007387 */ /* 0x0003e80000100800 */
[----:B-1----:R-:W2:Y:S01]  /*60000*/  LDL.LU.64 R24, [R1+0x2fe0] ;  /* 0x002fe00001187983 */ /* 0x002ea20000300a00 */
[----:B------:R-:W-:-:S02]  /*60010*/  IMAD.MOV.U32 R8, RZ, RZ, R15 ;  /* 0x000000ffff087224 */ /* 0x000fc400078e000f */
[----:B------:R-:W-:Y:S01]  /*60020*/  IMAD.X R15, R9, 0x1, R5, P3 ;  /* 0x00000001090f7824 */ /* 0x000fe200018e0605 */
[----:B--2---:R1:W-:Y:S04]  /*60030*/  STL.64 [R1+0x2fc8], R24 ;  /* 0x002fc81801007387 */ /* 0x0043e80000100a00 */
[----:B-1----:R-:W2:Y:S04]  /*60040*/  LDL.LU R24, [R1+0x74] ;  /* 0x0000740001187983 */ /* 0x002ea80000300800 */
[----:B------:R1:W-:Y:S04]  /*60050*/  STL [R1+0x135c], R15 ;  /* 0x00135c0f01007387 */ /* 0x0003e80000100800 */
[----:B-1----:R-:W3:Y:S04]  /*60060*/  LDL.LU.64 R14, [R1+0x2fd8] ;  /* 0x002fd800010e7983 */ /* 0x002ee80000300a00 */
[----:B------:R1:W-:Y:S04]  /*60070*/  STL.64 [R1+0x2fd0], R20 ;  /* 0x002fd01401007387 */ /* 0x0003e80000100a00 */
[----:B-1----:R0:W3:Y:S04]  /*60080*/  LDL.64 R20, [R1+0x1350] ;  /* 0x0013500001147983 */ /* 0x0020e80000100a00 */
[----:B------:R2:W-:Y:S02]  /*60090*/  STL.64 [R1+0x2fb8], R10 ;  /* 0x002fb80a01007387 */ /* 0x0005e40000100a00 */
[----:B--2---:R-:W-:-:S05]  /*600a0*/  IADD3 R10, P1, PT, R24, R4, RZ ;  /* 0x00000004180a7210 */ /* 0x004fca0007f3e0ff */
[----:B------:R1:W-:Y:S01]  /*600b0*/  STL [R1+0x2fc0], R10 ;  /* 0x002fc00a01007387 */ /* 0x0003e20000100800 */
[----:B---3--:R-:W-:Y:S01]  /*600c0*/  IMAD.MOV.U32 R21, RZ, RZ, R8 ;  /* 0x000000ffff157224 */ /* 0x008fe200078e0008 */
[----:B------:R-:W-:-:S03]  /*600d0*/  SHF.R.S32.HI R8, RZ, 0x1f, R24 ;  /* 0x0000001fff087819 */ /* 0x000fc60000011418 */
[----:B-1----:R-:W-:Y:S02]  /*600e0*/  IMAD.MOV.U32 R10, RZ, RZ, R21 ;  /* 0x000000ffff0a7224 */ /* 0x002fe400078e0015 */
[----:B------:R-:W-:Y:S01]  /*600f0*/  IMAD.X R21, R9, 0x1, R7, P5 ;  /* 0x0000000109157824 */ /* 0x000fe200028e0607 */
[----:B------:R-:W-:-:S04]  /*60100*/  IADD3 R24, P5, PT, R24, R6, RZ ;  /* 0x0000000618187210 */ /* 0x000fc80007fbe0ff */
[----:B------:R1:W-:Y:S04]  /*60110*/  STL [R1+0x1354], R21 ;  /* 0x0013541501007387 */ /* 0x0003e80000100800 */
[----:B-1----:R-:W2:Y:S04]  /*60120*/  LDL.LU.64 R20, [R1+0x2fd0] ;  /* 0x002fd00001147983 */ /* 0x002ea80000300a00 */
[----:B------:R1:W-:Y:S04]  /*60130*/  STL [R1+0x1340], R24 ;  /* 0x0013401801007387 */ /* 0x0003e80000100800 */
[----:B-1----:R-:W3:Y:S04]  /*60140*/  LDL.LU.64 R24, [R1+0x2fc8] ;  /* 0x002fc80001187983 */ /* 0x002ee80000300a00 */
[----:B---3--:R1:W-:Y:S04]  /*60150*/  STL.64 [R1+0x2fb0], R24 ;  /* 0x002fb01801007387 */ /* 0x0083e80000100a00 */
[----:B-1----:R0:W3:Y:S02]  /*60160*/  LDL.64 R24, [R1+0x1340] ;  /* 0x0013400001187983 */ /* 0x0020e40000100a00 */
[----:B---3--:R-:W-:-:S05]  /*60170*/  IMAD.MOV.U32 R25, RZ, RZ, R10 ;  /* 0x000000ffff197224 */ /* 0x008fca00078e000a */
[----:B------:R-:W-:-:S05]  /*60180*/  IADD3 R10, P3, PT, R25, R4, RZ ;  /* 0x00000004190a7210 */ /* 0x000fca0007f7e0ff */
[----:B------:R1:W-:Y:S04]  /*60190*/  STL [R1+0x1338], R10 ;  /* 0x0013380a01007387 */ /* 0x0003e80000100800 */
[----:B-1----:R-:W3:Y:S01]  /*601a0*/  LDL.LU R10, [R1+0x2fc0] ;  /* 0x002fc000010a7983 */ /* 0x002ee20000300800 */
[----:B------:R-:W-:-:S05]  /*601b0*/  IMAD.X R11, R8, 0x1, R5, P1 ;  /* 0x00000001080b7824 */ /* 0x000fca00008e0605 */
[----:B---3--:R1:W-:Y:S04]  /*601c0*/  STL.64 [R1+0x1348], R10 ;  /* 0x0013480a01007387 */ /* 0x0083e80000100a00 */
[----:B-1----:R-:W3:Y:S01]  /*601d0*/  LDL.LU.64 R10, [R1+0x2fb8] ;  /* 0x002fb800010a7983 */ /* 0x002ee20000300a00 */
[----:B------:R-:W-:-:S03]  /*601e0*/  SHF.R.S32.HI R9, RZ, 0x1f, R25 ;  /* 0x0000001fff097819 */ /* 0x000fc60000011419 */
[----:B---3--:R1:W-:Y:S04]  /*601f0*/  STL.64 [R1+0x2f98], R10 ;  /* 0x002f980a01007387 */ /* 0x0083e80000100a00 */
[----:B------:R-:W-:Y:S04]  /*60200*/  STL.64 [R1+0x2fa0], R28 ;  /* 0x002fa01c01007387 */ /* 0x000fe80000100a00 */
[----:B------:R3:W-:Y:S01]  /*60210*/  STL [R1+0x2fa8], R29 ;  /* 0x002fa81d01007387 */ /* 0x0007e20000100800 */
[----:B-1----:R-:W-:Y:S02]  /*60220*/  IMAD.MOV.U32 R11, RZ, RZ, R25 ;  /* 0x000000ffff0b7224 */ /* 0x002fe400078e0019 */
[----:B------:R-:W-:Y:S01]  /*60230*/  IMAD.X R25, R8, 0x1, R7, P5 ;  /* 0x0000000108197824 */ /* 0x000fe200028e0607 */
[----:B---3--:R0:W3:Y:S04]  /*60240*/  LDL.64 R28, [R1+0x1338] ;  /* 0x00133800011c7983 */ /* 0x0080e80000100a00 */
[----:B------:R1:W-:Y:S04]  /*60250*/  STL [R1+0x1344], R25 ;  /* 0x0013441901007387 */ /* 0x0003e80000100800 */
[----:B-1----:R-:W2:Y:S01]  /*60260*/  LDL.LU.64 R24, [R1+0x2fb0] ;  /* 0x002fb00001187983 */ /* 0x002ea20000300a00 */
[----:B---3--:R-:W-:-:S03]  /*60270*/  IMAD.X R29, R9, 0x1, R5, P3 ;  /* 0x00000001091d7824 */ /* 0x008fc600018e0605 */
[----:B--2---:R1:W-:Y:S04]  /*60280*/  STL.64 [R1+0x2f90], R24 ;  /* 0x002f901801007387 */ /* 0x0043e80000100a00 */
[----:B-1----:R-:W2:Y:S04]  /*60290*/  LDL.LU R24, [R1+0x7c] ;  /* 0x00007c0001187983 */ /* 0x002ea80000300800 */
[----:B------:R1:W-:Y:S04]  /*602a0*/  STL [R1+0x133c], R29 ;  /* 0x00133c1d01007387 */ /* 0x0003e80000100800 */
[----:B-1----:R0:W3:Y:S01]  /*602b0*/  LDL.LU R29, [R1+0x2fa8] ;  /* 0x002fa800011d7983 */ /* 0x0020e20000300800 */
[----:B------:R-:W-:-:S05]  /*602c0*/  IADD3 R10, P5, PT, R11, R6, RZ ;  /* 0x000000060b0a7210 */ /* 0x000fca0007fbe0ff */
[----:B------:R-:W-:Y:S01]  /*602d0*/  IMAD.X R11, R9, 0x1, R7, P5 ;  /* 0x00000001090b7824 */ /* 0x000fe200028e0607 */
[C---:B--2---:R-:W-:Y:S02]  /*602e0*/  IADD3 R28, P1, PT, R24.reuse, R4, RZ ;  /* 0x00000004181c7210 */ /* 0x044fe40007f3e0ff */
[----:B------:R-:W-:Y:S02]  /*602f0*/  SHF.R.S32.HI R8, RZ, 0x1f, R24 ;  /* 0x0000001fff087819 */ /* 0x000fe40000011418 */
[----:B------:R-:W-:Y:S01]  /*60300*/  IADD3 R24, P5, PT, R24, R6, RZ ;  /* 0x0000000618187210 */ /* 0x000fe20007fbe0ff */
[----:B------:R3:W-:Y:S04]  /*60310*/  STL [R1+0x1328], R28 ;  /* 0x0013281c01007387 */ /* 0x0007e80000100800 */
[----:B---3--:R-:W2:Y:S04]  /*60320*/  LDL.LU.64 R28, [R1+0x2fa0] ;  /* 0x002fa000011c7983 */ /* 0x008ea80000300a00 */
[----:B------:R1:W-:Y:S04]  /*60330*/  STL.64 [R1+0x1330], R10 ;  /* 0x0013300a01007387 */ /* 0x0003e80000100a00 */
[----:B-1----:R-:W3:Y:S04]  /*60340*/  LDL.LU.64 R10, [R1+0x2f98] ;  /* 0x002f9800010a7983 */ /* 0x002ee80000300a00 */
[----:B------:R1:W-:Y:S04]  /*60350*/  STL [R1+0x1320], R24 ;  /* 0x0013201801007387 */ /* 0x0003e80000100800 */
[----:B-1----:R-:W2:Y:S04]  /*60360*/  LDL.LU.64 R24, [R1+0x2f90] ;  /* 0x002f900001187983 */ /* 0x002ea80000300a00 */
[----:B------:R1:W-:Y:S04]  /*60370*/  STL.64 [R1+0x2f88], R6 ;  /* 0x002f880601007387 */ /* 0x0003e80000100a00 */
[----:B-1----:R0:W3:Y:S04]  /*60380*/  LDL.64 R6, [R1+0x1328] ;  /* 0x0013280001067983 */ /* 0x0020e80000100a00 */
[----:B--2---:R-:W-:Y:S04]  /*60390*/  STL.64 [R1+0x2f78], R24 ;  /* 0x002f781801007387 */ /* 0x004fe80000100a00 */
[----:B----4-:R1:W-:Y:S04]  /*603a0*/  STL.64 [R1+0x2f80], R22 ;  /* 0x002f801601007387 */ /* 0x0103e80000100a00 */
[----:B-1----:R0:W2:Y:S01]  /*603b0*/  LDL.64 R22, [R1+0x1320] ;  /* 0x0013200001167983 */ /* 0x0020a20000100a00 */
[----:B---3--:R-:W-:-:S03]  /*603c0*/  IMAD.X R7, R8, 0x1, R5, P1 ;  /* 0x0000000108077824 */ /* 0x008fc600008e0605 */
[----:B------:R1:W-:Y:S04]  /*603d0*/  STL.64 [R1+0x2f68], R14 ;  /* 0x002f680e01007387 */ /* 0x0003e80000100a00 */
[----:B-1----:R-:W3:Y:S04]  /*603e0*/  LDL.LU R15, [R1+0x80] ;  /* 0x00008000010f7983 */ /* 0x002ee80000300800 */
[----:B------:R1:W-:Y:S04]  /*603f0*/  STL.64 [R1+0x2f70], R10 ;  /* 0x002f700a01007387 */ /* 0x0003e80000100a00 */
[----:B-1----:R-:W4:Y:S04]  /*60400*/  LDL R10, [R1+0x84] ;  /* 0x00008400010a7983 */ /* 0x002f280000100800 */
[----:B------:R1:W-:Y:S04]  /*60410*/  STL [R1+0x132c], R7 ;  /* 0x00132c0701007387 */ /* 0x0003e80000100800 */
[----:B-1----:R-:W2:Y:S01]  /*60420*/  LDL.LU.64 R6, [R1+0x2f88] ;  /* 0x002f880001067983 */ /* 0x002ea20000300a00 */
[----:B---3--:R-:W-:-:S02]  /*60430*/  SHF.R.S32.HI R9, RZ, 0x1f, R15 ;  /* 0x0000001fff097819 */ /* 0x008fc4000001140f */
[----:B------:R-:W-:-:S05]  /*60440*/  IADD3 R24, P3, PT, R15, R4, RZ ;  /* 0x000000040f187210 */ /* 0x000fca0007f7e0ff */
[----:B------:R-:W-:Y:S02]  /*60450*/  IMAD.X R25, R9, 0x1, R5, P3 ;  /* 0x0000000109197824 */ /* 0x000fe400018e0605 */
[--C-:B--2---:R-:W-:Y:S01]  /*60460*/  IMAD.X R23, R8, 0x1, R7.reuse, P5 ;  /* 0x0000000108177824 */ /* 0x104fe200028e0607 */
[----:B------:R-:W-:Y:S02]  /*60470*/  IADD3 R14, P5, PT, R15, R6, RZ ;  /* 0x000000060f0e7210 */ /* 0x000fe40007fbe0ff */
[----:B----4-:R-:W-:Y:S02]  /*60480*/  SHF.R.S32.HI R8, RZ, 0x1f, R10 ;  /* 0x0000001fff087819 */ /* 0x010fe4000001140a */
[----:B------:R-:W-:Y:S01]  /*60490*/  IADD3 R10, P1, PT, R10, R4, RZ ;  /* 0x000000040a0a7210 */ /* 0x000fe20007f3e0ff */
[----:B------:R1:W-:Y:S01]  /*604a0*/  STL [R1+0x1324], R23 ;  /* 0x0013241701007387 */ /* 0x0003e20000100800 */
[----:B------:R-:W-:-:S03]  /*604b0*/  IMAD.X R15, R9, 0x1, R7, P5 ;  /* 0x00000001090f7824 */ /* 0x000fc600028e0607 */
[----:B-1----:R-:W2:Y:S04]  /*604c0*/  LDL.LU.64 R22, [R1+0x2f80] ;  /* 0x002f800001167983 */ /* 0x002ea80000300a00 */
[----:B------:R1:W-:Y:S04]  /*604d0*/  STL.64 [R1+0x1318], R24 ;  /* 0x0013181801007387 */ /* 0x0003e80000100a00 */
[----:B-1----:R-:W3:Y:S04]  /*604e0*/  LDL.LU.64 R24, [R1+0x2f78] ;  /* 0x002f780001187983 */ /* 0x002ee80000300a00 */
[----:B------:R1:W-:Y:S04]  /*604f0*/  STL [R1+0x1308], R10 ;  /* 0x0013080a01007387 */ /* 0x0003e80000100800 */
[----:B-1----:R-:W4:Y:S04]  /*60500*/  LDL.LU.64 R10, [R1+0x2f70] ;  /* 0x002f7000010a7983 */ /* 0x002f280000300a00 */
[----:B------:R1:W-:Y:S04]  /*60510*/  STL.64 [R1+0x1310], R14 ;  /* 0x0013100e01007387 */ /* 0x0003e80000100a00 */
[----:B-1----:R-:W2:Y:S04]  /*60520*/  LDL.LU.64 R14, [R1+0x2f68] ;  /* 0x002f6800010e7983 */ /* 0x002ea80000300a00 */
[----:B------:R-:W2:Y:S04]  /*60530*/  LDL.LU R9, [R1+0x84] ;  /* 0x0000840001097983 */ /* 0x000ea80000300800 */
[----:B----4-:R2:W-:Y:S04]  /*60540*/  STL.64 [R1+0x2f48], R10 ;  /* 0x002f480a01007387 */ /* 0x0105e80000100a00 */
[----:B------:R1:W-:Y:S01]  /*60550*/  STL.64 [R1+0x2f60], R6 ;  /* 0x002f600601007387 */ /* 0x0003e20000100a00 */
[----:B--2---:R-:W-:-:S03]  /*60560*/  IADD3 R10, P5, PT, R9, R6, RZ ;  /* 0x00000006090a7210 */ /* 0x004fc60007fbe0ff */
[----:B-1----:R0:W2:Y:S04]  /*60570*/  LDL.64 R6, [R1+0x1308] ;  /* 0x0013080001067983 */ /* 0x0020a80000100a00 */
[----:B------:R-:W-:Y:S04]  /*60580*/  STL [R1+0x1300], R10 ;  /* 0x0013000a01007387 */ /* 0x000fe80000100800 */
[----:B------:R1:W-:Y:S04]  /*60590*/  STL.64 [R1+0x2f50], R28 ;  /* 0x002f501c01007387 */ /* 0x0003e80000100a00 */
[----:B-1----:R-:W4:Y:S04]  /*605a0*/  LDL.LU R28, [R1+0x88] ;  /* 0x00008800011c7983 */ /* 0x002f280000300800 */
[----:B---3--:R1:W-:Y:S04]  /*605b0*/  STL.64 [R1+0x2f58], R24 ;  /* 0x002f581801007387 */ /* 0x0083e80000100a00 */
[----:B-1----:R0:W3:Y:S01]  /*605c0*/  LDL.64 R24, [R1+0x1300] ;  /* 0x0013000001187983 */ /* 0x0020e20000100a00 */
[----:B--2---:R-:W-:-:S05]  /*605d0*/  IMAD.X R7, R8, 0x1, R5, P1 ;  /* 0x0000000108077824 */ /* 0x004fca00008e0605 */
[----:B------:R1:W-:Y:S04]  /*605e0*/  STL [R1+0x130c], R7 ;  /* 0x00130c0701007387 */ /* 0x0003e80000100800 */
[----:B-1----:R-:W3:Y:S01]  /*605f0*/  LDL.LU.64 R6, [R1+0x2f60] ;  /* 0x002f600001067983 */ /* 0x002ee20000300a00 */
[----:B----4-:R-:W-:Y:S02]  /*60600*/  SHF.R.S32.HI R9, RZ, 0x1f, R28 ;  /* 0x0000001fff097819 */ /* 0x010fe4000001141c */
[----:B------:R-:W-:-:S05]  /*60610*/  IADD3 R10, P3, PT, R28, R4, RZ ;  /* 0x000000041c0a7210 */ /* 0x000fca0007f7e0ff */
[----:B------:R-:W-:Y:S02]  /*60620*/  IMAD.X R11, R9, 0x1, R5, P3 ;  /* 0x00000001090b7824 */ /* 0x000fe400018e0605 */
[----:B---3--:R-:W-:Y:S01]  /*60630*/  IMAD.X R25, R8, 0x1, R7, P5 ;  /* 0x0000000108197824 */ /* 0x008fe200028e0607 */
[----:B------:R-:W-:-:S04]  /*60640*/  IADD3 R28, P5, PT, R28, R6, RZ ;  /* 0x000000061c1c7210 */ /* 0x000fc80007fbe0ff */
[----:B------:R1:W-:Y:S04]  /*60650*/  STL [R1+0x1304], R25 ;  /* 0x0013041901007387 */ /* 0x0003e80000100800 */
[----:B-1----:R-:W2:Y:S04]  /*60660*/  LDL.LU.64 R24, [R1+0x2f58] ;  /* 0x002f580001187983 */ /* 0x002ea80000300a00 */
[----:B------:R1:W-:Y:S04]  /*60670*/  STL [R1+0x12f0], R28 ;  /* 0x0012f01c01007387 */ /* 0x0003e80000100800 */
[----:B-1----:R-:W3:Y:S04]  /*60680*/  LDL.LU.64 R28, [R1+0x2f50] ;  /* 0x002f5000011c7983 */ /* 0x002ee80000300a00 */
[----:B------:R-:W-:Y:S04]  /*60690*/  STL.64 [R1+0x2f40], R6 ;  /* 0x002f400601007387 */ /* 0x000fe80000100a00 */
[----:B------:R1:W-:Y:S04]  /*606a0*/  STL.64 [R1+0x12f8], R10 ;  /* 0x0012f80a01007387 */ /* 0x0003e80000100a00 */
[----:B-1----:R-:W4:Y:S04]  /*606b0*/  LDL.LU.64 R10, [R1+0x2f48] ;  /* 0x002f4800010a7983 */ /* 0x002f280000300a00 */
[----:B----4-:R1:W-:Y:S04]  /*606c0*/  STL.64 [R1+0x2f38], R10 ;  /* 0x002f380a01007387 */ /* 0x0103e80000100a00 */
[----:B-1----:R0:W4:Y:S04]  /*606d0*/  LDL.64 R10, [R1+0x12f0] ;  /* 0x0012f000010a7983 */ /* 0x0021280000100a00 */
[----:B---3--:R1:W-:Y:S04]  /*606e0*/  STL.64 [R1+0x2f20], R28 ;  /* 0x002f201c01007387 */ /* 0x0083e80000100a00 */
[----:B-1----:R-:W3:Y:S02]  /*606f0*/  LDL.LU R28, [R1+0x8c] ;  /* 0x00008c00011c7983 */ /* 0x002ee40000300800 */
[----:B---3--:R-:W-:-:S05]  /*60700*/  IADD3 R6, P1, PT, R28, R4, RZ ;  /* 0x000000041c067210 */ /* 0x008fca0007f3e0ff */
[----:B------:R1:W-:Y:S04]  /*60710*/  STL [R1+0x12e8], R6 ;  /* 0x0012e80601007387 */ /* 0x0003e80000100800 */
[----:B-1----:R-:W4:Y:S01]  /*60720*/  LDL.LU.64 R6, [R1+0x2f40] ;  /* 0x002f400001067983 */ /* 0x002f220000300a00 */
[----:B------:R-:W-:Y:S01]  /*60730*/  SHF.R.S32.HI R8, RZ, 0x1f, R28 ;  /* 0x0000001fff087819 */ /* 0x000fe2000001141c */
[----:B----4-:R-:W-:Y:S01]  /*60740*/  IMAD.X R11, R9, 0x1, R7, P5 ;  /* 0x00000001090b7824 */ /* 0x010fe200028e0607 */
[----:B------:R-:W-:-:S04]  /*60750*/  IADD3 R28, P5, PT, R28, R6, RZ ;  /* 0x000000061c1c7210 */ /* 0x000fc80007fbe0ff */
[----:B------:R1:W-:Y:S04]  /*60760*/  STL [R1+0x12f4], R11 ;  /* 0x0012f40b01007387 */ /* 0x0003e80000100800 */
[----:B-1----:R-:W3:Y:S04]  /*60770*/  LDL.LU.64 R10, [R1+0x2f38] ;  /* 0x002f3800010a7983 */ /* 0x002ee80000300a00 */
[----:B------:R1:W-:Y:S04]  /*60780*/  STL [R1+0x2f30], R28 ;  /* 0x002f301c01007387 */ /* 0x0003e80000100800 */
[----:B-1----:R-:W4:Y:S04]  /*60790*/  LDL R28, [R1+0x90] ;  /* 0x00009000011c7983 */ /* 0x002f280000100800 */
[----:B------:R1:W-:Y:S04]  /*607a0*/  STL.64 [R1+0x2f28], R6 ;  /* 0x002f280601007387 */ /* 0x0003e80000100a00 */
[----:B-1----:R0:W2:Y:S01]  /*607b0*/  LDL.64 R6, [R1+0x12e8] ;  /* 0x0012e80001067983 */ /* 0x0020a20000100a00 */
[----:B----4-:R-:W-:-:S02]  /*607c0*/  SHF.R.S32.HI R9, RZ, 0x1f, R28 ;  /* 0x0000001fff097819 */ /* 0x010fc4000001141c */
[----:B------:R-:W-:-:S05]  /*607d0*/  IADD3 R28, P3, PT, R28, R4, RZ ;  /* 0x000000041c1c7210 */ /* 0x000fca0007f7e0ff */
[----:B------:R1:W-:Y:S01]  /*607e0*/  STL [R1+0x12d8], R28 ;  /* 0x0012d81c01007387 */ /* 0x0003e20000100800 */
[----:B--2---:R-:W-:-:S03]  /*607f0*/  IMAD.X R7, R8, 0x1, R5, P1 ;  /* 0x0000000108077824 */ /* 0x004fc600008e0605 */
[----:B-1----:R-:W2:Y:S04]  /*60800*/  LDL.LU R28, [R1+0x2f30] ;  /* 0x002f3000011c7983 */ /* 0x002ea80000300800 */
[----:B------:R1:W-:Y:S04]  /*60810*/  STL [R1+0x12ec], R7 ;  /* 0x0012ec0701007387 */ /* 0x0003e80000100800 */
[----:B-1----:R-:W4:Y:S02]  /*60820*/  LDL.LU.64 R6, [R1+0x2f28] ;  /* 0x002f280001067983 */ /* 0x002f240000300a00 */
[----:B----4-:R-:W-:-:S05]  /*60830*/  IMAD.X R29, R8, 0x1, R7, P5 ;  /* 0x00000001081d7824 */ /* 0x010fca00028e0607 */
[----:B--2---:R1:W-:Y:S04]  /*60840*/  STL.64 [R1+0x12e0], R28 ;  /* 0x0012e01c01007387 */ /* 0x0043e80000100a00 */
[----:B-1----:R-:W2:Y:S04]  /*60850*/  LDL.LU.64 R28, [R1+0x2f20] ;  /* 0x002f2000011c7983 */ /* 0x002ea80000300a00 */
[----:B------:R-:W4:Y:S04]  /*60860*/  LDL.LU R8, [R1+0x90] ;  /* 0x0000900001087983 */ /* 0x000f280000300800 */
[----:B--2---:R4:W-:Y:S02]  /*60870*/  STL.64 [R1+0x2f08], R28 ;  /* 0x002f081c01007387 */ /* 0x0049e40000100a00 */
[----:B----4-:R-:W-:-:S05]  /*60880*/  IADD3 R28, P5, PT, R8, R6, RZ ;  /* 0x00000006081c7210 */ /* 0x010fca0007fbe0ff */
[----:B------:R1:W-:Y:S04]  /*60890*/  STL [R1+0x2f18], R28 ;  /* 0x002f181c01007387 */ /* 0x0003e80000100800 */
[----:B-1----:R0:W2:Y:S04]  /*608a0*/  LDL.64 R28, [R1+0x12d8] ;  /* 0x0012d800011c7983 */ /* 0x0020a80000100a00 */
[----:B------:R-:W-:Y:S04]  /*608b0*/  STL.64 [R1+0x2f10], R6 ;  /* 0x002f100601007387 */ /* 0x000fe80000100a00 */
[----:B------:R1:W-:Y:S04]  /*608c0*/  STL.64 [R1+0x2f00], R24 ;  /* 0x002f001801007387 */ /* 0x0003e80000100a00 */
[----:B-1----:R-:W4:Y:S01]  /*608d0*/  LDL.LU R24, [R1+0x94] ;  /* 0x0000940001187983 */ /* 0x002f220000300800 */
[----:B--2---:R-:W-:-:S05]  /*608e0*/  IMAD.X R29, R9, 0x1, R5, P3 ;  /* 0x00000001091d7824 */ /* 0x004fca00018e0605 */
[----:B------:R-:W-:Y:S04]  /*608f0*/  STL [R1+0x12dc], R29 ;  /* 0x0012dc1d01007387 */ /* 0x000fe80000100800 */
[----:B------:R-:W2:Y:S01]  /*60900*/  LDL.LU R28, [R1+0x2f18] ;  /* 0x002f1800011c7983 */ /* 0x000ea20000300800 */
[----:B----4-:R-:W-:-:S05]  /*60910*/  IADD3 R6, P1, PT, R24, R4, RZ ;  /* 0x0000000418067210 */ /* 0x010fca0007f3e0ff */
[----:B------:R1:W-:Y:S04]  /*60920*/  STL [R1+0x12c8], R6 ;  /* 0x0012c80601007387 */ /* 0x0003e80000100800 */
[----:B-1----:R-:W4:Y:S02]  /*60930*/  LDL.LU.64 R6, [R1+0x2f10] ;  /* 0x002f100001067983 */ /* 0x002f240000300a00 */
[----:B----4-:R-:W-:-:S05]  /*60940*/  IMAD.X R29, R9, 0x1, R7, P5 ;  /* 0x00000001091d7824 */ /* 0x010fca00028e0607 */
[----:B--2---:R1:W-:Y:S04]  /*60950*/  STL.64 [R1+0x12d0], R28 ;  /* 0x0012d01c01007387 */ /* 0x0043e80000100a00 */
[----:B-1----:R-:W2:Y:S01]  /*60960*/  LDL.LU.64 R28, [R1+0x2f08] ;  /* 0x002f0800011c7983 */ /* 0x002ea20000300a00 */
[----:B------:R-:W-:Y:S02]  /*60970*/  SHF.R.S32.HI R8, RZ, 0x1f, R24 ;  /* 0x0000001fff087819 */ /* 0x000fe40000011418 */
[----:B------:R-:W-:Y:S01]  /*60980*/  IADD3 R24, P5, PT, R24, R6, RZ ;  /* 0x0000000618187210 */ /* 0x000fe20007fbe0ff */
[----:B------:R-:W4:Y:S04]  /*60990*/  LDL.LU R9, [R1+0x98] ;  /* 0x0000980001097983 */ /* 0x000f280000300800 */
[----:B--2---:R1:W-:Y:S04]  /*609a0*/  STL.64 [R1+0x2ef8], R28 ;  /* 0x002ef81c01007387 */ /* 0x0043e80000100a00 */
[----:B-1----:R0:W4:Y:S04]  /*609b0*/  LDL.64 R28, [R1+0x12c8] ;  /* 0x0012c800011c7983 */ /* 0x0021280000100a00 */
[----:B------:R1:W-:Y:S04]  /*609c0*/  STL [R1+0x12c0], R24 ;  /* 0x0012c01801007387 */ /* 0x0003e80000100800 */
[----:B-1----:R-:W2:Y:S01]  /*609d0*/  LDL.LU.64 R24, [R1+0x2f00] ;  /* 0x002f000001187983 */ /* 0x002ea20000300a00 */
[----:B----4-:R-:W-:-:S05]  /*609e0*/  IMAD.MOV.U32 R29, RZ, RZ, R9 ;  /* 0x000000ffff1d7224 */ /* 0x010fca00078e0009 */
[--C-:B------:R-:W-:Y:S01]  /*609f0*/  SHF.R.S32.HI R9, RZ, 0x1f, R29.reuse ;  /* 0x0000001fff097819 */ /* 0x100fe2000001141d */
[----:B--2---:R1:W-:Y:S04]  /*60a00*/  STL.64 [R1+0x2ef0], R24 ;  /* 0x002ef01801007387 */ /* 0x0043e80000100a00 */
[----:B-1----:R0:W2:Y:S04]  /*60a10*/  LDL.64 R24, [R1+0x12c0] ;  /* 0x0012c00001187983 */ /* 0x0020a80000100a00 */
[----:B---3--:R1:W-:Y:S02]  /*60a20*/  STL.64 [R1+0x2ee8], R10 ;  /* 0x002ee80a01007387 */ /* 0x0083e40000100a00 */
[----:B-1----:R-:W-:Y:S01]  /*60a30*/  IADD3 R10, P3, PT, R29, R4, RZ ;  /* 0x000000041d0a7210 */ /* 0x002fe20007f7e0ff */
[----:B------:R-:W-:-:S02]  /*60a40*/  IMAD.MOV.U32 R11, RZ, RZ, R29 ;  /* 0x000000ffff0b7224 */ /* 0x000fc400078e001d */
[----:B------:R-:W-:-:S05]  /*60a50*/  IMAD.X R29, R8, 0x1, R5, P1 ;  /* 0x00000001081d7824 */ /* 0x000fca00008e0605 */
[----:B------:R1:W-:Y:S04]  /*60a60*/  STL [R1+0x12cc], R29 ;  /* 0x0012cc1d01007387 */ /* 0x0003e80000100800 */
[----:B-1----:R-:W3:Y:S04]  /*60a70*/  LDL.LU.64 R28, [R1+0x2ef8] ;  /* 0x002ef800011c7983 */ /* 0x002ee80000300a00 */
[----:B---3--:R1:W-:Y:S04]  /*60a80*/  STL.64 [R1+0x2ed0], R28 ;  /* 0x002ed01c01007387 */ /* 0x0083e80000100a00 */
[----:B-1----:R-:W3:Y:S01]  /*60a90*/  LDL.LU R28, [R1+0x9c] ;  /* 0x00009c00011c7983 */ /* 0x002ee20000300800 */
[----:B--2---:R-:W-:-:S05]  /*60aa0*/  IMAD.X R25, R8, 0x1, R7, P5 ;  /* 0x0000000108197824 */ /* 0x004fca00028e0607 */
[----:B------:R1:W-:Y:S04]  /*60ab0*/  STL [R1+0x12c4], R25 ;  /* 0x0012c41901007387 */ /* 0x0003e80000100800 */
[----:B-1----:R-:W2:Y:S04]  /*60ac0*/  LDL.LU.64 R24, [R1+0x2ef0] ;  /* 0x002ef00001187983 */ /* 0x002ea80000300a00 */
[----:B------:R1:W-:Y:S04]  /*60ad0*/  STL.64 [R1+0x2ed8], R14 ;  /* 0x002ed80e01007387 */ /* 0x0003e80000100a00 */
[----:B------:R-:W-:Y:S01]  /*60ae0*/  STL.64 [R1+0x2ee0], R6 ;  /* 0x002ee00601007387 */ /* 0x000fe20000100a00 */
[----:B-1----:R-:W-:Y:S01]  /*60af0*/  IADD3 R14, P5, PT, R11, R6, RZ ;  /* 0x000000060b0e7210 */ /* 0x002fe20007fbe0ff */
[----:B------:R-:W-:-:S05]  /*60b00*/  IMAD.X R11, R9, 0x1, R5, P3 ;  /* 0x00000001090b7824 */ /* 0x000fca00018e0605 */
[----:B------:R1:W-:Y:S04]  /*60b10*/  STL.64 [R1+0x12b8], R10 ;  /* 0x0012b80a01007387 */ /* 0x0003e80000100a00 */
[----:B-1----:R-:W4:Y:S01]  /*60b20*/  LDL.LU.64 R10, [R1+0x2ee8] ;  /* 0x002ee800010a7983 */ /* 0x002f220000300a00 */
[----:B---3--:R-:W-:-:S05]  /*60b30*/  IADD3 R6, P1, PT, R28, R4, RZ ;  /* 0x000000041c067210 */ /* 0x008fca0007f3e0ff */
[----:B------:R1:W-:Y:S04]  /*60b40*/  STL [R1+0x12a8], R6 ;  /* 0x0012a80601007387 */ /* 0x0003e80000100800 */
[----:B-1----:R-:W3:Y:S01]  /*60b50*/  LDL.LU.64 R6, [R1+0x2ee0] ;  /* 0x002ee00001067983 */ /* 0x002ee20000300a00 */
[----:B------:R-:W-:Y:S01]  /*60b60*/  SHF.R.S32.HI R8, RZ, 0x1f, R28 ;  /* 0x0000001fff087819 */ /* 0x000fe2000001141c */
[----:B---3--:R-:W-:Y:S01]  /*60b70*/  IMAD.X R15, R9, 0x1, R7, P5 ;  /* 0x00000001090f7824 */ /* 0x008fe200028e0607 */
[----:B------:R-:W-:-:S04]  /*60b80*/  IADD3 R28, P5, PT, R28, R6, RZ ;  /* 0x000000061c1c7210 */ /* 0x000fc80007fbe0ff */
[----:B------:R1:W-:Y:S04]  /*60b90*/  STL.64 [R1+0x12b0], R14 ;  /* 0x0012b00e01007387 */ /* 0x0003e80000100a00 */
[----:B-1----:R-:W3:Y:S04]  /*60ba0*/  LDL.LU.64 R14, [R1+0x2ed8] ;  /* 0x002ed800010e7983 */ /* 0x002ee80000300a00 */
[----:B------:R-:W3:Y:S04]  /*60bb0*/  LDL.LU R9, [R1+0xa8] ;  /* 0x0000a80001097983 */ /* 0x000ee80000300800 */
[----:B------:R1:W-:Y:S04]  /*60bc0*/  STL [R1+0x12a0], R28 ;  /* 0x0012a01c01007387 */ /* 0x0003e80000100800 */
[----:B-1----:R-:W3:Y:S04]  /*60bd0*/  LDL.LU.64 R28, [R1+0x2ed0] ;  /* 0x002ed000011c7983 */ /* 0x002ee80000300a00 */
[----:B------:R1:W-:Y:S04]  /*60be0*/  STL.64 [R1+0x2ec8], R6 ;  /* 0x002ec80601007387 */ /* 0x0003e80000100a00 */
[----:B-1----:R0:W3:Y:S04]  /*60bf0*/  LDL.64 R6, [R1+0x12a8] ;  /* 0x0012a80001067983 */ /* 0x0020e80000100a00 */
[----:B--2---:R-:W-:Y:S04]  /*60c00*/  STL.64 [R1+0x2eb0], R24 ;  /* 0x002eb01801007387 */ /* 0x004fe80000100a00 */
[----:B----4-:R1:W-:Y:S04]  /*60c10*/  STL.64 [R1+0x2eb8], R10 ;  /* 0x002eb80a01007387 */ /* 0x0103e80000100a00 */
[----:B-1----:R-:W2:Y:S04]  /*60c20*/  LDL.LU R10, [R1+0xa0] ;  /* 0x0000a000010a7983 */ /* 0x002ea80000300800 */
[----:B------:R1:W-:Y:S04]  /*60c30*/  STL.64 [R1+0x2ec0], R22 ;  /* 0x002ec01601007387 */ /* 0x0003e80000100a00 */
[----:B-1----:R0:W4:Y:S01]  /*60c40*/  LDL.64 R22, [R1+0x12a0] ;  /* 0x0012a00001167983 */ /* 0x0021220000100a00 */
[----:B---3--:R-:W-:-:S04]  /*60c50*/  IMAD.MOV.U32 R7, RZ, RZ, R9 ;  /* 0x000000ffff077224 */ /* 0x008fc800078e0009 */
[----:B------:R-:W-:Y:S02]  /*60c60*/  IMAD.MOV.U32 R25, RZ, RZ, R7 ;  /* 0x000000ffff197224 */ /* 0x000fe400078e0007 */
[----:B------:R-:W-:-:S05]  /*60c70*/  IMAD.X R7, R8, 0x1, R5, P1 ;  /* 0x0000000108077824 */ /* 0x000fca00008e0605 */
[----:B------:R1:W-:Y:S04]  /*60c80*/  STL [R1+0x12ac], R7 ;  /* 0x0012ac0701007387 */ /* 0x0003e80000100800 */
[----:B-1----:R-:W4:Y:S01]  /*60c90*/  LDL.LU.64 R6, [R1+0x2ec8] ;  /* 0x002ec80001067983 */ /* 0x002f220000300a00 */
[----:B--2---:R-:W-:Y:S02]  /*60ca0*/  SHF.R.S32.HI R9, RZ, 0x1f, R10 ;  /* 0x0000001fff097819 */ /* 0x004fe4000001140a */
[----:B------:R-:W-:Y:S01]  /*60cb0*/  IADD3 R24, P3, PT, R10, R4, RZ ;  /* 0x000000040a187210 */ /* 0x000fe20007f7e0ff */
[----:B----4-:R-:W-:Y:S01]  /*60cc0*/  IMAD.X R23, R8, 0x1, R7, P5 ;  /* 0x0000000108177824 */ /* 0x010fe200028e0607 */
[----:B------:R-:W-:Y:S01]  /*60cd0*/  IADD3 R10, P5, PT, R10, R6, RZ ;  /* 0x000000060a0a7210 */ /* 0x000fe20007fbe0ff */
[----:B------:R-:W-:-:S02]  /*60ce0*/  IMAD.MOV.U32 R8, RZ, RZ, R25 ;  /* 0x000000ffff087224 */ /* 0x000fc400078e0019 */
[----:B------:R-:W-:Y:S01]  /*60cf0*/  IMAD.X R25, R9, 0x1, R5, P3 ;  /* 0x0000000109197824 */ /* 0x000fe200018e0605 */
        /* <DEDUP_REMOVED lines=14> */
[----:B------:R-:W-:Y:S02]  /*60de0*/  IMAD.MOV.U32 R10, RZ, RZ, R8 ;  /* 0x000000ffff0a7224 */ /* 0x000fe400078e0008 */
[----:B----4-:R-:W-:Y:S02]  /*60df0*/  IMAD.X R25, R9, 0x1, R7, P5 ;  /* 0x0000000109197824 */ /* 0x010fe400028e0607 */
[----:B------:R-:W-:Y:S01]  /*60e00*/  IMAD.MOV.U32 R9, RZ, RZ, R10 ;  /* 0x000000ffff097224 */ /* 0x000fe200078e000a */
[----:B------:R-:W-:-:S02]  /*60e10*/  IADD3 R10, P5, PT, R11, R6, RZ ;  /* 0x000000060b0a7210 */ /* 0x000fc40007fbe0ff */
[----:B------:R1:W-:Y:S04]  /*60e20*/  STL [R1+0x1294], R25 ;  /* 0x0012941901007387 */ /* 0x0003e80000100800 */
[----:B-1----:R-:W3:Y:S04]  /*60e30*/  LDL.LU.64 R24, [R1+0x2ea0] ;  /* 0x002ea00001187983 */ /* 0x002ee80000300a00 */
[----:B------:R1:W-:Y:S04]  /*60e40*/  STL.64 [R1+0x2e98], R6 ;  /* 0x002e980601007387 */ /* 0x0003e80000100a00 */
[----:B-1----:R0:W4:Y:S01]  /*60e50*/  LDL.64 R6, [R1+0x1288] ;  /* 0x0012880001067983 */ /* 0x0021220000100a00 */
[----:B------:R-:W-:-:S03]  /*60e60*/  SHF.R.S32.HI R8, RZ, 0x1f, R11 ;  /* 0x0000001fff087819 */ /* 0x000fc6000001140b */
[----:B---3--:R-:W-:Y:S02]  /*60e70*/  STL.64 [R1+0x2e88], R24 ;  /* 0x002e881801007387 */ /* 0x008fe40000100a00 */
[----:B----4-:R-:W-:-:S05]  /*60e80*/  IMAD.X R7, R8, 0x1, R5, P1 ;  /* 0x0000000108077824 */ /* 0x010fca00008e0605 */
[----:B------:R1:W-:Y:S04]  /*60e90*/  STL [R1+0x128c], R7 ;  /* 0x00128c0701007387 */ /* 0x0003e80000100800 */
[----:B-1----:R-:W3:Y:S01]  /*60ea0*/  LDL.LU.64 R6, [R1+0x2e98] ;  /* 0x002e980001067983 */ /* 0x002ee20000300a00 */
[----:B------:R-:W-:-:S04]  /*60eb0*/  IMAD.MOV.U32 R11, RZ, RZ, R9 ;  /* 0x000000ffff0b7224 */ /* 0x000fc800078e0009 */
[--C-:B------:R-:W-:Y:S01]  /*60ec0*/  IMAD.MOV.U32 R25, RZ, RZ, R11.reuse ;  /* 0x000000ffff197224 */ /* 0x100fe200078e000b */
[----:B------:R-:W-:Y:S02]  /*60ed0*/  SHF.R.S32.HI R9, RZ, 0x1f, R11 ;  /* 0x0000001fff097819 */ /* 0x000fe4000001140b */
[----:B------:R-:W-:Y:S01]  /*60ee0*/  IADD3 R24, P3, PT, R11, R4, RZ ;  /* 0x000000040b187210 */ /* 0x000fe20007f7e0ff */
[----:B---3--:R-:W-:-:S05]  /*60ef0*/  IMAD.X R11, R8, 0x1, R7, P5 ;  /* 0x00000001080b7824 */ /* 0x008fca00028e0607 */
[----:B------:R1:W-:Y:S04]  /*60f00*/  STL.64 [R1+0x1280], R10 ;  /* 0x0012800a01007387 */ /* 0x0003e80000100a00 */
[----:B-1----:R-:W3:Y:S04]  /*60f10*/  LDL.LU.64 R10, [R1+0x2e90] ;  /* 0x002e9000010a7983 */ /* 0x002ee80000300a00 */
[----:B---3--:R1:W-:Y:S04]  /*60f20*/  STL.64 [R1+0x2e78], R10 ;  /* 0x002e780a01007387 */ /* 0x0083e80000100a00 */
[----:B------:R-:W-:Y:S01]  /*60f30*/  STL.64 [R1+0x2e80], R6 ;  /* 0x002e800601007387 */ /* 0x000fe20000100a00 */
[----:B-1----:R-:W-:Y:S01]  /*60f40*/  IADD3 R10, P5, PT, R25, R6, RZ ;  /* 0x00000006190a7210 */ /* 0x002fe20007fbe0ff */
[----:B------:R-:W-:-:S05]  /*60f50*/  IMAD.X R25, R9, 0x1, R5, P3 ;  /* 0x0000000109197824 */ /* 0x000fca00018e0605 */
[----:B------:R1:W-:Y:S04]  /*60f60*/  STL.64 [R1+0x1278], R24 ;  /* 0x0012781801007387 */ /* 0x0003e80000100a00 */
[----:B-1----:R-:W3:Y:S04]  /*60f70*/  LDL.LU.64 R24, [R1+0x2e88] ;  /* 0x002e880001187983 */ /* 0x002ee80000300a00 */
[----:B---3--:R1:W-:Y:S04]  /*60f80*/  STL.64 [R1+0x2e70], R24 ;  /* 0x002e701801007387 */ /* 0x0083e80000100a00 */
[----:B-1----:R-:W3:Y:S02]  /*60f90*/  LDL.LU R24, [R1+0xac] ;  /* 0x0000ac0001187983 */ /* 0x002ee40000300800 */
[----:B---3--:R-:W-:-:S05]  /*60fa0*/  IADD3 R6, P1, PT, R24, R4, RZ ;  /* 0x0000000418067210 */ /* 0x008fca0007f3e0ff */
[----:B------:R1:W-:Y:S04]  /*60fb0*/  STL [R1+0x1268], R6 ;  /* 0x0012680601007387 */ /* 0x0003e80000100800 */
[----:B-1----:R-:W3:Y:S02]  /*60fc0*/  LDL.LU.64 R6, [R1+0x2e80] ;  /* 0x002e800001067983 */ /* 0x002ee40000300a00 */
[----:B---3--:R-:W-:-:S05]  /*60fd0*/  IMAD.X R11, R9, 0x1, R7, P5 ;  /* 0x00000001090b7824 */ /* 0x008fca00028e0607 */
[----:B------:R1:W-:Y:S04]  /*60fe0*/  STL.64 [R1+0x1270], R10 ;  /* 0x0012700a01007387 */ /* 0x0003e80000100a00 */
[----:B-1----:R-:W3:Y:S04]  /*60ff0*/  LDL.LU.64 R10, [R1+0x2e78] ;  /* 0x002e7800010a7983 */ /* 0x002ee80000300a00 */
[----:B------:R-:W4:Y:S04]  /*61000*/  LDL.LU R9, [R1+0xc4] ;  /* 0x0000c40001097983 */ /* 0x000f280000300800 */
[----:B---3--:R1:W-:Y:S04]  /*61010*/  STL.64 [R1+0x2e60], R10 ;  /* 0x002e600a01007387 */ /* 0x0083e80000100a00 */
[----:B-1----:R-:W3:Y:S01]  /*61020*/  LDL.64 R10, [R1+0x1268] ;  /* 0x00126800010a7983 */ /* 0x002ee20000100a00 */
[----:B------:R-:W-:-:S02]  /*61030*/  SHF.R.S32.HI R8, RZ, 0x1f, R24 ;  /* 0x0000001fff087819 */ /* 0x000fc40000011418 */
[----:B------:R-:W-:Y:S01]  /*61040*/  IADD3 R24, P5, PT, R24, R6, RZ ;  /* 0x0000000618187210 */ /* 0x000fe20007fbe0ff */
[----:B---3--:R-:W-:Y:S04]  /*61050*/  STL [R1+0x2e68], R10 ;  /* 0x002e680a01007387 */ /* 0x008fe80000100800 */
[----:B------:R1:W-:Y:S04]  /*61060*/  STL [R1+0x1260], R24 ;  /* 0x0012601801007387 */ /* 0x0003e80000100800 */
[----:B-1----:R-:W3:Y:S04]  /*61070*/  LDL.LU.64 R24, [R1+0x2e70] ;  /* 0x002e700001187983 */ /* 0x002ee80000300a00 */
[----:B------:R1:W-:Y:S04]  /*61080*/  STL.64 [R1+0x2e58], R12 ;  /* 0x002e580c01007387 */ /* 0x0003e80000100a00 */
[----:B-1----:R0:W4:Y:S02]  /*61090*/  LDL.64 R12, [R1+0x1260] ;  /* 0x00126000010c7983 */ /* 0x0021240000100a00 */
[----:B----4-:R-:W-:-:S05]  /*610a0*/  IMAD.MOV.U32 R13, RZ, RZ, R9 ;  /* 0x000000ffff0d7224 */ /* 0x010fca00078e0009 */
[----:B------:R-:W-:-:S05]  /*610b0*/  IADD3 R10, P3, PT, R13, R4, RZ ;  /* 0x000000040d0a7210 */ /* 0x000fca0007f7e0ff */
[----:B------:R1:W-:Y:S04]  /*610c0*/  STL [R1+0x1258], R10 ;  /* 0x0012580a01007387 */ /* 0x0003e80000100800 */
[----:B-1----:R0:W4:Y:S01]  /*610d0*/  LDL.LU R10, [R1+0x2e68] ;  /* 0x002e6800010a7983 */ /* 0x0021220000300800 */
[----:B------:R-:W-:-:S05]  /*610e0*/  IMAD.X R11, R8, 0x1, R5, P1 ;  /* 0x00000001080b7824 */ /* 0x000fca00008e0605 */
[----:B------:R4:W-:Y:S04]  /*610f0*/  STL [R1+0x126c], R11 ;  /* 0x00126c0b01007387 */ /* 0x0009e80000100800 */
[----:B----4-:R-:W4:Y:S04]  /*61100*/  LDL.LU.64 R10, [R1+0x2e60] ;  /* 0x002e6000010a7983 */ /* 0x010f280000300a00 */
[----:B--2---:R1:W-:Y:S04]  /*61110*/  STL.64 [R1+0x2e50], R22 ;  /* 0x002e501601007387 */ /* 0x0043e80000100a00 */
[----:B-1----:R0:W2:Y:S01]  /*61120*/  LDL.64 R22, [R1+0x1258] ;  /* 0x0012580001167983 */ /* 0x0020a20000100a00 */
[--C-:B------:R-:W-:Y:S01]  /*61130*/  SHF.R.S32.HI R9, RZ, 0x1f, R13.reuse ;  /* 0x0000001fff097819 */ /* 0x100fe2000001140d */
[----:B--2---:R-:W-:-:S02]  /*61140*/  IMAD.MOV.U32 R23, RZ, RZ, R13 ;  /* 0x000000ffff177224 */ /* 0x004fc400078e000d */
[----:B------:R-:W-:-:S05]  /*61150*/  IMAD.X R13, R8, 0x1, R7, P5 ;  /* 0x00000001080d7824 */ /* 0x000fca00028e0607 */
[----:B------:R1:W-:Y:S04]  /*61160*/  STL [R1+0x1264], R13 ;  /* 0x0012640d01007387 */ /* 0x0003e80000100800 */
[----:B-1----:R-:W2:Y:S04]  /*61170*/  LDL.LU.64 R12, [R1+0x2e58] ;  /* 0x002e5800010c7983 */ /* 0x002ea80000300a00 */
[----:B----4-:R-:W-:Y:S04]  /*61180*/  STL.64 [R1+0x2e40], R10 ;  /* 0x002e400a01007387 */ /* 0x010fe80000100a00 */
[----:B--2---:R1:W-:Y:S04]  /*61190*/  STL.64 [R1+0x2e38], R12 ;  /* 0x002e380c01007387 */ /* 0x0043e80000100a00 */
[----:B-1----:R-:W2:Y:S01]  /*611a0*/  LDL.LU R12, [R1+0xc8] ;  /* 0x0000c800010c7983 */ /* 0x002ea20000300800 */
[----:B------:R-:W-:Y:S01]  /*611b0*/  IADD3 R10, P5, PT, R23, R6, RZ ;  /* 0x00000006170a7210 */ /* 0x000fe20007fbe0ff */
[----:B------:R-:W-:-:S02]  /*611c0*/  IMAD.X R23, R9, 0x1, R5, P3 ;  /* 0x0000000109177824 */ /* 0x000fc400018e0605 */
[----:B------:R-:W-:Y:S04]  /*611d0*/  STL.64 [R1+0x2e48], R6 ;  /* 0x002e480601007387 */ /* 0x000fe80000100a00 */
[----:B------:R1:W-:Y:S04]  /*611e0*/  STL [R1+0x125c], R23 ;  /* 0x00125c1701007387 */ /* 0x0003e80000100800 */
[----:B-1----:R-:W4:Y:S01]  /*611f0*/  LDL.LU.64 R22, [R1+0x2e50] ;  /* 0x002e500001167983 */ /* 0x002f220000300a00 */
[----:B--2---:R-:W-:-:S05]  /*61200*/  IADD3 R6, P1, PT, R12, R4, RZ ;  /* 0x000000040c067210 */ /* 0x004fca0007f3e0ff */
[----:B------:R1:W-:Y:S04]  /*61210*/  STL [R1+0x1248], R6 ;  /* 0x0012480601007387 */ /* 0x0003e80000100800 */
[----:B-1----:R-:W2:Y:S01]  /*61220*/  LDL.LU.64 R6, [R1+0x2e48] ;  /* 0x002e480001067983 */ /* 0x002ea20000300a00 */
[----:B------:R-:W-:Y:S01]  /*61230*/  SHF.R.S32.HI R8, RZ, 0x1f, R12 ;  /* 0x0000001fff087819 */ /* 0x000fe2000001140c */
[----:B--2---:R-:W-:Y:S01]  /*61240*/  IMAD.X R11, R9, 0x1, R7, P5 ;  /* 0x00000001090b7824 */ /* 0x004fe200028e0607 */
[----:B------:R-:W-:-:S04]  /*61250*/  IADD3 R12, P5, PT, R12, R6, RZ ;  /* 0x000000060c0c7210 */ /* 0x000fc80007fbe0ff */
[----:B------:R1:W-:Y:S04]  /*61260*/  STL.64 [R1+0x1250], R10 ;  /* 0x0012500a01007387 */ /* 0x0003e80000100a00 */
[----:B-1----:R-:W2:Y:S04]  /*61270*/  LDL.LU.64 R10, [R1+0x2e40] ;  /* 0x002e4000010a7983 */ /* 0x002ea80000300a00 */
[----:B------:R1:W-:Y:S04]  /*61280*/  STL [R1+0x1240], R12 ;  /* 0x0012400c01007387 */ /* 0x0003e80000100800 */
[----:B-1----:R-:W2:Y:S04]  /*61290*/  LDL.LU.64 R12, [R1+0x2e38] ;  /* 0x002e3800010c7983 */ /* 0x002ea80000300a00 */
[----:B------:R1:W-:Y:S04]  /*612a0*/  STL.64 [R1+0x2e30], R6 ;  /* 0x002e300601007387 */ /* 0x0003e80000100a00 */
[----:B-1----:R0:W3:Y:S04]  /*612b0*/  LDL.64 R6, [R1+0x1248] ;  /* 0x0012480001067983 */ /* 0x0020e80000100a00 */
[----:B--2---:R1:W-:Y:S04]  /*612c0*/  STL.64 [R1+0x2e28], R12 ;  /* 0x002e280c01007387 */ /* 0x0043e80000100a00 */
[----:B-1----:R0:W2:Y:S01]  /*612d0*/  LDL.64 R12, [R1+0x1240] ;  /* 0x00124000010c7983 */ /* 0x0020a20000100a00 */
[----:B---3--:R-:W-:-:S03]  /*612e0*/  IMAD.X R7, R8, 0x1, R5, P1 ;  /* 0x0000000108077824 */ /* 0x008fc600008e0605 */
[----:B------:R-:W-:Y:S04]  /*612f0*/  STL.64 [R1+0x2e20], R14 ;  /* 0x002e200e01007387 */ /* 0x000fe80000100a00 */
[----:B------:R1:W-:Y:S04]  /*61300*/  STL.64 [R1+0x2e10], R28 ;  /* 0x002e101c01007387 */ /* 0x0003e80000100a00 */
[----:B-1----:R-:W3:Y:S04]  /*61310*/  LDL.LU R28, [R1+0xcc] ;  /* 0x0000cc00011c7983 */ /* 0x002ee80000300800 */
[----:B------:R1:W-:Y:S04]  /*61320*/  STL [R1+0x124c], R7 ;  /* 0x00124c0701007387 */ /* 0x0003e80000100800 */
[----:B-1----:R-:W2:Y:S01]  /*61330*/  LDL.LU.64 R6, [R1+0x2e30] ;  /* 0x002e300001067983 */ /* 0x002ea20000300a00 */
[----:B---3--:R-:W-:-:S02]  /*61340*/  SHF.R.S32.HI R9, RZ, 0x1f, R28 ;  /* 0x0000001fff097819 */ /* 0x008fc4000001141c */
[----:B------:R-:W-:Y:S01]  /*61350*/  IADD3 R14, P3, PT, R28, R4, RZ ;  /* 0x000000041c0e7210 */ /* 0x000fe20007f7e0ff */
[----:B--2---:R-:W-:Y:S01]  /*61360*/  IMAD.X R13, R8, 0x1, R7, P5 ;  /* 0x00000001080d7824 */ /* 0x004fe200028e0607 */
[----:B------:R-:W-:-:S04]  /*61370*/  IADD3 R28, P5, PT, R28, R6, RZ ;  /* 0x000000061c1c7210 */ /* 0x000fc80007fbe0ff */
[----:B------:R1:W-:Y:S04]  /*61380*/  STL [R1+0x1244], R13 ;  /* 0x0012440d01007387 */ /* 0x0003e80000100800 */
[----:B-1----:R-:W2:Y:S04]  /*61390*/  LDL.LU.64 R12, [R1+0x2e28] ;  /* 0x002e2800010c7983 */ /* 0x002ea80000300a00 */
[----:B------:R-:W-:Y:S04]  /*613a0*/  STL [R1+0x2e18], R28 ;  /* 0x002e181c01007387 */ /* 0x000fe80000100800 */
[----:B------:R1:W-:Y:S04]  /*613b0*/  STL [R1+0x2e08], R6 ;  /* 0x002e080601007387 */ /* 0x0003e80000100800 */
[----:B-1----:R-:W3:Y:S01]  /*613c0*/  LDL.LU R6, [R1+0xd0] ;  /* 0x0000d00001067983 */ /* 0x002ee20000300800 */
[----:B------:R-:W-:-:S05]  /*613d0*/  IMAD.X R15, R9, 0x1, R5, P3 ;  /* 0x00000001090f7824 */ /* 0x000fca00018e0605 */
[----:B------:R1:W-:Y:S04]  /*613e0*/  STL.64 [R1+0x1238], R14 ;  /* 0x0012380e01007387 */ /* 0x0003e80000100a00 */
[----:B-1----:R-:W2:Y:S01]  /*613f0*/  LDL.LU.64 R14, [R1+0x2e20] ;  /* 0x002e2000010e7983 */ /* 0x002ea20000300a00 */
[----:B---3--:R-:W-:-:S05]  /*61400*/  IADD3 R28, P1, PT, R6, R4, RZ ;  /* 0x00000004061c7210 */ /* 0x008fca0007f3e0ff */
[----:B------:R1:W-:Y:S04]  /*61410*/  STL [R1+0x1228], R28 ;  /* 0x0012281c01007387 */ /* 0x0003e80000100800 */
[----:B-1----:R-:W3:Y:S01]  /*61420*/  LDL.LU R28, [R1+0x2e18] ;  /* 0x002e1800011c7983 */ /* 0x002ee20000300800 */
[----:B------:R-:W-:-:S05]  /*61430*/  IMAD.X R29, R9, 0x1, R7, P5 ;  /* 0x00000001091d7824 */ /* 0x000fca00028e0607 */
[----:B---3--:R1:W-:Y:S04]  /*61440*/  STL.64 [R1+0x1230], R28 ;  /* 0x0012301c01007387 */ /* 0x0083e80000100a00 */
[----:B-1----:R-:W3:Y:S01]  /*61450*/  LDL.LU.64 R28, [R1+0x2e10] ;  /* 0x002e1000011c7983 */ /* 0x002ee20000300a00 */
[--C-:B------:R-:W-:Y:S01]  /*61460*/  SHF.R.S32.HI R8, RZ, 0x1f, R6.reuse ;  /* 0x0000001fff087819 */ /* 0x100fe20000011406 */
[----:B------:R-:W-:Y:S02]  /*61470*/  IMAD.MOV.U32 R9, RZ, RZ, R6 ;  /* 0x000000ffff097224 */ /* 0x000fe400078e0006 */
[----:B------:R-:W2:Y:S04]  /*61480*/  LDL.LU R6, [R1+0x2e08] ;  /* 0x002e080001067983 */ /* 0x000ea80000300800 */
[----:B---3--:R1:W-:Y:S04]  /*61490*/  STL.64 [R1+0x2e00], R28 ;  /* 0x002e001c01007387 */ /* 0x0083e80000100a00 */
[----:B-1----:R0:W3:Y:S04]  /*614a0*/  LDL.64 R28, [R1+0x1228] ;  /* 0x00122800011c7983 */ /* 0x0020e80000100a00 */
[----:B---3--:R-:W3:Y:S04]  /*614b0*/  LDL R29, [R1+0xd4] ;  /* 0x0000d400011d7983 */ /* 0x008ee80000100800 */
[----:B--2---:R-:W-:Y:S04]  /*614c0*/  STL.64 [R1+0x2df8], R12 ;  /* 0x002df80c01007387 */ /* 0x004fe80000100a00 */
[----:B------:R3:W-:Y:S02]  /*614d0*/  STL.64 [R1+0x2de8], R26 ;  /* 0x002de81a01007387 */ /* 0x0007e40000100a00 */
[----:B---3--:R-:W-:-:S05]  /*614e0*/  IADD3 R26, P3, PT, R29, R4, RZ ;  /* 0x000000041d1a7210 */ /* 0x008fca0007f7e0ff */
[----:B------:R1:W-:Y:S04]  /*614f0*/  STL [R1+0x2df0], R26 ;  /* 0x002df01a01007387 */ /* 0x0003e80000100800 */
[----:B-1----:R-:W2:Y:S01]  /*61500*/  LDL.LU R26, [R1+0xd4] ;  /* 0x0000d400011a7983 */ /* 0x002ea20000300800 */
[----:B------:R-:W-:Y:S02]  /*61510*/  IADD3 R12, P5, PT, R9, R6, RZ ;  /* 0x00000006090c7210 */ /* 0x000fe40007fbe0ff */
[----:B------:R-:W-:Y:S01]  /*61520*/  SHF.R.S32.HI R9, RZ, 0x1f, R29 ;  /* 0x0000001fff097819 */ /* 0x000fe2000001141d */
[C---:B------:R-:W-:Y:S02]  /*61530*/  IMAD.X R29, R8.reuse, 0x1, R5, P1 ;  /* 0x00000001081d7824 */ /* 0x040fe400008e0605 */
[----:B------:R-:W-:-:S03]  /*61540*/  IMAD.X R13, R8, 0x1, R7, P5 ;  /* 0x00000001080d7824 */ /* 0x000fc600028e0607 */
[----:B------:R1:W-:Y:S04]  /*61550*/  STL [R1+0x122c], R29 ;  /* 0x00122c1d01007387 */ /* 0x0003e80000100800 */
[----:B-1----:R-:W3:Y:S04]  /*61560*/  LDL.LU.64 R28, [R1+0x2e00] ;  /* 0x002e0000011c7983 */ /* 0x002ee80000300a00 */
[----:B------:R1:W-:Y:S04]  /*61570*/  STL.64 [R1+0x1220], R12 ;  /* 0x0012200c01007387 */ /* 0x0003e80000100a00 */
[----:B-1----:R-:W3:Y:S01]  /*61580*/  LDL.LU.64 R12, [R1+0x2df8] ;  /* 0x002df800010c7983 */ /* 0x002ee20000300a00 */
[----:B--2---:R-:W-:-:S05]  /*61590*/  IADD3 R26, P5, PT, R26, R6, RZ ;  /* 0x000000061a1a7210 */ /* 0x004fca0007fbe0ff */
[----:B------:R1:W-:Y:S04]  /*615a0*/  STL [R1+0x1210], R26 ;  /* 0x0012101a01007387 */ /* 0x0003e80000100800 */
[----:B-1----:R-:W2:Y:S01]  /*615b0*/  LDL.LU R26, [R1+0x2df0] ;  /* 0x002df000011a7983 */ /* 0x002ea20000300800 */
[----:B------:R-:W-:-:S03]  /*615c0*/  IMAD.X R27, R9, 0x1, R5, P3 ;  /* 0x00000001091b7824 */ /* 0x000fc600018e0605 */
[----:B------:R-:W-:Y:S04]  /*615d0*/  STL.64 [R1+0x2de0], R6 ;  /* 0x002de00601007387 */ /* 0x000fe80000100a00 */
[----:B--2---:R1:W-:Y:S04]  /*615e0*/  STL.64 [R1+0x1218], R26 ;  /* 0x0012181a01007387 */ /* 0x0043e80000100a00 */
[----:B-1----:R-:W2:Y:S04]  /*615f0*/  LDL.LU.64 R26, [R1+0x2de8] ;  /* 0x002de800011a7983 */ /* 0x002ea80000300a00 */
[----:B---3--:R1:W-:Y:S04]  /*61600*/  STL.64 [R1+0x2dd8], R12 ;  /* 0x002dd80c01007387 */ /* 0x0083e80000100a00 */
[----:B-1----:R0:W3:Y:S04]  /*61610*/  LDL.64 R12, [R1+0x1210] ;  /* 0x00121000010c7983 */ /* 0x0020e80000100a00 */
[----:B--2---:R1:W-:Y:S04]  /*61620*/  STL.64 [R1+0x2dd0], R26 ;  /* 0x002dd01a01007387 */ /* 0x0043e80000100a00 */
[----:B-1----:R-:W2:Y:S02]  /*61630*/  LDL.LU R26, [R1+0xd8] ;  /* 0x0000d800011a7983 */ /* 0x002ea40000300800 */
        /* <DEDUP_REMOVED lines=8> */
[----:B------:R-:W3:Y:S04]  /*616c0*/  LDL.LU R9, [R1+0xf4] ;  /* 0x0000f40001097983 */ /* 0x000ee80000300800 */
[----:B------:R1:W-:Y:S04]  /*616d0*/  STL [R1+0x1200], R26 ;  /* 0x0012001a01007387 */ /* 0x0003e80000100800 */
[----:B-1----:R-:W2:Y:S04]  /*616e0*/  LDL.LU.64 R26, [R1+0x2dd0] ;  /* 0x002dd000011a7983 */ /* 0x002ea80000300a00 */
[----:B------:R1:W-:Y:S04]  /*616f0*/  STL.64 [R1+0x2dc0], R6 ;  /* 0x002dc00601007387 */ /* 0x0003e80000100a00 */
[----:B-1----:R-:W2:Y:S04]  /*61700*/  LDL.64 R6, [R1+0x1208] ;  /* 0x0012080001067983 */ /* 0x002ea80000100a00 */
[----:B--2---:R1:W-:Y:S04]  /*61710*/  STL [R1+0x2dc8], R6 ;  /* 0x002dc80601007387 */ /* 0x0043e80000100800 */
[----:B-1----:R-:W2:Y:S04]  /*61720*/  LDL R6, [R1+0xdc] ;  /* 0x0000dc0001067983 */ /* 0x002ea80000100800 */
[----:B------:R1:W-:Y:S04]  /*61730*/  STL.64 [R1+0x2db8], R24 ;  /* 0x002db81801007387 */ /* 0x0003e80000100a00 */
[----:B-1----:R0:W3:Y:S02]  /*61740*/  LDL.64 R24, [R1+0x1200] ;  /* 0x0012000001187983 */ /* 0x0020e40000100a00 */
[----:B---3--:R-:W-:Y:S01]  /*61750*/  IMAD.MOV.U32 R25, RZ, RZ, R9 ;  /* 0x000000ffff197224 */ /* 0x008fe200078e0009 */
[----:B--2---:R-:W-:-:S02]  /*61760*/  SHF.R.S32.HI R9, RZ, 0x1f, R6 ;  /* 0x0000001fff097819 */ /* 0x004fc40000011406 */
[----:B------:R-:W-:-:S05]  /*61770*/  IADD3 R6, P3, PT, R6, R4, RZ ;  /* 0x0000000406067210 */ /* 0x000fca0007f7e0ff */
[----:B------:R1:W-:Y:S04]  /*61780*/  STL [R1+0x11f8], R6 ;  /* 0x0011f80601007387 */ /* 0x0003e80000100800 */
[----:B-1----:R0:W2:Y:S01]  /*61790*/  LDL.LU R6, [R1+0x2dc8] ;  /* 0x002dc80001067983 */ /* 0x0020a20000300800 */
[----:B------:R-:W-:-:S05]  /*617a0*/  IMAD.X R7, R8, 0x1, R5, P1 ;  /* 0x0000000108077824 */ /* 0x000fca00008e0605 */
[----:B------:R2:W-:Y:S04]  /*617b0*/  STL [R1+0x120c], R7 ;  /* 0x00120c0701007387 */ /* 0x0005e80000100800 */
[----:B--2---:R-:W2:Y:S04]  /*617c0*/  LDL.LU.64 R6, [R1+0x2dc0] ;  /* 0x002dc00001067983 */ /* 0x004ea80000300a00 */
[----:B------:R1:W-:Y:S04]  /*617d0*/  STL.64 [R1+0x2db0], R4 ;  /* 0x002db00401007387 */ /* 0x0003e80000100a00 */
[----:B-1----:R-:W3:Y:S04]  /*617e0*/  LDL.LU R4, [R1+0xdc] ;  /* 0x0000dc0001047983 */ /* 0x002ee80000300800 */
[----:B------:R1:W-:Y:S04]  /*617f0*/  STL.64 [R1+0x2da8], R26 ;  /* 0x002da81a01007387 */ /* 0x0003e80000100a00 */
[----:B-1----:R0:W2:Y:S02]  /*61800*/  LDL.64 R26, [R1+0x11f8] ;  /* 0x0011f800011a7983 */ /* 0x0020a40000100a00 */
[----:B--2---:R-:W-:-:S02]  /*61810*/  IMAD.MOV.U32 R27, RZ, RZ, R25 ;  /* 0x000000ffff1b7224 */ /* 0x004fc400078e0019 */
[----:B------:R-:W-:-:S05]  /*61820*/  IMAD.X R25, R8, 0x1, R7, P5 ;  /* 0x0000000108197824 */ /* 0x000fca00028e0607 */
[----:B------:R1:W-:Y:S04]  /*61830*/  STL [R1+0x1204], R25 ;  /* 0x0012041901007387 */ /* 0x0003e80000100800 */
[----:B-1----:R-:W2:Y:S01]  /*61840*/  LDL.LU.64 R24, [R1+0x2db8] ;  /* 0x002db80001187983 */ /* 0x002ea20000300a00 */
[----:B---3--:R-:W-:-:S03]  /*61850*/  IADD3 R4, P5, PT, R4, R6, RZ ;  /* 0x0000000604047210 */ /* 0x008fc60007fbe0ff */
[----:B--2---:R1:W-:Y:S04]  /*61860*/  STL.64 [R1+0x2d98], R24 ;  /* 0x002d981801007387 */ /* 0x0043e80000100a00 */
[----:B-1----:R-:W2:Y:S04]  /*61870*/  LDL.LU R24, [R1+0xf0] ;  /* 0x0000f00001187983 */ /* 0x002ea80000300800 */
[----:B------:R1:W-:Y:S04]  /*61880*/  STL [R1+0x11f0], R4 ;  /* 0x0011f00401007387 */ /* 0x0003e80000100800 */
[----:B-1----:R-:W3:Y:S04]  /*61890*/  LDL.LU.64 R4, [R1+0x2db0] ;  /* 0x002db00001047983 */ /* 0x002ee80000300a00 */
[----:B------:R1:W-:Y:S04]  /*618a0*/  STL.64 [R1+0x2da0], R10 ;  /* 0x002da00a01007387 */ /* 0x0003e80000100a00 */
[----:B-1----:R0:W2:Y:S02]  /*618b0*/  LDL.64 R10, [R1+0x11f0] ;  /* 0x0011f000010a7983 */ /* 0x0020a40000100a00 */
[----:B--2---:R-:W-:-:S02]  /*618c0*/  IMAD.MOV.U32 R11, RZ, RZ, R27 ;  /* 0x000000ffff0b7224 */ /* 0x004fc400078e001b */
[----:B---3--:R-:W-:-:S05]  /*618d0*/  IMAD.X R27, R9, 0x1, R5, P3 ;  /* 0x00000001091b7824 */ /* 0x008fca00018e0605 */
[----:B------:R1:W-:Y:S04]  /*618e0*/  STL [R1+0x11fc], R27 ;  /* 0x0011fc1b01007387 */ /* 0x0003e80000100800 */
[----:B-1----:R-:W2:Y:S01]  /*618f0*/  LDL.LU.64 R26, [R1+0x2da8] ;  /* 0x002da800011a7983 */ /* 0x002ea20000300a00 */
[----:B------:R-:W-:-:S03]  /*61900*/  SHF.R.S32.HI R8, RZ, 0x1f, R24 ;  /* 0x0000001fff087819 */ /* 0x000fc60000011418 */
[----:B--2---:R1:W-:Y:S02]  /*61910*/  STL.64 [R1+0x2d90], R26 ;  /* 0x002d901a01007387 */ /* 0x0043e40000100a00 */
[----:B-1----:R-:W-:Y:S01]  /*61920*/  IMAD.MOV.U32 R27, RZ, RZ, R11 ;  /* 0x000000ffff1b7224 */ /* 0x002fe200078e000b */
[C---:B------:R-:W-:Y:S01]  /*61930*/  IADD3 R26, P1, PT, R24.reuse, R4, RZ ;  /* 0x00000004181a7210 */ /* 0x040fe20007f3e0ff */
[----:B------:R-:W-:Y:S01]  /*61940*/  IMAD.X R11, R9, 0x1, R7, P5 ;  /* 0x00000001090b7824 */ /* 0x000fe200028e0607 */
[----:B------:R-:W-:-:S04]  /*61950*/  IADD3 R24, P5, PT, R24, R6, RZ ;  /* 0x0000000618187210 */ /* 0x000fc80007fbe0ff */
[----:B------:R1:W-:Y:S04]  /*61960*/  STL [R1+0x11f4], R11 ;  /* 0x0011f40b01007387 */ /* 0x0003e80000100800 */
[----:B-1----:R-:W2:Y:S04]  /*61970*/  LDL.LU.64 R10, [R1+0x2da0] ;  /* 0x002da000010a7983 */ /* 0x002ea80000300a00 */
[----:B------:R1:W-:Y:S04]  /*61980*/  STL [R1+0x11e0], R24 ;  /* 0x0011e01801007387 */ /* 0x0003e80000100800 */
[----:B-1----:R-:W3:Y:S01]  /*61990*/  LDL.LU.64 R24, [R1+0x2d98] ;  /* 0x002d980001187983 */ /* 0x002ee20000300a00 */
[----:B------:R-:W-:-:S03]  /*619a0*/  SHF.R.S32.HI R9, RZ, 0x1f, R27 ;  /* 0x0000001fff097819 */ /* 0x000fc6000001141b */
[----:B---3--:R1:W-:Y:S02]  /*619b0*/  STL.64 [R1+0x2d88], R24 ;  /* 0x002d881801007387 */ /* 0x0083e40000100a00 */
[----:B-1----:R-:W-:Y:S01]  /*619c0*/  IADD3 R24, P3, PT, R27, R4, RZ ;  /* 0x000000041b187210 */ /* 0x002fe20007f7e0ff */
[----:B------:R-:W-:Y:S02]  /*619d0*/  IMAD.MOV.U32 R25, RZ, RZ, R27 ;  /* 0x000000ffff197224 */ /* 0x000fe400078e001b */
[----:B------:R-:W-:-:S05]  /*619e0*/  IMAD.X R27, R8, 0x1, R5, P1 ;  /* 0x00000001081b7824 */ /* 0x000fca00008e0605 */
[----:B------:R1:W-:Y:S04]  /*619f0*/  STL.64 [R1+0x11e8], R26 ;  /* 0x0011e81a01007387 */ /* 0x0003e80000100a00 */
[----:B-1----:R-:W3:Y:S04]  /*61a00*/  LDL.LU.64 R26, [R1+0x2d90] ;  /* 0x002d9000011a7983 */ /* 0x002ee80000300a00 */
[----:B---3--:R1:W-:Y:S04]  /*61a10*/  STL.64 [R1+0x2d78], R26 ;  /* 0x002d781a01007387 */ /* 0x0083e80000100a00 */
[----:B-1----:R0:W3:Y:S02]  /*61a20*/  LDL.64 R26, [R1+0x11e0] ;  /* 0x0011e000011a7983 */ /* 0x0020e40000100a00 */
[----:B---3--:R-:W-:Y:S01]  /*61a30*/  IMAD.X R27, R8, 0x1, R7, P5 ;  /* 0x00000001081b7824 */ /* 0x008fe200028e0607 */
[----:B------:R-:W-:Y:S01]  /*61a40*/  IADD3 R26, P5, PT, R25, R6, RZ ;  /* 0x00000006191a7210 */ /* 0x000fe20007fbe0ff */
[----:B------:R-:W-:-:S03]  /*61a50*/  IMAD.X R25, R9, 0x1, R5, P3 ;  /* 0x0000000109197824 */ /* 0x000fc600018e0605 */
[----:B------:R-:W-:Y:S04]  /*61a60*/  STL [R1+0x11e4], R27 ;  /* 0x0011e41b01007387 */ /* 0x000fe80000100800 */
[----:B------:R-:W-:Y:S04]  /*61a70*/  STL.64 [R1+0x2d80], R6 ;  /* 0x002d800601007387 */ /* 0x000fe80000100a00 */
        /* <DEDUP_REMOVED lines=10> */
[----:B---3--:R1:W-:Y:S04]  /*61b20*/  STL.64 [R1+0x2d60], R26 ;  /* 0x002d601a01007387 */ /* 0x0083e80000100a00 */
[----:B-1----:R-:W3:Y:S01]  /*61b30*/  LDL.64 R26, [R1+0x11c8] ;  /* 0x0011c800011a7983 */ /* 0x002ee20000100a00 */
[----:B------:R-:W-:-:S03]  /*61b40*/  SHF.R.S32.HI R8, RZ, 0x1f, R24 ;  /* 0x0000001fff087819 */ /* 0x000fc60000011418 */
[----:B---3--:R1:W-:Y:S04]  /*61b50*/  STL [R1+0x2d68], R26 ;  /* 0x002d681a01007387 */ /* 0x0083e80000100800 */
[----:B-1----:R-:W3:Y:S01]  /*61b60*/  LDL R26, [R1+0xfc] ;  /* 0x0000fc00011a7983 */ /* 0x002ee20000100800 */
[----:B------:R-:W-:-:S05]  /*61b70*/  IADD3 R24, P5, PT, R24, R6, RZ ;  /* 0x0000000618187210 */ /* 0x000fca0007fbe0ff */
[----:B------:R1:W-:Y:S04]  /*61b80*/  STL [R1+0x11c0], R24 ;  /* 0x0011c01801007387 */ /* 0x0003e80000100800 */
[----:B-1----:R-:W2:Y:S01]  /*61b90*/  LDL.LU.64 R24, [R1+0x2d70] ;  /* 0x002d700001187983 */ /* 0x002ea20000300a00 */
[----:B---3--:R-:W-:Y:S02]  /*61ba0*/  SHF.R.S32.HI R9, RZ, 0x1f, R26 ;  /* 0x0000001fff097819 */ /* 0x008fe4000001141a */
[----:B------:R-:W-:-:S05]  /*61bb0*/  IADD3 R26, P3, PT, R26, R4, RZ ;  /* 0x000000041a1a7210 */ /* 0x000fca0007f7e0ff */
[----:B------:R1:W-:Y:S04]  /*61bc0*/  STL [R1+0x11b8], R26 ;  /* 0x0011b81a01007387 */ /* 0x0003e80000100800 */
[----:B-1----:R0:W3:Y:S01]  /*61bd0*/  LDL.LU R26, [R1+0x2d68] ;  /* 0x002d6800011a7983 */ /* 0x0020e20000300800 */
[----:B------:R-:W-:-:S05]  /*61be0*/  IMAD.X R27, R8, 0x1, R5, P1 ;  /* 0x00000001081b7824 */ /* 0x000fca00008e0605 */
[----:B------:R3:W-:Y:S04]  /*61bf0*/  STL [R1+0x11cc], R27 ;  /* 0x0011cc1b01007387 */ /* 0x0007e80000100800 */
[----:B---3--:R-:W3:Y:S04]  /*61c00*/  LDL.LU.64 R26, [R1+0x2d60] ;  /* 0x002d6000011a7983 */ /* 0x008ee80000300a00 */
[----:B------:R1:W-:Y:S04]  /*61c10*/  STL.64 [R1+0x2d50], R4 ;  /* 0x002d500401007387 */ /* 0x0003e80000100a00 */
[----:B-1----:R-:W2:Y:S04]  /*61c20*/  LDL.LU R4, [R1+0xfc] ;  /* 0x0000fc0001047983 */ /* 0x002ea80000300800 */
[----:B--2---:R1:W-:Y:S04]  /*61c30*/  STL.64 [R1+0x2d58], R4 ;  /* 0x002d580401007387 */ /* 0x0043e80000100a00 */
[----:B-1----:R0:W2:Y:S04]  /*61c40*/  LDL.64 R4, [R1+0x11c0] ;  /* 0x0011c00001047983 */ /* 0x0020a80000100a00 */
[----:B---3--:R1:W-:Y:S04]  /*61c50*/  STL.64 [R1+0x2d48], R26 ;  /* 0x002d481a01007387 */ /* 0x0083e80000100a00 */
[----:B-1----:R0:W3:Y:S04]  /*61c60*/  LDL.64 R26, [R1+0x11b8] ;  /* 0x0011b800011a7983 */ /* 0x0020e80000100a00 */
[----:B------:R-:W-:Y:S01]  /*61c70*/  STL.64 [R1+0x2d40], R12 ;  /* 0x002d400c01007387 */ /* 0x000fe20000100a00 */
[----:B--2---:R-:W-:-:S05]  /*61c80*/  IMAD.X R5, R8, 0x1, R7, P5 ;  /* 0x0000000108057824 */ /* 0x004fca00028e0607 */
[----:B------:R1:W-:Y:S04]  /*61c90*/  STL [R1+0x11c4], R5 ;  /* 0x0011c40501007387 */ /* 0x0003e80000100800 */
[----:B-1----:R-:W2:Y:S02]  /*61ca0*/  LDL.LU.64 R4, [R1+0x2d58] ;  /* 0x002d580001047983 */ /* 0x002ea40000300a00 */
[----:B--2---:R-:W-:-:S05]  /*61cb0*/  IADD3 R4, P5, PT, R4, R6, RZ ;  /* 0x0000000604047210 */ /* 0x004fca0007fbe0ff */
[----:B------:R1:W-:Y:S04]  /*61cc0*/  STL [R1+0x11b0], R4 ;  /* 0x0011b00401007387 */ /* 0x0003e80000100800 */
[----:B-1----:R-:W3:Y:S04]  /*61cd0*/  LDL.LU.64 R4, [R1+0x2d50] ;  /* 0x002d500001047983 */ /* 0x002ee80000300a00 */
[----:B------:R1:W-:Y:S04]  /*61ce0*/  STL.64 [R1+0x2d30], R20 ;  /* 0x002d301401007387 */ /* 0x0003e80000100a00 */
[----:B-1----:R-:W2:Y:S04]  /*61cf0*/  LDL.LU R20, [R1+0x160] ;  /* 0x0001600001147983 */ /* 0x002ea80000300800 */
[----:B------:R1:W-:Y:S04]  /*61d00*/  STL.64 [R1+0x2d38], R16 ;  /* 0x002d381001007387 */ /* 0x0003e80000100a00 */
[----:B-1----:R0:W4:Y:S01]  /*61d10*/  LDL.64 R16, [R1+0x11b0] ;  /* 0x0011b00001107983 */ /* 0x0021220000100a00 */
[----:B---3--:R-:W-:-:S05]  /*61d20*/  IMAD.X R27, R9, 0x1, R5, P3 ;  /* 0x00000001091b7824 */ /* 0x008fca00018e0605 */
[----:B------:R1:W-:Y:S04]  /*61d30*/  STL [R1+0x11bc], R27 ;  /* 0x0011bc1b01007387 */ /* 0x0003e80000100800 */
[----:B-1----:R-:W3:Y:S01]  /*61d40*/  LDL.LU.64 R26, [R1+0x2d48] ;  /* 0x002d4800011a7983 */ /* 0x002ee20000300a00 */
[----:B--2---:R-:W-:Y:S02]  /*61d50*/  IADD3 R12, P1, PT, R20, R4, RZ ;  /* 0x00000004140c7210 */ /* 0x004fe40007f3e0ff */
[----:B------:R-:W-:-:S03]  /*61d60*/  SHF.R.S32.HI R8, RZ, 0x1f, R20 ;  /* 0x0000001fff087819 */ /* 0x000fc60000011414 */
[----:B------:R1:W-:Y:S04]  /*61d70*/  STL [R1+0x11a8], R12 ;  /* 0x0011a80c01007387 */ /* 0x0003e80000100800 */
[----:B-1----:R-:W2:Y:S01]  /*61d80*/  LDL.LU.64 R12, [R1+0x2d40] ;  /* 0x002d4000010c7983 */ /* 0x002ea20000300a00 */
[----:B----4-:R-:W-:Y:S01]  /*61d90*/  IMAD.X R17, R9, 0x1, R7, P5 ;  /* 0x0000000109117824 */ /* 0x010fe200028e0607 */
[----:B------:R-:W-:-:S04]  /*61da0*/  IADD3 R20, P5, PT, R20, R6, RZ ;  /* 0x0000000614147210 */ /* 0x000fc80007fbe0ff */
[----:B------:R1:W-:Y:S04]  /*61db0*/  STL [R1+0x11b4], R17 ;  /* 0x0011b41101007387 */ /* 0x0003e80000100800 */
[----:B-1----:R-:W4:Y:S04]  /*61dc0*/  LDL.LU.64 R16, [R1+0x2d38] ;  /* 0x002d380001107983 */ /* 0x002f280000300a00 */
[----:B------:R-:W4:Y:S04]  /*61dd0*/  LDL.LU R9, [R1+0x16c] ;  /* 0x00016c0001097983 */ /* 0x000f280000300800 */
[----:B------:R1:W-:Y:S04]  /*61de0*/  STL [R1+0x11a0], R20 ;  /* 0x0011a01401007387 */ /* 0x0003e80000100800 */
[----:B-1----:R-:W4:Y:S04]  /*61df0*/  LDL.LU.64 R20, [R1+0x2d30] ;  /* 0x002d300001147983 */ /* 0x002f280000300a00 */
[----:B------:R1:W-:Y:S04]  /*61e00*/  STL.64 [R1+0x2d28], R6 ;  /* 0x002d280601007387 */ /* 0x0003e80000100a00 */
[----:B-1----:R0:W4:Y:S04]  /*61e10*/  LDL.64 R6, [R1+0x11a8] ;  /* 0x0011a80001067983 */ /* 0x0021280000100a00 */
[----:B------:R1:W-:Y:S04]  /*61e20*/  STL.64 [R1+0x2d20], R18 ;  /* 0x002d201201007387 */ /* 0x0003e80000100a00 */
[----:B-1----:R0:W4:Y:S04]  /*61e30*/  LDL.64 R18, [R1+0x11a0] ;  /* 0x0011a00001127983 */ /* 0x0021280000100a00 */
[----:B---3--:R-:W-:Y:S04]  /*61e40*/  STL.64 [R1+0x2d10], R26 ;  /* 0x002d101a01007387 */ /* 0x008fe80000100a00 */
[----:B--2---:R1:W-:Y:S04]  /*61e50*/  STL.64 [R1+0x2d18], R12 ;  /* 0x002d180c01007387 */ /* 0x0043e80000100a00 */
[----:B-1----:R-:W2:Y:S01]  /*61e60*/  LDL.LU R12, [R1+0x164] ;  /* 0x00016400010c7983 */ /* 0x002ea20000300800 */
[----:B----4-:R-:W-:-:S04]  /*61e70*/  IMAD.MOV.U32 R7, RZ, RZ, R9 ;  /* 0x000000ffff077224 */ /* 0x010fc800078e0009 */
[----:B------:R-:W-:Y:S02]  /*61e80*/  IMAD.MOV.U32 R27, RZ, RZ, R7 ;  /* 0x000000ffff1b7224 */ /* 0x000fe400078e0007 */
[----:B------:R-:W-:-:S05]  /*61e90*/  IMAD.X R7, R8, 0x1, R5, P1 ;  /* 0x0000000108077824 */ /* 0x000fca00008e0605 */
[----:B------:R1:W-:Y:S04]  /*61ea0*/  STL [R1+0x11ac], R7 ;  /* 0x0011ac0701007387 */ /* 0x0003e80000100800 */
[----:B-1----:R-:W3:Y:S01]  /*61eb0*/  LDL.LU.64 R6, [R1+0x2d28] ;  /* 0x002d280001067983 */ /* 0x002ee20000300a00 */
[----:B--2---:R-:W-:Y:S02]  /*61ec0*/  SHF.R.S32.HI R9, RZ, 0x1f, R12 ;  /* 0x0000001fff097819 */ /* 0x004fe4000001140c */
[----:B------:R-:W-:Y:S01]  /*61ed0*/  IADD3 R26, P3, PT, R12, R4, RZ ;  /* 0x000000040c1a7210 */ /* 0x000fe20007f7e0ff */
[----:B---3--:R-:W-:Y:S01]  /*61ee0*/  IMAD.X R19, R8, 0x1, R7, P5 ;  /* 0x0000000108137824 */ /* 0x008fe200028e0607 */
        /* <DEDUP_REMOVED lines=10> */
[----:B------:R1:W-:Y:S04]  /*61f90*/  STL.64 [R1+0x2d00], R28 ;  /* 0x002d001c01007387 */ /* 0x0003e80000100a00 */
[----:B-1----:R0:W2:Y:S04]  /*61fa0*/  LDL.64 R28, [R1+0x1190] ;  /* 0x00119000011c7983 */ /* 0x0020a80000100a00 */
[----:B------:R1:W-:Y:S04]  /*61fb0*/  STL.64 [R1+0x2cf0], R2 ;  /* 0x002cf00201007387 */ /* 0x0003e80000100a00 */
[----:B-1----:R-:W2:Y:S02]  /*61fc0*/  LDL.LU R3, [R1+0x168] ;  /* 0x0001680001037983 */ /* 0x002ea40000300800 */
[----:B--2---:R-:W-:-:S05]  /*61fd0*/  IADD3 R6, P1, PT, R3, R4, RZ ;  /* 0x0000000403067210 */ /* 0x004fca0007f3e0ff */
[----:B------:R1:W-:Y:S04]  /*61fe0*/  STL [R1+0x1188], R6 ;  /* 0x0011880601007387 */ /* 0x0003e80000100800 */
[----:B-1----:R-:W2:Y:S02]  /*61ff0*/  LDL.LU.64 R6, [R1+0x2d08] ;  /* 0x002d080001067983 */ /* 0x002ea40000300a00 */
[----:B--2---:R-:W-:-:S05]  /*62000*/  IMAD.X R29, R9, 0x1, R7, P5 ;  /* 0x00000001091d7824 */ /* 0x004fca00028e0607 */
[----:B------:R1:W-:Y:S04]  /*62010*/  STL [R1+0x1194], R29 ;  /* 0x0011941d01007387 */ /* 0x0003e80000100800 */
[----:B-1----:R-:W2:Y:S04]  /*62020*/  LDL.LU.64 R28, [R1+0x2d00] ;  /* 0x002d0000011c7983 */ /* 0x002ea80000300a00 */
[----:B------:R1:W-:Y:S04]  /*62030*/  STL.64 [R1+0x2cf8], R18 ;  /* 0x002cf81201007387 */ /* 0x0003e80000100a00 */
[----:B-1----:R0:W2:Y:S01]  /*62040*/  LDL.64 R18, [R1+0x1188] ;  /* 0x0011880001127983 */ /* 0x0020a20000100a00 */
[----:B------:R-:W-:Y:S01]  /*62050*/  IMAD.MOV.U32 R2, RZ, RZ, R8 ;  /* 0x000000ffff027224 */ /* 0x000fe200078e0008 */
[----:B------:R-:W-:-:S02]  /*62060*/  SHF.R.S32.HI R8, RZ, 0x1f, R3 ;  /* 0x0000001fff087819 */ /* 0x000fc40000011403 */
[----:B------:R1:W-:Y:S01]  /*62070*/  STL.64 [R1+0x2ce8], R24 ;  /* 0x002ce81801007387 */ /* 0x0003e20000100a00 */
[----:B--2---:R-:W-:Y:S01]  /*62080*/  IMAD.MOV.U32 R19, RZ, RZ, R2 ;  /* 0x000000ffff137224 */ /* 0x004fe200078e0002 */
[----:B------:R-:W-:-:S03]  /*62090*/  IADD3 R2, P5, PT, R3, R6, RZ ;  /* 0x0000000603027210 */ /* 0x000fc60007fbe0ff */
[--C-:B-1----:R-:W-:Y:S01]  /*620a0*/  IMAD.MOV.U32 R25, RZ, RZ, R19.reuse ;  /* 0x000000ffff197224 */ /* 0x102fe200078e0013 */
[----:B------:R-:W-:Y:S02]  /*620b0*/  SHF.R.S32.HI R9, RZ, 0x1f, R19 ;  /* 0x0000001fff097819 */ /* 0x000fe40000011413 */
[----:B------:R-:W-:Y:S01]  /*620c0*/  IADD3 R24, P3, PT, R19, R4, RZ ;  /* 0x0000000413187210 */ /* 0x000fe20007f7e0ff */
[C---:B------:R-:W-:Y:S02]  /*620d0*/  IMAD.X R19, R8.reuse, 0x1, R5, P1 ;  /* 0x0000000108137824 */ /* 0x040fe400008e0605 */
[----:B------:R-:W-:-:S03]  /*620e0*/  IMAD.X R3, R8, 0x1, R7, P5 ;  /* 0x0000000108037824 */ /* 0x000fc600028e0607 */
[----:B------:R1:W-:Y:S04]  /*620f0*/  STL [R1+0x118c], R19 ;  /* 0x00118c1301007387 */ /* 0x0003e80000100800 */
[----:B-1----:R-:W2:Y:S04]  /*62100*/  LDL.LU.64 R18, [R1+0x2cf8] ;  /* 0x002cf80001127983 */ /* 0x002ea80000300a00 */
[----:B------:R1:W-:Y:S04]  /*62110*/  STL.64 [R1+0x1180], R2 ;  /* 0x0011800201007387 */ /* 0x0003e80000100a00 */
[----:B-1----:R-:W2:Y:S04]  /*62120*/  LDL.LU.64 R2, [R1+0x2cf0] ;  /* 0x002cf00001027983 */ /* 0x002ea80000300a00 */
[----:B--2---:R1:W-:Y:S04]  /*62130*/  STL.64 [R1+0x2ce0], R2 ;  /* 0x002ce00201007387 */ /* 0x0043e80000100a00 */
[----:B----4-:R2:W-:Y:S01]  /*62140*/  STL.64 [R1+0x2cd8], R26 ;  /* 0x002cd81a01007387 */ /* 0x0105e20000100a00 */
[----:B-1----:R-:W-:Y:S01]  /*62150*/  IADD3 R2, P5, PT, R25, R6, RZ ;  /* 0x0000000619027210 */ /* 0x002fe20007fbe0ff */
[----:B------:R-:W-:-:S02]  /*62160*/  IMAD.X R25, R9, 0x1, R5, P3 ;  /* 0x0000000109197824 */ /* 0x000fc400018e0605 */
[----:B--2---:R-:W2:Y:S04]  /*62170*/  LDL.LU R26, [R1+0x1d0] ;  /* 0x0001d000011a7983 */ /* 0x004ea80000300800 */
[----:B------:R1:W-:Y:S04]  /*62180*/  STL.64 [R1+0x1178], R24 ;  /* 0x0011781801007387 */ /* 0x0003e80000100a00 */
[----:B-1----:R-:W4:Y:S01]  /*62190*/  LDL.LU.64 R24, [R1+0x2ce8] ;  /* 0x002ce80001187983 */ /* 0x002f220000300a00 */
[----:B------:R-:W-:-:S03]  /*621a0*/  IMAD.X R3, R9, 0x1, R7, P5 ;  /* 0x0000000109037824 */ /* 0x000fc600028e0607 */
[----:B----4-:R1:W-:Y:S04]  /*621b0*/  STL.64 [R1+0x2cd0], R24 ;  /* 0x002cd01801007387 */ /* 0x0103e80000100a00 */
[----:B-1----:R-:W4:Y:S01]  /*621c0*/  LDL R25, [R1+0x1d4] ;  /* 0x0001d40001197983 */ /* 0x002f220000100800 */
[----:B--2---:R-:W-:Y:S02]  /*621d0*/  SHF.R.S32.HI R8, RZ, 0x1f, R26 ;  /* 0x0000001fff087819 */ /* 0x004fe4000001141a */
[C---:B------:R-:W-:Y:S02]  /*621e0*/  IADD3 R24, P1, PT, R26.reuse, R4, RZ ;  /* 0x000000041a187210 */ /* 0x040fe40007f3e0ff */
[----:B------:R-:W-:Y:S01]  /*621f0*/  IADD3 R26, P5, PT, R26, R6, RZ ;  /* 0x000000061a1a7210 */ /* 0x000fe20007fbe0ff */
[----:B------:R1:W-:Y:S04]  /*62200*/  STL.64 [R1+0x1170], R2 ;  /* 0x0011700201007387 */ /* 0x0003e80000100a00 */
[----:B-1----:R-:W2:Y:S04]  /*62210*/  LDL.LU.64 R2, [R1+0x2ce0] ;  /* 0x002ce00001027983 */ /* 0x002ea80000300a00 */
[----:B------:R1:W-:Y:S04]  /*62220*/  STL [R1+0x1160], R26 ;  /* 0x0011601a01007387 */ /* 0x0003e80000100800 */
[----:B-1----:R-:W2:Y:S04]  /*62230*/  LDL.LU.64 R26, [R1+0x2cd8] ;  /* 0x002cd800011a7983 */ /* 0x002ea80000300a00 */
[----:B------:R1:W-:Y:S04]  /*62240*/  STL.64 [R1+0x2cc8], R28 ;  /* 0x002cc81c01007387 */ /* 0x0003e80000100a00 */
[----:B-1----:R-:W2:Y:S01]  /*62250*/  LDL.LU R29, [R1+0x1d4] ;  /* 0x0001d400011d7983 */ /* 0x002ea20000300800 */
[----:B----4-:R-:W-:-:S02]  /*62260*/  SHF.R.S32.HI R9, RZ, 0x1f, R25 ;  /* 0x0000001fff097819 */ /* 0x010fc40000011419 */
[----:B------:R-:W-:Y:S01]  /*62270*/  IADD3 R28, P3, PT, R25, R4, RZ ;  /* 0x00000004191c7210 */ /* 0x000fe20007f7e0ff */
[----:B------:R-:W-:-:S05]  /*62280*/  IMAD.X R25, R8, 0x1, R5, P1 ;  /* 0x0000000108197824 */ /* 0x000fca00008e0605 */
[----:B------:R1:W-:Y:S04]  /*62290*/  STL.64 [R1+0x1168], R24 ;  /* 0x0011681801007387 */ /* 0x0003e80000100a00 */
[----:B-1----:R-:W4:Y:S04]  /*622a0*/  LDL.LU.64 R24, [R1+0x2cd0] ;  /* 0x002cd00001187983 */ /* 0x002f280000300a00 */
[----:B----4-:R1:W-:Y:S04]  /*622b0*/  STL.64 [R1+0x2cb8], R24 ;  /* 0x002cb81801007387 */ /* 0x0103e80000100a00 */
[----:B-1----:R0:W4:Y:S02]  /*622c0*/  LDL.64 R24, [R1+0x1160] ;  /* 0x0011600001187983 */ /* 0x0021240000100a00 */
[----:B----4-:R-:W-:Y:S01]  /*622d0*/  IMAD.X R25, R8, 0x1, R7, P5 ;  /* 0x0000000108197824 */ /* 0x010fe200028e0607 */
[----:B--2---:R-:W-:Y:S01]  /*622e0*/  IADD3 R24, P5, PT, R29, R6, RZ ;  /* 0x000000061d187210 */ /* 0x004fe20007fbe0ff */
[----:B------:R-:W-:-:S03]  /*622f0*/  IMAD.X R29, R9, 0x1, R5, P3 ;  /* 0x00000001091d7824 */ /* 0x000fc600018e0605 */
[----:B------:R-:W-:Y:S04]  /*62300*/  STL [R1+0x1164], R25 ;  /* 0x0011641901007387 */ /* 0x000fe80000100800 */
[----:B------:R-:W-:Y:S04]  /*62310*/  STL.64 [R1+0x2cc0], R2 ;  /* 0x002cc00201007387 */ /* 0x000fe80000100a00 */
[----:B------:R1:W-:Y:S04]  /*62320*/  STL.64 [R1+0x1158], R28 ;  /* 0x0011581c01007387 */ /* 0x0003e80000100a00 */
[----:B-1----:R-:W2:Y:S04]  /*62330*/  LDL.LU.64 R28, [R1+0x2cc8] ;  /* 0x002cc800011c7983 */ /* 0x002ea80000300a00 */
[----:B---3--:R1:W-:Y:S04]  /*62340*/  STL.64 [R1+0x2cb0], R12 ;  /* 0x002cb00c01007387 */ /* 0x0083e80000100a00 */
[----:B-1----:R-:W3:Y:S01]  /*62350*/  LDL.LU R12, [R1+0x1d8] ;  /* 0x0001d800010c7983 */ /* 0x002ee20000300800 */
[----:B------:R-:W-:Y:S01]  /*62360*/  IMAD.X R25, R9, 0x1, R7, P5 ;  /* 0x0000000109197824 */ /* 0x000fe200028e0607 */
[----:B---3--:R-:W-:-:S05]  /*62370*/  IADD3 R2, P1, PT, R12, R4, RZ ;  /* 0x000000040c027210 */ /* 0x008fca0007f3e0ff */
[----:B------:R1:W-:Y:S04]  /*62380*/  STL [R1+0x1148], R2 ;  /* 0x0011480201007387 */ /* 0x0003e80000100800 */
[----:B-1----:R-:W3:Y:S04]  /*62390*/  LDL.LU.64 R2, [R1+0x2cc0] ;  /* 0x002cc00001027983 */ /* 0x002ee80000300a00 */
[----:B------:R1:W-:Y:S04]  /*623a0*/  STL.64 [R1+0x1150], R24 ;  /* 0x0011501801007387 */ /* 0x0003e80000100a00 */
[----:B-1----:R-:W4:Y:S01]  /*623b0*/  LDL.LU.64 R24, [R1+0x2cb8] ;  /* 0x002cb80001187983 */ /* 0x002f220000300a00 */
[----:B------:R-:W-:-:S02]  /*623c0*/  SHF.R.S32.HI R8, RZ, 0x1f, R12 ;  /* 0x0000001fff087819 */ /* 0x000fc4000001140c */
[----:B------:R-:W-:Y:S01]  /*623d0*/  IADD3 R12, P5, PT, R12, R6, RZ ;  /* 0x000000060c0c7210 */ /* 0x000fe20007fbe0ff */
[----:B----4-:R-:W-:Y:S04]  /*623e0*/  STL.64 [R1+0x2ca8], R24 ;  /* 0x002ca81801007387 */ /* 0x010fe80000100a00 */
[----:B------:R1:W-:Y:S04]  /*623f0*/  STL.64 [R1+0x2ca0], R16 ;  /* 0x002ca01001007387 */ /* 0x0003e80000100a00 */
[----:B-1----:R0:W4:Y:S04]  /*62400*/  LDL.64 R16, [R1+0x1148] ;  /* 0x0011480001107983 */ /* 0x0021280000100a00 */
[----:B--2---:R1:W-:Y:S04]  /*62410*/  STL.64 [R1+0x2c90], R28 ;  /* 0x002c901c01007387 */ /* 0x0043e80000100a00 */
[----:B-1----:R-:W2:Y:S04]  /*62420*/  LDL.LU R28, [R1+0x1dc] ;  /* 0x0001dc00011c7983 */ /* 0x002ea80000300800 */
[----:B------:R1:W-:Y:S04]  /*62430*/  STL [R1+0x1140], R12 ;  /* 0x0011400c01007387 */ /* 0x0003e80000100800 */
[----:B-1----:R-:W2:Y:S04]  /*62440*/  LDL.LU.64 R12, [R1+0x2cb0] ;  /* 0x002cb000010c7983 */ /* 0x002ea80000300a00 */
[----:B--2---:R1:W-:Y:S04]  /*62450*/  STL.64 [R1+0x2c98], R12 ;  /* 0x002c980c01007387 */ /* 0x0043e80000100a00 */
[----:B-1----:R0:W2:Y:S01]  /*62460*/  LDL.64 R12, [R1+0x1140] ;  /* 0x00114000010c7983 */ /* 0x0020a20000100a00 */
[----:B------:R-:W-:Y:S01]  /*62470*/  IADD3 R24, P3, PT, R28, R4, RZ ;  /* 0x000000041c187210 */ /* 0x000fe20007f7e0ff */
[----:B----4-:R-:W-:Y:S01]  /*62480*/  IMAD.X R17, R8, 0x1, R5, P1 ;  /* 0x0000000108117824 */ /* 0x010fe200008e0605 */
[----:B------:R-:W-:-:S03]  /*62490*/  SHF.R.S32.HI R9, RZ, 0x1f, R28 ;  /* 0x0000001fff097819 */ /* 0x000fc6000001141c */
[----:B------:R1:W-:Y:S04]  /*624a0*/  STL [R1+0x1138], R24 ;  /* 0x0011381801007387 */ /* 0x0003e80000100800 */
[----:B-1----:R-:W4:Y:S04]  /*624b0*/  LDL.LU.64 R24, [R1+0x2ca8] ;  /* 0x002ca80001187983 */ /* 0x002f280000300a00 */
[----:B------:R1:W-:Y:S04]  /*624c0*/  STL [R1+0x114c], R17 ;  /* 0x00114c1101007387 */ /* 0x0003e80000100800 */
[----:B-1----:R-:W3:Y:S01]  /*624d0*/  LDL.LU.64 R16, [R1+0x2ca0] ;  /* 0x002ca00001107983 */ /* 0x002ee20000300a00 */
[----:B--2---:R-:W-:Y:S01]  /*624e0*/  IMAD.X R13, R8, 0x1, R7, P5 ;  /* 0x00000001080d7824 */ /* 0x004fe200028e0607 */
[----:B------:R-:W-:-:S04]  /*624f0*/  IADD3 R28, P5, PT, R28, R6, RZ ;  /* 0x000000061c1c7210 */ /* 0x000fc80007fbe0ff */
[----:B------:R1:W-:Y:S04]  /*62500*/  STL [R1+0x1144], R13 ;  /* 0x0011440d01007387 */ /* 0x0003e80000100800 */
[----:B-1----:R-:W2:Y:S04]  /*62510*/  LDL.LU.64 R12, [R1+0x2c98] ;  /* 0x002c9800010c7983 */ /* 0x002ea80000300a00 */
[----:B------:R1:W-:Y:S04]  /*62520*/  STL [R1+0x1130], R28 ;  /* 0x0011301c01007387 */ /* 0x0003e80000100800 */
[----:B-1----:R-:W2:Y:S04]  /*62530*/  LDL.LU.64 R28, [R1+0x2c90] ;  /* 0x002c9000011c7983 */ /* 0x002ea80000300a00 */
[----:B------:R1:W-:Y:S04]  /*62540*/  STL.64 [R1+0x2c88], R6 ;  /* 0x002c880601007387 */ /* 0x0003e80000100a00 */
[----:B-1----:R0:W3:Y:S04]  /*62550*/  LDL.64 R6, [R1+0x1138] ;  /* 0x0011380001067983 */ /* 0x0020e80000100a00 */
[----:B--2---:R1:W-:Y:S04]  /*62560*/  STL.64 [R1+0x2c78], R28 ;  /* 0x002c781c01007387 */ /* 0x0043e80000100a00 */
[----:B-1----:R-:W2:Y:S01]  /*62570*/  LDL.LU R28, [R1+0x1f0] ;  /* 0x0001f000011c7983 */ /* 0x002ea20000300800 */
[----:B---3--:R-:W-:-:S03]  /*62580*/  IMAD.X R7, R9, 0x1, R5, P3 ;  /* 0x0000000109077824 */ /* 0x008fc600018e0605 */
[----:B------:R1:W-:Y:S04]  /*62590*/  STL.64 [R1+0x2c80], R12 ;  /* 0x002c800c01007387 */ /* 0x0003e80000100a00 */
[----:B-1----:R0:W3:Y:S04]  /*625a0*/  LDL.64 R12, [R1+0x1130] ;  /* 0x00113000010c7983 */ /* 0x0020e80000100a00 */
[----:B------:R1:W-:Y:S04]  /*625b0*/  STL [R1+0x113c], R7 ;  /* 0x00113c0701007387 */ /* 0x0003e80000100800 */
[----:B-1----:R-:W3:Y:S04]  /*625c0*/  LDL.LU.64 R6, [R1+0x2c88] ;  /* 0x002c880001067983 */ /* 0x002ee80000300a00 */
[----:B------:R2:W-:Y:S02]  /*625d0*/  STL.64 [R1+0x2c68], R10 ;  /* 0x002c680a01007387 */ /* 0x0005e40000100a00 */
[----:B--2---:R-:W-:-:S05]  /*625e0*/  IADD3 R10, P1, PT, R28, R4, RZ ;  /* 0x000000041c0a7210 */ /* 0x004fca0007f3e0ff */
[----:B------:R1:W-:Y:S04]  /*625f0*/  STL [R1+0x2c70], R10 ;  /* 0x002c700a01007387 */ /* 0x0003e80000100800 */
[----:B-1----:R-:W2:Y:S01]  /*62600*/  LDL R10, [R1+0x1f4] ;  /* 0x0001f400010a7983 */ /* 0x002ea20000100800 */
[----:B------:R-:W-:Y:S01]  /*62610*/  SHF.R.S32.HI R8, RZ, 0x1f, R28 ;  /* 0x0000001fff087819 */ /* 0x000fe2000001141c */
[----:B---3--:R-:W-:Y:S01]  /*62620*/  IMAD.X R13, R9, 0x1, R7, P5 ;  /* 0x00000001090d7824 */ /* 0x008fe200028e0607 */
[----:B------:R-:W-:-:S04]  /*62630*/  IADD3 R28, P5, PT, R28, R6, RZ ;  /* 0x000000061c1c7210 */ /* 0x000fc80007fbe0ff */
[----:B------:R1:W-:Y:S04]  /*62640*/  STL [R1+0x1134], R13 ;  /* 0x0011340d01007387 */ /* 0x0003e80000100800 */
[----:B-1----:R-:W3:Y:S04]  /*62650*/  LDL.LU.64 R12, [R1+0x2c80] ;  /* 0x002c8000010c7983 */ /* 0x002ee80000300a00 */
[----:B------:R1:W-:Y:S04]  /*62660*/  STL [R1+0x1120], R28 ;  /* 0x0011201c01007387 */ /* 0x0003e80000100800 */
[----:B-1----:R-:W3:Y:S01]  /*62670*/  LDL.LU.64 R28, [R1+0x2c78] ;  /* 0x002c7800011c7983 */ /* 0x002ee20000300a00 */
[----:B--2---:R-:W-:-:S02]  /*62680*/  SHF.R.S32.HI R9, RZ, 0x1f, R10 ;  /* 0x0000001fff097819 */ /* 0x004fc4000001140a */
[----:B------:R-:W-:-:S05]  /*62690*/  IADD3 R10, P3, PT, R10, R4, RZ ;  /* 0x000000040a0a7210 */ /* 0x000fca0007f7e0ff */
[----:B------:R1:W-:Y:S04]  /*626a0*/  STL [R1+0x1118], R10 ;  /* 0x0011180a01007387 */ /* 0x0003e80000100800 */
[----:B-1----:R-:W2:Y:S01]  /*626b0*/  LDL.LU R10, [R1+0x2c70] ;  /* 0x002c7000010a7983 */ /* 0x002ea20000300800 */
[----:B------:R-:W-:-:S05]  /*626c0*/  IMAD.X R11, R8, 0x1, R5, P1 ;  /* 0x00000001080b7824 */ /* 0x000fca00008e0605 */
[----:B--2---:R1:W-:Y:S04]  /*626d0*/  STL.64 [R1+0x1128], R10 ;  /* 0x0011280a01007387 */ /* 0x0043e80000100a00 */
[----:B-1----:R-:W2:Y:S04]  /*626e0*/  LDL.LU.64 R10, [R1+0x2c68] ;  /* 0x002c6800010a7983 */ /* 0x002ea80000300a00 */
[----:B------:R1:W-:Y:S04]  /*626f0*/  STL.64 [R1+0x2c60], R14 ;  /* 0x002c600e01007387 */ /* 0x0003e80000100a00 */
[----:B-1----:R0:W2:Y:S04]  /*62700*/  LDL.64 R14, [R1+0x1118] ;  /* 0x00111800010e7983 */ /* 0x0020a80000100a00 */
[----:B--2---:R-:W2:Y:S04]  /*62710*/  LDL.LU R15, [R1+0x1f4] ;  /* 0x0001f400010f7983 */ /* 0x004ea80000300800 */
[----:B------:R-:W-:Y:S04]  /*62720*/  STL.64 [R1+0x2c58], R10 ;  /* 0x002c580a01007387 */ /* 0x000fe80000100a00 */
[----:B------:R1:W-:Y:S04]  /*62730*/  STL.64 [R1+0x2c48], R16 ;  /* 0x002c481001007387 */ /* 0x0003e80000100a00 */
[----:B-1----:R-:W2:Y:S04]  /*62740*/  LDL.LU R16, [R1+0x1f8] ;  /* 0x0001f80001107983 */ /* 0x002ea80000300800 */
[----:B------:R1:W-:Y:S04]  /*62750*/  STL.64 [R1+0x2c50], R26 ;  /* 0x002c501a01007387 */ /* 0x0003e80000100a00 */
[----:B-1----:R0:W3:Y:S01]  /*62760*/  LDL.64 R26, [R1+0x1120] ;  /* 0x00112000011a7983 */ /* 0x0020e20000100a00 */
[----:B--2---:R-:W-:Y:S01]  /*62770*/  IADD3 R10, P1, PT, R16, R4, RZ ;  /* 0x00000004100a7210 */ /* 0x004fe20007f3e0ff */
[----:B---3--:R-:W-:Y:S01]  /*62780*/  IMAD.X R27, R8, 0x1, R7, P5 ;  /* 0x00000001081b7824 */ /* 0x008fe200028e0607 */
[----:B------:R-:W-:Y:S01]  /*62790*/  IADD3 R26, P5, PT, R15, R6, RZ ;  /* 0x000000060f1a7210 */ /* 0x000fe20007fbe0ff */
[----:B------:R-:W-:-:S03]  /*627a0*/  IMAD.X R15, R9, 0x1, R5, P3 ;  /* 0x00000001090f7824 */ /* 0x000fc600018e0605 */
[----:B------:R1:W-:Y:S01]  /*627b0*/  STL [R1+0x1124], R27 ;  /* 0x0011241b01007387 */ /* 0x0003e20000100800 */
[----:B------:R-:W-:-:S03]  /*627c0*/  SHF.R.S32.HI R8, RZ, 0x1f, R16 ;  /* 0x0000001fff087819 */ /* 0x000fc60000011410 */
[----:B------:R2:W-:Y:S01]  /*627d0*/  STL [R1+0x111c], R15 ;  /* 0x00111c0f01007387 */ /* 0x0005e20000100800 */
[----:B-1----:R-:W-:Y:S01]  /*627e0*/  IMAD.X R27, R9, 0x1, R7, P5 ;  /* 0x00000001091b7824 */ /* 0x002fe200028e0607 */
[----:B------:R-:W-:Y:S02]  /*627f0*/  IADD3 R16, P5, PT, R16, R6, RZ ;  /* 0x0000000610107210 */ /* 0x000fe40007fbe0ff */
[----:B--2---:R-:W2:Y:S04]  /*62800*/  LDL.LU.64 R14, [R1+0x2c60] ;  /* 0x002c6000010e7983 */ /* 0x004ea80000300a00 */
[----:B------:R1:W-:Y:S04]  /*62810*/  STL [R1+0x1108], R10 ;  /* 0x0011080a01007387 */ /* 0x0003e80000100800 */
[----:B-1----:R-:W3:Y:S04]  /*62820*/  LDL.LU.64 R10, [R1+0x2c58] ;  /* 0x002c5800010a7983 */ /* 0x002ee80000300a00 */
[----:B------:R1:W-:Y:S04]  /*62830*/  STL.64 [R1+0x1110], R26 ;  /* 0x0011101a01007387 */ /* 0x0003e80000100a00 */
[----:B-1----:R-:W3:Y:S04]  /*62840*/  LDL.LU.64 R26, [R1+0x2c50] ;  /* 0x002c5000011a7983 */ /* 0x002ee80000300a00 */
[----:B------:R-:W3:Y:S04]  /*62850*/  LDL R9, [R1+0x224] ;  /* 0x0002240001097983 */ /* 0x000ee80000100800 */
[----:B------:R1:W-:Y:S04]  /*62860*/  STL [R1+0x1100], R16 ;  /* 0x0011001001007387 */ /* 0x0003e80000100800 */
[----:B-1----:R-:W3:Y:S04]  /*62870*/  LDL.LU.64 R16, [R1+0x2c48] ;  /* 0x002c480001107983 */ /* 0x002ee80000300a00 */
[----:B------:R1:W-:Y:S04]  /*62880*/  STL.64 [R1+0x2c40], R6 ;  /* 0x002c400601007387 */ /* 0x0003e80000100a00 */
[----:B-1----:R0:W3:Y:S04]  /*62890*/  LDL.64 R6, [R1+0x1108] ;  /* 0x0011080001067983 */ /* 0x0020e80000100a00 */
[----:B----4-:R-:W-:Y:S04]  /*628a0*/  STL.64 [R1+0x2c28], R24 ;  /* 0x002c281801007387 */ /* 0x010fe80000100a00 */
[----:B------:R1:W-:Y:S04]  /*628b0*/  STL.64 [R1+0x2c38], R20 ;  /* 0x002c381401007387 */ /* 0x0003e80000100a00 */
[----:B-1----:R0:W4:Y:S04]  /*628c0*/  LDL.64 R20, [R1+0x1100] ;  /* 0x0011000001147983 */ /* 0x0021280000100a00 */
[----:B--2---:R1:W-:Y:S04]  /*628d0*/  STL.64 [R1+0x2c30], R14 ;  /* 0x002c300e01007387 */ /* 0x0043e80000100a00 */
[----:B-1----:R-:W2:Y:S01]  /*628e0*/  LDL R14, [R1+0x1fc] ;  /* 0x0001fc00010e7983 */ /* 0x002ea20000100800 */
        /* <DEDUP_REMOVED lines=20> */
[----:B------:R1:W-:Y:S04]  /*62a30*/  STL.64 [R1+0x2c08], R28 ;  /* 0x002c081c01007387 */ /* 0x0003e80000100a00 */
[----:B-1----:R-:W2:Y:S02]  /*62a40*/  LDL.LU R29, [R1+0x220] ;  /* 0x00022000011d7983 */ /* 0x002ea40000300800 */
[----:B--2---:R-:W-:-:S05]  /*62a50*/  IADD3 R6, P1, PT, R29, R4, RZ ;  /* 0x000000041d067210 */ /* 0x004fca0007f3e0ff */
[----:B------:R1:W-:Y:S04]  /*62a60*/  STL [R1+0x10e8], R6 ;  /* 0x0010e80601007387 */ /* 0x0003e80000100800 */
[----:B-1----:R-:W4:Y:S01]  /*62a70*/  LDL.LU.64 R6, [R1+0x2c20] ;  /* 0x002c200001067983 */ /* 0x002f220000300a00 */
[----:B------:R-:W-:Y:S02]  /*62a80*/  IMAD.MOV.U32 R28, RZ, RZ, R8 ;  /* 0x000000ffff1c7224 */ /* 0x000fe400078e0008 */
[----:B----4-:R-:W-:Y:S02]  /*62a90*/  IMAD.X R25, R9, 0x1, R7, P5 ;  /* 0x0000000109197824 */ /* 0x010fe400028e0607 */
[----:B------:R-:W-:Y:S01]  /*62aa0*/  IMAD.MOV.U32 R9, RZ, RZ, R28 ;  /* 0x000000ffff097224 */ /* 0x000fe200078e001c */
[----:B------:R-:W-:-:S02]  /*62ab0*/  IADD3 R28, P5, PT, R29, R6, RZ ;  /* 0x000000061d1c7210 */ /* 0x000fc40007fbe0ff */
[----:B------:R1:W-:Y:S04]  /*62ac0*/  STL [R1+0x10f4], R25 ;  /* 0x0010f41901007387 */ /* 0x0003e80000100800 */
[----:B-1----:R-:W2:Y:S04]  /*62ad0*/  LDL.LU.64 R24, [R1+0x2c18] ;  /* 0x002c180001187983 */ /* 0x002ea80000300a00 */
[----:B------:R1:W-:Y:S04]  /*62ae0*/  STL.64 [R1+0x2c10], R6 ;  /* 0x002c100601007387 */ /* 0x0003e80000100a00 */
[----:B-1----:R0:W4:Y:S01]  /*62af0*/  LDL.64 R6, [R1+0x10e8] ;  /* 0x0010e80001067983 */ /* 0x0021220000100a00 */
[----:B------:R-:W-:-:S03]  /*62b00*/  SHF.R.S32.HI R8, RZ, 0x1f, R29 ;  /* 0x0000001fff087819 */ /* 0x000fc6000001141d */
[----:B------:R-:W-:Y:S02]  /*62b10*/  STL.64 [R1+0x2c00], R16 ;  /* 0x002c001001007387 */ /* 0x000fe40000100a00 */
[----:B----4-:R-:W-:-:S05]  /*62b20*/  IMAD.X R7, R8, 0x1, R5, P1 ;  /* 0x0000000108077824 */ /* 0x010fca00008e0605 */
[----:B------:R1:W-:Y:S04]  /*62b30*/  STL [R1+0x10ec], R7 ;  /* 0x0010ec0701007387 */ /* 0x0003e80000100800 */
[----:B-1----:R-:W4:Y:S01]  /*62b40*/  LDL.LU.64 R6, [R1+0x2c10] ;  /* 0x002c100001067983 */ /* 0x002f220000300a00 */
[----:B------:R-:W-:-:S04]  /*62b50*/  IMAD.MOV.U32 R29, RZ, RZ, R9 ;  /* 0x000000ffff1d7224 */ /* 0x000fc800078e0009 */
[--C-:B------:R-:W-:Y:S01]  /*62b60*/  IMAD.MOV.U32 R17, RZ, RZ, R29.reuse ;  /* 0x000000ffff117224 */ /* 0x100fe200078e001d */
[----:B------:R-:W-:Y:S02]  /*62b70*/  SHF.R.S32.HI R9, RZ, 0x1f, R29 ;  /* 0x0000001fff097819 */ /* 0x000fe4000001141d */
[----:B------:R-:W-:Y:S01]  /*62b80*/  IADD3 R16, P3, PT, R29, R4, RZ ;  /* 0x000000041d107210 */ /* 0x000fe20007f7e0ff */
[----:B----4-:R-:W-:-:S05]  /*62b90*/  IMAD.X R29, R8, 0x1, R7, P5 ;  /* 0x00000001081d7824 */ /* 0x010fca00028e0607 */
[----:B------:R1:W-:Y:S04]  /*62ba0*/  STL.64 [R1+0x10e0], R28 ;  /* 0x0010e01c01007387 */ /* 0x0003e80000100a00 */
[----:B-1----:R-:W4:Y:S04]  /*62bb0*/  LDL.LU.64 R28, [R1+0x2c08] ;  /* 0x002c0800011c7983 */ /* 0x002f280000300a00 */
[----:B----4-:R1:W-:Y:S04]  /*62bc0*/  STL.64 [R1+0x2bf0], R28 ;  /* 0x002bf01c01007387 */ /* 0x0103e80000100a00 */
[----:B-1----:R-:W4:Y:S04]  /*62bd0*/  LDL.LU R28, [R1+0x228] ;  /* 0x00022800011c7983 */ /* 0x002f280000300800 */
[----:B--2---:R1:W-:Y:S02]  /*62be0*/  STL.64 [R1+0x2bf8], R24 ;  /* 0x002bf81801007387 */ /* 0x0043e40000100a00 */
[----:B-1----:R-:W-:Y:S01]  /*62bf0*/  IADD3 R24, P5, PT, R17, R6, RZ ;  /* 0x0000000611187210 */ /* 0x002fe20007fbe0ff */
[----:B------:R-:W-:-:S05]  /*62c00*/  IMAD.X R17, R9, 0x1, R5, P3 ;  /* 0x0000000109117824 */ /* 0x000fca00018e0605 */
[----:B------:R1:W-:Y:S04]  /*62c10*/  STL.64 [R1+0x10d8], R16 ;  /* 0x0010d81001007387 */ /* 0x0003e80000100a00 */
[----:B-1----:R-:W2:Y:S01]  /*62c20*/  LDL.LU.64 R16, [R1+0x2c00] ;  /* 0x002c000001107983 */ /* 0x002ea20000300a00 */
[----:B------:R-:W-:-:S03]  /*62c30*/  IMAD.X R25, R9, 0x1, R7, P5 ;  /* 0x0000000109197824 */ /* 0x000fc600028e0607 */
[----:B--2---:R1:W-:Y:S04]  /*62c40*/  STL.64 [R1+0x2be8], R16 ;  /* 0x002be81001007387 */ /* 0x0043e80000100a00 */
[----:B-1----:R-:W2:Y:S01]  /*62c50*/  LDL R17, [R1+0x22c] ;  /* 0x00022c0001117983 */ /* 0x002ea20000100800 */
[----:B----4-:R-:W-:Y:S02]  /*62c60*/  SHF.R.S32.HI R8, RZ, 0x1f, R28 ;  /* 0x0000001fff087819 */ /* 0x010fe4000001141c */
[C---:B------:R-:W-:Y:S02]  /*62c70*/  IADD3 R16, P1, PT, R28.reuse, R4, RZ ;  /* 0x000000041c107210 */ /* 0x040fe40007f3e0ff */
[----:B------:R-:W-:Y:S01]  /*62c80*/  IADD3 R28, P5, PT, R28, R6, RZ ;  /* 0x000000061c1c7210 */ /* 0x000fe20007fbe0ff */
[----:B------:R1:W-:Y:S04]  /*62c90*/  STL.64 [R1+0x10d0], R24 ;  /* 0x0010d01801007387 */ /* 0x0003e80000100a00 */
[----:B-1----:R-:W4:Y:S04]  /*62ca0*/  LDL.LU.64 R24, [R1+0x2bf8] ;  /* 0x002bf80001187983 */ /* 0x002f280000300a00 */
[----:B------:R1:W-:Y:S04]  /*62cb0*/  STL [R1+0x10c0], R28 ;  /* 0x0010c01c01007387 */ /* 0x0003e80000100800 */
[----:B-1----:R-:W3:Y:S04]  /*62cc0*/  LDL.LU.64 R28, [R1+0x2bf0] ;  /* 0x002bf000011c7983 */ /* 0x002ee80000300a00 */
[----:B------:R1:W-:Y:S04]  /*62cd0*/  STL.64 [R1+0x2be0], R20 ;  /* 0x002be01401007387 */ /* 0x0003e80000100a00 */
[----:B-1----:R-:W3:Y:S01]  /*62ce0*/  LDL.LU R21, [R1+0x22c] ;  /* 0x00022c0001157983 */ /* 0x002ee20000300800 */
[----:B--2---:R-:W-:-:S02]  /*62cf0*/  SHF.R.S32.HI R9, RZ, 0x1f, R17 ;  /* 0x0000001fff097819 */ /* 0x004fc40000011411 */
[----:B------:R-:W-:Y:S01]  /*62d00*/  IADD3 R20, P3, PT, R17, R4, RZ ;  /* 0x0000000411147210 */ /* 0x000fe20007f7e0ff */
[----:B------:R-:W-:-:S05]  /*62d10*/  IMAD.X R17, R8, 0x1, R5, P1 ;  /* 0x0000000108117824 */ /* 0x000fca00008e0605 */
[----:B------:R1:W-:Y:S04]  /*62d20*/  STL.64 [R1+0x10c8], R16 ;  /* 0x0010c81001007387 */ /* 0x0003e80000100a00 */
[----:B-1----:R-:W2:Y:S04]  /*62d30*/  LDL.LU.64 R16, [R1+0x2be8] ;  /* 0x002be80001107983 */ /* 0x002ea80000300a00 */
[----:B--2---:R-:W-:Y:S04]  /*62d40*/  STL.64 [R1+0x2bd8], R16 ;  /* 0x002bd81001007387 */ /* 0x004fe80000100a00 */
        /* <DEDUP_REMOVED lines=10> */
[----:B------:R2:W-:Y:S01]  /*62df0*/  STL.64 [R1+0x10b8], R20 ;  /* 0x0010b81401007387 */ /* 0x0005e20000100a00 */
[----:B-1----:R-:W-:Y:S01]  /*62e00*/  IMAD.X R23, R9, 0x1, R7, P5 ;  /* 0x0000000109177824 */ /* 0x002fe200028e0607 */
[----:B------:R-:W-:Y:S02]  /*62e10*/  IADD3 R26, P5, PT, R26, R6, RZ ;  /* 0x000000061a1a7210 */ /* 0x000fe40007fbe0ff */
[----:B--2---:R-:W2:Y:S04]  /*62e20*/  LDL.LU.64 R20, [R1+0x2be0] ;  /* 0x002be00001147983 */ /* 0x004ea80000300a00 */
[----:B------:R1:W-:Y:S04]  /*62e30*/  STL [R1+0x10a8], R16 ;  /* 0x0010a81001007387 */ /* 0x0003e80000100800 */
[----:B-1----:R-:W3:Y:S04]  /*62e40*/  LDL.LU.64 R16, [R1+0x2bd8] ;  /* 0x002bd80001107983 */ /* 0x002ee80000300a00 */
[----:B------:R1:W-:Y:S04]  /*62e50*/  STL.64 [R1+0x10b0], R22 ;  /* 0x0010b01601007387 */ /* 0x0003e80000100a00 */
[----:B-1----:R-:W3:Y:S04]  /*62e60*/  LDL.LU.64 R22, [R1+0x2bd0] ;  /* 0x002bd00001167983 */ /* 0x002ee80000300a00 */
[----:B------:R-:W3:Y:S04]  /*62e70*/  LDL.LU R9, [R1+0x2ac] ;  /* 0x0002ac0001097983 */ /* 0x000ee80000300800 */
[----:B------:R1:W-:Y:S04]  /*62e80*/  STL [R1+0x10a0], R26 ;  /* 0x0010a01a01007387 */ /* 0x0003e80000100800 */
[----:B-1----:R-:W3:Y:S04]  /*62e90*/  LDL.LU.64 R26, [R1+0x2bc8] ;  /* 0x002bc800011a7983 */ /* 0x002ee80000300a00 */
[----:B------:R1:W-:Y:S04]  /*62ea0*/  STL.64 [R1+0x2bc0], R6 ;  /* 0x002bc00601007387 */ /* 0x0003e80000100a00 */
[----:B-1----:R0:W3:Y:S04]  /*62eb0*/  LDL.64 R6, [R1+0x10a8] ;  /* 0x0010a80001067983 */ /* 0x0020e80000100a00 */
[----:B----4-:R1:W-:Y:S04]  /*62ec0*/  STL.64 [R1+0x2bb8], R24 ;  /* 0x002bb81801007387 */ /* 0x0103e80000100a00 */
[----:B-1----:R0:W4:Y:S04]  /*62ed0*/  LDL.64 R24, [R1+0x10a0] ;  /* 0x0010a00001187983 */ /* 0x0021280000100a00 */
[----:B--2---:R-:W-:Y:S04]  /*62ee0*/  STL.64 [R1+0x2ba8], R20 ;  /* 0x002ba81401007387 */ /* 0x004fe80000100a00 */
[----:B------:R1:W-:Y:S04]  /*62ef0*/  STL.64 [R1+0x2bb0], R10 ;  /* 0x002bb00a01007387 */ /* 0x0003e80000100a00 */
[----:B-1----:R-:W2:Y:S01]  /*62f00*/  LDL.LU R10, [R1+0x2a4] ;  /* 0x0002a400010a7983 */ /* 0x002ea20000300800 */
        /* <DEDUP_REMOVED lines=24> */
[----:B-1----:R-:W4:Y:S02]  /*63090*/  LDL.LU.64 R6, [R1+0x2ba0] ;  /* 0x002ba00001067983 */ /* 0x002f240000300a00 */
[----:B----4-:R-:W-:-:S05]  /*630a0*/  IMAD.X R21, R9, 0x1, R7, P5 ;  /* 0x0000000109157824 */ /* 0x010fca00028e0607 */
[----:B------:R1:W-:Y:S04]  /*630b0*/  STL [R1+0x1094], R21 ;  /* 0x0010941501007387 */ /* 0x0003e80000100800 */
[----:B-1----:R-:W2:Y:S04]  /*630c0*/  LDL.LU.64 R20, [R1+0x2b98] ;  /* 0x002b980001147983 */ /* 0x002ea80000300a00 */
[----:B------:R1:W-:Y:S04]  /*630d0*/  STL.64 [R1+0x2b90], R24 ;  /* 0x002b901801007387 */ /* 0x0003e80000100a00 */
[----:B-1----:R0:W4:Y:S01]  /*630e0*/  LDL.64 R24, [R1+0x1088] ;  /* 0x0010880001187983 */ /* 0x0021220000100a00 */
[----:B------:R-:W-:Y:S01]  /*630f0*/  IMAD.MOV.U32 R16, RZ, RZ, R8 ;  /* 0x000000ffff107224 */ /* 0x000fe200078e0008 */
[----:B------:R-:W-:-:S02]  /*63100*/  SHF.R.S32.HI R8, RZ, 0x1f, R17 ;  /* 0x0000001fff087819 */ /* 0x000fc40000011411 */
[----:B--2---:R1:W-:Y:S01]  /*63110*/  STL.64 [R1+0x2b80], R20 ;  /* 0x002b801401007387 */ /* 0x0043e20000100a00 */
[----:B----4-:R-:W-:Y:S01]  /*63120*/  IMAD.MOV.U32 R25, RZ, RZ, R16 ;  /* 0x000000ffff197224 */ /* 0x010fe200078e0010 */
        /* <DEDUP_REMOVED lines=9> */
[----:B-1----:R-:W4:Y:S04]  /*631c0*/  LDL.LU.64 R16, [R1+0x2b88] ;  /* 0x002b880001107983 */ /* 0x002f280000300a00 */
[----:B----4-:R1:W-:Y:S02]  /*631d0*/  STL.64 [R1+0x2b78], R16 ;  /* 0x002b781001007387 */ /* 0x0103e40000100a00 */
[----:B-1----:R-:W-:Y:S01]  /*631e0*/  IADD3 R16, P5, PT, R21, R6, RZ ;  /* 0x0000000615107210 */ /* 0x002fe20007fbe0ff */
[----:B------:R-:W-:-:S05]  /*631f0*/  IMAD.X R21, R9, 0x1, R5, P3 ;  /* 0x0000000109157824 */ /* 0x000fca00018e0605 */
[----:B------:R1:W-:Y:S04]  /*63200*/  STL.64 [R1+0x1078], R20 ;  /* 0x0010781401007387 */ /* 0x0003e80000100a00 */
[----:B-1----:R-:W4:Y:S01]  /*63210*/  LDL.LU.64 R20, [R1+0x2b80] ;  /* 0x002b800001147983 */ /* 0x002f220000300a00 */
[----:B------:R-:W-:-:S03]  /*63220*/  IMAD.X R17, R9, 0x1, R7, P5 ;  /* 0x0000000109117824 */ /* 0x000fc600028e0607 */
[----:B----4-:R-:W-:Y:S04]  /*63230*/  STL.64 [R1+0x2b70], R20 ;  /* 0x002b701401007387 */ /* 0x010fe80000100a00 */
[----:B------:R1:W-:Y:S04]  /*63240*/  STL.64 [R1+0x2b68], R18 ;  /* 0x002b681201007387 */ /* 0x0003e80000100a00 */
[----:B-1----:R-:W4:Y:S04]  /*63250*/  LDL.LU R19, [R1+0x2b0] ;  /* 0x0002b00001137983 */ /* 0x002f280000300800 */
[----:B------:R1:W-:Y:S04]  /*63260*/  STL.64 [R1+0x1070], R16 ;  /* 0x0010701001007387 */ /* 0x0003e80000100a00 */
[----:B-1----:R-:W2:Y:S01]  /*63270*/  LDL.LU.64 R16, [R1+0x2b78] ;  /* 0x002b780001107983 */ /* 0x002ea20000300a00 */
[----:B----4-:R-:W-:-:S02]  /*63280*/  SHF.R.S32.HI R8, RZ, 0x1f, R19 ;  /* 0x0000001fff087819 */ /* 0x010fc40000011413 */
[C---:B------:R-:W-:Y:S02]  /*63290*/  IADD3 R20, P1, PT, R19.reuse, R4, RZ ;  /* 0x0000000413147210 */ /* 0x040fe40007f3e0ff */
[----:B------:R-:W-:-:S03]  /*632a0*/  IADD3 R18, P5, PT, R19, R6, RZ ;  /* 0x0000000613127210 */ /* 0x000fc60007fbe0ff */
[C---:B------:R-:W-:Y:S01]  /*632b0*/  IMAD.X R21, R8.reuse, 0x1, R5, P1 ;  /* 0x0000000108157824 */ /* 0x040fe200008e0605 */
[----:B--2---:R-:W-:Y:S04]  /*632c0*/  STL.64 [R1+0x2b58], R16 ;  /* 0x002b581001007387 */ /* 0x004fe80000100a00 */
[----:B------:R1:W-:Y:S01]  /*632d0*/  STL.64 [R1+0x2b60], R24 ;  /* 0x002b601801007387 */ /* 0x0003e20000100a00 */
[----:B------:R-:W-:-:S03]  /*632e0*/  IMAD.X R19, R8, 0x1, R7, P5 ;  /* 0x0000000108137824 */ /* 0x000fc600028e0607 */
[----:B-1----:R-:W2:Y:S04]  /*632f0*/  LDL.LU R24, [R1+0x2b4] ;  /* 0x0002b40001187983 */ /* 0x002ea80000300800 */
[----:B------:R1:W-:Y:S04]  /*63300*/  STL.64 [R1+0x1068], R20 ;  /* 0x0010681401007387 */ /* 0x0003e80000100a00 */
[----:B-1----:R-:W4:Y:S04]  /*63310*/  LDL.LU.64 R20, [R1+0x2b70] ;  /* 0x002b700001147983 */ /* 0x002f280000300a00 */
[----:B------:R1:W-:Y:S04]  /*63320*/  STL.64 [R1+0x1060], R18 ;  /* 0x0010601201007387 */ /* 0x0003e80000100a00 */
[----:B-1----:R-:W3:Y:S01]  /*63330*/  LDL.LU.64 R18, [R1+0x2b68] ;  /* 0x002b680001127983 */ /* 0x002ee20000300a00 */
[----:B--2---:R-:W-:-:S02]  /*63340*/  SHF.R.S32.HI R9, RZ, 0x1f, R24 ;  /* 0x0000001fff097819 */ /* 0x004fc40000011418 */
[C---:B------:R-:W-:Y:S02]  /*63350*/  IADD3 R16, P3, PT, R24.reuse, R4, RZ ;  /* 0x0000000418107210 */ /* 0x040fe40007f7e0ff */
[----:B------:R-:W-:-:S03]  /*63360*/  IADD3 R24, P5, PT, R24, R6, RZ ;  /* 0x0000000618187210 */ /* 0x000fc60007fbe0ff */
[----:B------:R-:W-:Y:S02]  /*63370*/  IMAD.X R17, R9, 0x1, R5, P3 ;  /* 0x0000000109117824 */ /* 0x000fe400018e0605 */
[----:B------:R1:W-:Y:S04]  /*63380*/  STL [R1+0x1050], R24 ;  /* 0x0010501801007387 */ /* 0x0003e80000100800 */
[----:B-1----:R-:W2:Y:S04]  /*63390*/  LDL.LU.64 R24, [R1+0x2b60] ;  /* 0x002b600001187983 */ /* 0x002ea80000300a00 */
[----:B------:R1:W-:Y:S04]  /*633a0*/  STL.64 [R1+0x1058], R16 ;  /* 0x0010581001007387 */ /* 0x0003e80000100a00 */
[----:B-1----:R-:W4:Y:S04]  /*633b0*/  LDL.LU.64 R16, [R1+0x2b58] ;  /* 0x002b580001107983 */ /* 0x002f280000300a00 */
[----:B---3--:R1:W-:Y:S04]  /*633c0*/  STL.64 [R1+0x2b48], R18 ;  /* 0x002b481201007387 */ /* 0x0083e80000100a00 */
[----:B-1----:R-:W3:Y:S04]  /*633d0*/  LDL.LU R18, [R1+0x2b8] ;  /* 0x0002b80001127983 */ /* 0x002ee80000300800 */
[----:B------:R1:W-:Y:S04]  /*633e0*/  STL.64 [R1+0x2b50], R28 ;  /* 0x002b501c01007387 */ /* 0x0003e80000100a00 */
[----:B-1----:R0:W4:Y:S04]  /*633f0*/  LDL.64 R28, [R1+0x1050] ;  /* 0x00105000011c7983 */ /* 0x0021280000100a00 */
[----:B--2---:R1:W-:Y:S04]  /*63400*/  STL.64 [R1+0x2b40], R24 ;  /* 0x002b401801007387 */ /* 0x0043e80000100a00 */
[----:B-1----:R-:W2:Y:S01]  /*63410*/  LDL R25, [R1+0x2bc] ;  /* 0x0002bc0001197983 */ /* 0x002ea20000100800 */
[----:B---3--:R-:W-:-:S02]  /*63420*/  SHF.R.S32.HI R8, RZ, 0x1f, R18 ;  /* 0x0000001fff087819 */ /* 0x008fc40000011412 */
[C---:B------:R-:W-:Y:S01]  /*63430*/  IADD3 R24, P1, PT, R18.reuse, R4, RZ ;  /* 0x0000000412187210 */ /* 0x040fe20007f3e0ff */
[----:B----4-:R-:W-:Y:S01]  /*63440*/  IMAD.X R29, R9, 0x1, R7, P5 ;  /* 0x00000001091d7824 */ /* 0x010fe200028e0607 */
[----:B------:R-:W-:-:S04]  /*63450*/  IADD3 R18, P5, PT, R18, R6, RZ ;  /* 0x0000000612127210 */ /* 0x000fc80007fbe0ff */
[----:B------:R1:W-:Y:S04]  /*63460*/  STL [R1+0x1054], R29 ;  /* 0x0010541d01007387 */ /* 0x0003e80000100800 */
[----:B-1----:R-:W3:Y:S04]  /*63470*/  LDL.LU.64 R28, [R1+0x2b50] ;  /* 0x002b5000011c7983 */ /* 0x002ee80000300a00 */
[----:B------:R1:W-:Y:S04]  /*63480*/  STL [R1+0x1040], R18 ;  /* 0x0010401201007387 */ /* 0x0003e80000100800 */
[----:B-1----:R-:W4:Y:S04]  /*63490*/  LDL.LU.64 R18, [R1+0x2b48] ;  /* 0x002b480001127983 */ /* 0x002f280000300a00 */
[----:B------:R1:W-:Y:S04]  /*634a0*/  STL.64 [R1+0x2b38], R2 ;  /* 0x002b380201007387 */ /* 0x0003e80000100a00 */
[----:B-1----:R0:W3:Y:S04]  /*634b0*/  LDL.64 R2, [R1+0x1040] ;  /* 0x0010400001027983 */ /* 0x0020e80000100a00 */
[----:B------:R1:W-:Y:S04]  /*634c0*/  STL.64 [R1+0x2b30], R16 ;  /* 0x002b301001007387 */ /* 0x0003e80000100a00 */
[----:B-1----:R-:W4:Y:S01]  /*634d0*/  LDL R17, [R1+0x2bc] ;  /* 0x0002bc0001117983 */ /* 0x002f220000100800 */
[----:B--2---:R-:W-:-:S02]  /*634e0*/  SHF.R.S32.HI R9, RZ, 0x1f, R25 ;  /* 0x0000001fff097819 */ /* 0x004fc40000011419 */
[----:B------:R-:W-:Y:S01]  /*634f0*/  IADD3 R16, P3, PT, R25, R4, RZ ;  /* 0x0000000419107210 */ /* 0x000fe20007f7e0ff */
[----:B------:R-:W-:-:S05]  /*63500*/  IMAD.X R25, R8, 0x1, R5, P1 ;  /* 0x0000000108197824 */ /* 0x000fca00008e0605 */
[----:B------:R1:W-:Y:S04]  /*63510*/  STL.64 [R1+0x1048], R24 ;  /* 0x0010481801007387 */ /* 0x0003e80000100a00 */
[----:B-1----:R-:W2:Y:S01]  /*63520*/  LDL.LU.64 R24, [R1+0x2b40] ;  /* 0x002b400001187983 */ /* 0x002ea20000300a00 */
[----:B---3--:R-:W-:-:S05]  /*63530*/  IMAD.X R3, R8, 0x1, R7, P5 ;  /* 0x0000000108037824 */ /* 0x008fca00028e0607 */
[----:B------:R1:W-:Y:S04]  /*63540*/  STL [R1+0x1044], R3 ;  /* 0x0010440301007387 */ /* 0x0003e80000100800 */
[----:B-1----:R-:W3:Y:S04]  /*63550*/  LDL.LU.64 R2, [R1+0x2b38] ;  /* 0x002b380001027983 */ /* 0x002ee80000300a00 */
[----:B--2---:R-:W-:Y:S04]  /*63560*/  STL.64 [R1+0x2b20], R24 ;  /* 0x002b201801007387 */ /* 0x004fe80000100a00 */
[----:B------:R-:W-:Y:S04]  /*63570*/  STL.64 [R1+0x2b28], R22 ;  /* 0x002b281601007387 */ /* 0x000fe80000100a00 */
[----:B---3--:R1:W-:Y:S04]  /*63580*/  STL.64 [R1+0x2b18], R2 ;  /* 0x002b180201007387 */ /* 0x0083e80000100a00 */
[----:B-1----:R-:W2:Y:S01]  /*63590*/  LDL.LU R2, [R1+0x860] ;  /* 0x0008600001027983 */ /* 0x002ea20000300800 */
[----:B----4-:R-:W-:Y:S01]  /*635a0*/  IADD3 R24, P5, PT, R17, R6, RZ ;  /* 0x0000000611187210 */ /* 0x010fe20007fbe0ff */
[----:B------:R-:W-:-:S04]  /*635b0*/  IMAD.X R17, R9, 0x1, R5, P3 ;  /* 0x0000000109117824 */ /* 0x000fc800018e0605 */
[----:B------:R-:W-:Y:S01]  /*635c0*/  IMAD.X R25, R9, 0x1, R7, P5 ;  /* 0x0000000109197824 */ /* 0x000fe200028e0607 */
[----:B------:R1:W-:Y:S04]  /*635d0*/  STL.64 [R1+0x1038], R16 ;  /* 0x0010381001007387 */ /* 0x0003e80000100a00 */
[----:B-1----:R-:W3:Y:S01]  /*635e0*/  LDL.LU.64 R16, [R1+0x2b30] ;  /* 0x002b300001107983 */ /* 0x002ee20000300a00 */
[C---:B--2---:R-:W-:Y:S02]  /*635f0*/  IADD3 R22, P1, PT, R2.reuse, R4, RZ ;  /* 0x0000000402167210 */ /* 0x044fe40007f3e0ff */
[----:B------:R-:W-:Y:S02]  /*63600*/  SHF.R.S32.HI R8, RZ, 0x1f, R2 ;  /* 0x0000001fff087819 */ /* 0x000fe40000011402 */
[----:B------:R-:W-:Y:S01]  /*63610*/  IADD3 R2, P5, PT, R2, R6, RZ ;  /* 0x0000000602027210 */ /* 0x000fe20007fbe0ff */
[----:B------:R1:W-:Y:S04]  /*63620*/  STL [R1+0x1028], R22 ;  /* 0x0010281601007387 */ /* 0x0003e80000100800 */
[----:B-1----:R-:W2:Y:S04]  /*63630*/  LDL.LU.64 R22, [R1+0x2b28] ;  /* 0x002b280001167983 */ /* 0x002ea80000300a00 */
[----:B------:R1:W-:Y:S04]  /*63640*/  STL.64 [R1+0x1030], R24 ;  /* 0x0010301801007387 */ /* 0x0003e80000100a00 */
[----:B-1----:R-:W4:Y:S04]  /*63650*/  LDL.LU.64 R24, [R1+0x2b20] ;  /* 0x002b200001187983 */ /* 0x002f280000300a00 */
        /* <DEDUP_REMOVED lines=36> */
[----:B------:R-:W-:Y:S04]  /*638a0*/  STL.64 [R1+0x2ad8], R18 ;  /* 0x002ad81201007387 */ /* 0x000fe80000100a00 */
[----:B--2---:R3:W-:Y:S02]  /*638b0*/  STL.64 [R1+0x2ac8], R16 ;  /* 0x002ac81001007387 */ /* 0x0047e40000100a00 */
        /* <DEDUP_REMOVED lines=10> */
[----:B-1----:R-:W3:Y:S04]  /*63960*/  LDL.LU.64 R18, [R1+0x2ad8] ;  /* 0x002ad80001127983 */ /* 0x002ee80000300a00 */
[----:B------:R-:W3:Y:S01]  /*63970*/  LDL.LU R8, [R1+0x904] ;  /* 0x0009040001087983 */ /* 0x000ee20000300800 */
[----:B--2---:R-:W-:-:S05]  /*63980*/  IADD3 R16, P5, PT, R16, R6, RZ ;  /* 0x0000000610107210 */ /* 0x004fca0007fbe0ff */
[----:B------:R1:W-:Y:S04]  /*63990*/  STL [R1+0xff0], R16 ;  /* 0x000ff01001007387 */ /* 0x0003e80000100800 */
[----:B-1----:R-:W2:Y:S01]  /*639a0*/  LDL.LU R16, [R1+0x2ad0] ;  /* 0x002ad00001107983 */ /* 0x002ea20000300800 */
[----:B------:R-:W-:-:S05]  /*639b0*/  IMAD.X R17, R9, 0x1, R5, P3 ;  /* 0x0000000109117824 */ /* 0x000fca00018e0605 */
[----:B--2---:R1:W-:Y:S04]  /*639c0*/  STL.64 [R1+0xff8], R16 ;  /* 0x000ff81001007387 */ /* 0x0043e80000100a00 */
[----:B-1----:R-:W2:Y:S04]  /*639d0*/  LDL.LU.64 R16, [R1+0x2ac8] ;  /* 0x002ac80001107983 */ /* 0x002ea80000300a00 */
[----:B---3--:R1:W-:Y:S04]  /*639e0*/  STL.64 [R1+0x2ab8], R18 ;  /* 0x002ab81201007387 */ /* 0x0083e80000100a00 */
[----:B-1----:R-:W3:Y:S04]  /*639f0*/  LDL.LU R18, [R1+0x900] ;  /* 0x0009000001127983 */ /* 0x002ee80000300800 */
[----:B--2---:R1:W-:Y:S04]  /*63a00*/  STL.64 [R1+0x2ac0], R16 ;  /* 0x002ac01001007387 */ /* 0x0043e80000100a00 */
[----:B-1----:R0:W2:Y:S04]  /*63a10*/  LDL.64 R16, [R1+0xff0] ;  /* 0x000ff00001107983 */ /* 0x0020a80000100a00 */
[----:B------:R3:W-:Y:S02]  /*63a20*/  STL.64 [R1+0x2ab0], R28 ;  /* 0x002ab01c01007387 */ /* 0x0007e40000100a00 */
[----:B---3--:R-:W-:Y:S01]  /*63a30*/  IADD3 R28, P1, PT, R18, R4, RZ ;  /* 0x00000004121c7210 */ /* 0x008fe20007f3e0ff */
[----:B--2---:R-:W-:Y:S01]  /*63a40*/  IMAD.MOV.U32 R17, RZ, RZ, R8 ;  /* 0x000000ffff117224 */ /* 0x004fe200078e0008 */
[----:B------:R-:W-:-:S03]  /*63a50*/  SHF.R.S32.HI R8, RZ, 0x1f, R18 ;  /* 0x0000001fff087819 */ /* 0x000fc60000011412 */
[----:B------:R-:W-:Y:S02]  /*63a60*/  IMAD.MOV.U32 R29, RZ, RZ, R17 ;  /* 0x000000ffff1d7224 */ /* 0x000fe400078e0011 */
[----:B------:R-:W-:Y:S01]  /*63a70*/  IMAD.X R17, R9, 0x1, R7, P5 ;  /* 0x0000000109117824 */ /* 0x000fe200028e0607 */
[----:B------:R-:W-:-:S04]  /*63a80*/  IADD3 R18, P5, PT, R18, R6, RZ ;  /* 0x0000000612127210 */ /* 0x000fc80007fbe0ff */
[----:B------:R1:W-:Y:S04]  /*63a90*/  STL [R1+0xff4], R17 ;  /* 0x000ff41101007387 */ /* 0x0003e80000100800 */
[----:B-1----:R-:W2:Y:S04]  /*63aa0*/  LDL.LU.64 R16, [R1+0x2ac0] ;  /* 0x002ac00001107983 */ /* 0x002ea80000300a00 */
[----:B------:R1:W-:Y:S04]  /*63ab0*/  STL [R1+0xfe0], R18 ;  /* 0x000fe01201007387 */ /* 0x0003e80000100800 */
[----:B-1----:R-:W3:Y:S04]  /*63ac0*/  LDL.LU.64 R18, [R1+0x2ab8] ;  /* 0x002ab80001127983 */ /* 0x002ee80000300a00 */
[----:B------:R1:W-:Y:S04]  /*63ad0*/  STL.64 [R1+0x2aa8], R12 ;  /* 0x002aa80c01007387 */ /* 0x0003e80000100a00 */
[----:B-1----:R0:W2:Y:S01]  /*63ae0*/  LDL.64 R12, [R1+0xfe0] ;  /* 0x000fe000010c7983 */ /* 0x0020a20000100a00 */
[----:B------:R-:W-:-:S03]  /*63af0*/  SHF.R.S32.HI R9, RZ, 0x1f, R29 ;  /* 0x0000001fff097819 */ /* 0x000fc6000001141d */
[----:B---3--:R1:W-:Y:S02]  /*63b00*/  STL.64 [R1+0x2aa0], R18 ;  /* 0x002aa01201007387 */ /* 0x0083e40000100a00 */
[----:B-1----:R-:W-:Y:S01]  /*63b10*/  IADD3 R18, P3, PT, R29, R4, RZ ;  /* 0x000000041d127210 */ /* 0x002fe20007f7e0ff */
[----:B------:R-:W-:Y:S02]  /*63b20*/  IMAD.MOV.U32 R19, RZ, RZ, R29 ;  /* 0x000000ffff137224 */ /* 0x000fe400078e001d */
[----:B------:R-:W-:-:S05]  /*63b30*/  IMAD.X R29, R8, 0x1, R5, P1 ;  /* 0x00000001081d7824 */ /* 0x000fca00008e0605 */
[----:B------:R1:W-:Y:S01]  /*63b40*/  STL.64 [R1+0xfe8], R28 ;  /* 0x000fe81c01007387 */ /* 0x0003e20000100a00 */
[----:B--2---:R-:W-:-:S03]  /*63b50*/  IMAD.X R13, R8, 0x1, R7, P5 ;  /* 0x00000001080d7824 */ /* 0x004fc600028e0607 */
[----:B-1----:R-:W2:Y:S04]  /*63b60*/  LDL.LU.64 R28, [R1+0x2ab0] ;  /* 0x002ab000011c7983 */ /* 0x002ea80000300a00 */
[----:B------:R1:W-:Y:S04]  /*63b70*/  STL [R1+0xfe4], R13 ;  /* 0x000fe40d01007387 */ /* 0x0003e80000100800 */
[----:B-1----:R-:W3:Y:S04]  /*63b80*/  LDL.LU.64 R12, [R1+0x2aa8] ;  /* 0x002aa800010c7983 */ /* 0x002ee80000300a00 */
[----:B--2---:R1:W-:Y:S04]  /*63b90*/  STL.64 [R1+0x2a90], R28 ;  /* 0x002a901c01007387 */ /* 0x0043e80000100a00 */
[----:B------:R-:W-:Y:S01]  /*63ba0*/  STL.64 [R1+0x2a98], R6 ;  /* 0x002a980601007387 */ /* 0x000fe20000100a00 */
[----:B-1----:R-:W-:Y:S01]  /*63bb0*/  IADD3 R28, P5, PT, R19, R6, RZ ;  /* 0x00000006131c7210 */ /* 0x002fe20007fbe0ff */
[----:B------:R-:W-:-:S05]  /*63bc0*/  IMAD.X R19, R9, 0x1, R5, P3 ;  /* 0x0000000109137824 */ /* 0x000fca00018e0605 */
[----:B------:R1:W-:Y:S04]  /*63bd0*/  STL.64 [R1+0xfd8], R18 ;  /* 0x000fd81201007387 */ /* 0x0003e80000100a00 */
[----:B-1----:R-:W2:Y:S04]  /*63be0*/  LDL.LU.64 R18, [R1+0x2aa0] ;  /* 0x002aa00001127983 */ /* 0x002ea80000300a00 */
[----:B---3--:R1:W-:Y:S04]  /*63bf0*/  STL.64 [R1+0x2a88], R12 ;  /* 0x002a880c01007387 */ /* 0x0083e80000100a00 */
[----:B-1----:R-:W3:Y:S02]  /*63c00*/  LDL.LU R12, [R1+0x90c] ;  /* 0x00090c00010c7983 */ /* 0x002ee40000300800 */
        /* <DEDUP_REMOVED lines=8> */
[----:B------:R1:W-:Y:S04]  /*63c90*/  STL [R1+0xfc0], R12 ;  /* 0x000fc00c01007387 */ /* 0x0003e80000100800 */
[----:B-1----:R-:W2:Y:S04]  /*63ca0*/  LDL.LU.64 R12, [R1+0x2a88] ;  /* 0x002a8800010c7983 */ /* 0x002ea80000300a00 */
[----:B------:R1:W-:Y:S04]  /*63cb0*/  STL.64 [R1+0x2a80], R6 ;  /* 0x002a800601007387 */ /* 0x0003e80000100a00 */
[----:B-1----:R0:W4:Y:S04]  /*63cc0*/  LDL.64 R6, [R1+0xfc8] ;  /* 0x000fc80001067983 */ /* 0x0021280000100a00 */
[----:B---3--:R1:W-:Y:S04]  /*63cd0*/  STL.64 [R1+0x2a78], R28 ;  /* 0x002a781c01007387 */ /* 0x0083e80000100a00 */
[----:B-1----:R0:W3:Y:S04]  /*63ce0*/  LDL.64 R28, [R1+0xfc0] ;  /* 0x000fc000011c7983 */ /* 0x0020e80000100a00 */
[----:B--2---:R-:W-:Y:S04]  /*63cf0*/  STL.64 [R1+0x2a70], R12 ;  /* 0x002a700c01007387 */ /* 0x004fe80000100a00 */
[----:B------:R1:W-:Y:S01]  /*63d00*/  STL.64 [R1+0x2a68], R20 ;  /* 0x002a681401007387 */ /* 0x0003e20000100a00 */
[----:B----4-:R-:W-:-:S03]  /*63d10*/  IMAD.X R7, R8, 0x1, R5, P1 ;  /* 0x0000000108077824 */ /* 0x010fc600008e0605 */
[----:B-1----:R-:W2:Y:S04]  /*63d20*/  LDL.LU R20, [R1+0x910] ;  /* 0x0009100001147983 */ /* 0x002ea80000300800 */
[----:B------:R1:W-:Y:S04]  /*63d30*/  STL [R1+0xfcc], R7 ;  /* 0x000fcc0701007387 */ /* 0x0003e80000100800 */
[----:B-1----:R-:W3:Y:S02]  /*63d40*/  LDL.LU.64 R6, [R1+0x2a80] ;  /* 0x002a800001067983 */ /* 0x002ee40000300a00 */
[----:B---3--:R-:W-:-:S05]  /*63d50*/  IMAD.X R29, R8, 0x1, R7, P5 ;  /* 0x00000001081d7824 */ /* 0x008fca00028e0607 */
[----:B------:R1:W-:Y:S04]  /*63d60*/  STL [R1+0xfc4], R29 ;  /* 0x000fc41d01007387 */ /* 0x0003e80000100800 */
[----:B-1----:R-:W3:Y:S04]  /*63d70*/  LDL.LU.64 R28, [R1+0x2a78] ;  /* 0x002a7800011c7983 */ /* 0x002ee80000300a00 */
[----:B------:R1:W-:Y:S04]  /*63d80*/  STL.64 [R1+0x2a58], R22 ;  /* 0x002a581601007387 */ /* 0x0003e80000100a00 */
[----:B-1----:R-:W4:Y:S01]  /*63d90*/  LDL.LU R22, [R1+0x914] ;  /* 0x0009140001167983 */ /* 0x002f220000300800 */
[----:B--2---:R-:W-:-:S02]  /*63da0*/  SHF.R.S32.HI R9, RZ, 0x1f, R20 ;  /* 0x0000001fff097819 */ /* 0x004fc40000011414 */
[----:B------:R-:W-:-:S05]  /*63db0*/  IADD3 R12, P3, PT, R20, R4, RZ ;  /* 0x00000004140c7210 */ /* 0x000fca0007f7e0ff */
[----:B------:R-:W-:Y:S01]  /*63dc0*/  IMAD.X R13, R9, 0x1, R5, P3 ;  /* 0x00000001090d7824 */ /* 0x000fe200018e0605 */
[----:B---3--:R1:W-:Y:S04]  /*63dd0*/  STL.64 [R1+0x2a60], R28 ;  /* 0x002a601c01007387 */ /* 0x0083e80000100a00 */
[----:B------:R2:W-:Y:S01]  /*63de0*/  STL.64 [R1+0xfb8], R12 ;  /* 0x000fb80c01007387 */ /* 0x0005e20000100a00 */
[----:B-1----:R-:W-:Y:S02]  /*63df0*/  IADD3 R28, P5, PT, R20, R6, RZ ;  /* 0x00000006141c7210 */ /* 0x002fe40007fbe0ff */
[----:B----4-:R-:W-:-:S03]  /*63e00*/  IADD3 R20, P1, PT, R22, R4, RZ ;  /* 0x0000000416147210 */ /* 0x010fc60007f3e0ff */
[----:B------:R-:W-:Y:S01]  /*63e10*/  IMAD.X R29, R9, 0x1, R7, P5 ;  /* 0x00000001091d7824 */ /* 0x000fe200028e0607 */
[----:B------:R-:W-:Y:S01]  /*63e20*/  SHF.R.S32.HI R8, RZ, 0x1f, R22 ;  /* 0x0000001fff087819 */ /* 0x000fe20000011416 */
[----:B--2---:R-:W2:Y:S01]  /*63e30*/  LDL.LU.64 R12, [R1+0x2a70] ;  /* 0x002a7000010c7983 */ /* 0x004ea20000300a00 */
[----:B------:R-:W-:-:S03]  /*63e40*/  IADD3 R22, P5, PT, R22, R6, RZ ;  /* 0x0000000616167210 */ /* 0x000fc60007fbe0ff */
[----:B------:R1:W-:Y:S04]  /*63e50*/  STL [R1+0xfa8], R20 ;  /* 0x000fa81401007387 */ /* 0x0003e80000100800 */
[----:B-1----:R-:W3:Y:S04]  /*63e60*/  LDL.LU.64 R20, [R1+0x2a68] ;  /* 0x002a680001147983 */ /* 0x002ee80000300a00 */
[----:B------:R1:W-:Y:S04]  /*63e70*/  STL.64 [R1+0xfb0], R28 ;  /* 0x000fb01c01007387 */ /* 0x0003e80000100a00 */
[----:B-1----:R-:W4:Y:S04]  /*63e80*/  LDL.LU.64 R28, [R1+0x2a60] ;  /* 0x002a6000011c7983 */ /* 0x002f280000300a00 */
[----:B------:R1:W-:Y:S04]  /*63e90*/  STL [R1+0xf98], R22 ;  /* 0x000f981601007387 */ /* 0x0003e80000100800 */
[----:B-1----:R-:W2:Y:S04]  /*63ea0*/  LDL.LU.64 R22, [R1+0x2a58] ;  /* 0x002a580001167983 */ /* 0x002ea80000300a00 */
[----:B------:R1:W-:Y:S04]  /*63eb0*/  STL.64 [R1+0x2a50], R6 ;  /* 0x002a500601007387 */ /* 0x0003e80000100a00 */
[----:B-1----:R0:W2:Y:S04]  /*63ec0*/  LDL.64 R6, [R1+0xfa8] ;  /* 0x000fa80001067983 */ /* 0x0020a80000100a00 */
[----:B----4-:R1:W-:Y:S04]  /*63ed0*/  STL.64 [R1+0x2a48], R28 ;  /* 0x002a481c01007387 */ /* 0x0103e80000100a00 */
[----:B-1----:R0:W4:Y:S04]  /*63ee0*/  LDL.64 R28, [R1+0xf98] ;  /* 0x000f9800011c7983 */ /* 0x0021280000100a00 */
[----:B------:R-:W-:Y:S04]  /*63ef0*/  STL.64 [R1+0x2a38], R14 ;  /* 0x002a380e01007387 */ /* 0x000fe80000100a00 */
[----:B------:R-:W-:Y:S04]  /*63f00*/  STL [R1+0x2a40], R15 ;  /* 0x002a400f01007387 */ /* 0x000fe80000100800 */
[----:B------:R1:W-:Y:S01]  /*63f10*/  STL.64 [R1+0x2a30], R2 ;  /* 0x002a300201007387 */ /* 0x0003e20000100a00 */
[----:B--2---:R-:W-:-:S03]  /*63f20*/  IMAD.X R7, R8, 0x1, R5, P1 ;  /* 0x0000000108077824 */ /* 0x004fc600008e0605 */
[----:B-1----:R-:W2:Y:S04]  /*63f30*/  LDL.LU R3, [R1+0x918] ;  /* 0x0009180001037983 */ /* 0x002ea80000300800 */
[----:B------:R1:W-:Y:S04]  /*63f40*/  STL [R1+0xfac], R7 ;  /* 0x000fac0701007387 */ /* 0x0003e80000100800 */
[----:B-1----:R-:W4:Y:S01]  /*63f50*/  LDL.LU.64 R6, [R1+0x2a50] ;  /* 0x002a500001067983 */ /* 0x002f220000300a00 */
[----:B--2---:R-:W-:Y:S02]  /*63f60*/  SHF.R.S32.HI R9, RZ, 0x1f, R3 ;  /* 0x0000001fff097819 */ /* 0x004fe40000011403 */
[C---:B------:R-:W-:Y:S01]  /*63f70*/  IADD3 R14, P3, PT, R3.reuse, R4, RZ ;  /* 0x00000004030e7210 */ /* 0x040fe20007f7e0ff */
[----:B----4-:R-:W-:Y:S01]  /*63f80*/  IMAD.X R29, R8, 0x1, R7, P5 ;  /* 0x00000001081d7824 */ /* 0x010fe200028e0607 */
[----:B------:R-:W-:-:S03]  /*63f90*/  IADD3 R2, P5, PT, R3, R6, RZ ;  /* 0x0000000603027210 */ /* 0x000fc60007fbe0ff */
[C---:B------:R-:W-:Y:S01]  /*63fa0*/  IMAD.X R15, R9.reuse, 0x1, R5, P3 ;  /* 0x00000001090f7824 */ /* 0x040fe200018e0605 */
[----:B------:R1:W-:Y:S04]  /*63fb0*/  STL [R1+0xf9c], R29 ;  /* 0x000f9c1d01007387 */ /* 0x0003e80000100800 */
[----:B-1----:R-:W2:Y:S04]  /*63fc0*/  LDL.LU.64 R28, [R1+0x2a48] ;  /* 0x002a4800011c7983 */ /* 0x002ea80000300a00 */
[----:B------:R1:W-:Y:S04]  /*63fd0*/  STL [R1+0x2a28], R6 ;  /* 0x002a280601007387 */ /* 0x0003e80000100800 */
[----:B-1----:R-:W4:Y:S04]  /*63fe0*/  LDL.LU R6, [R1+0x91c] ;  /* 0x00091c0001067983 */ /* 0x002f280000300800 */
[----:B------:R1:W-:Y:S04]  /*63ff0*/  STL.64 [R1+0xf90], R14 ;  /* 0x000f900e01007387 */ /* 0x0003e80000100a00 */
[----:B-1----:R0:W2:Y:S01]  /*64000*/  LDL.LU R15, [R1+0x2a40] ;  /* 0x002a4000010f7983 */ /* 0x0020a20000300800 */
[----:B------:R-:W-:Y:S01]  /*64010*/  IMAD.X R3, R9, 0x1, R7, P5 ;  /* 0x0000000109037824 */ /* 0x000fe200028e0607 */
[----:B----4-:R-:W-:-:S05]  /*64020*/  IADD3 R14, P1, PT, R6, R4, RZ ;  /* 0x00000004060e7210 */ /* 0x010fca0007f3e0ff */
[----:B------:R2:W-:Y:S04]  /*64030*/  STL [R1+0xf80], R14 ;  /* 0x000f800e01007387 */ /* 0x0005e80000100800 */
[----:B--2---:R-:W2:Y:S04]  /*64040*/  LDL.LU.64 R14, [R1+0x2a38] ;  /* 0x002a3800010e7983 */ /* 0x004ea80000300a00 */
[----:B------:R1:W-:Y:S04]  /*64050*/  STL.64 [R1+0xf88], R2 ;  /* 0x000f880201007387 */ /* 0x0003e80000100a00 */
[----:B-1----:R-:W4:Y:S01]  /*64060*/  LDL.LU.64 R2, [R1+0x2a30] ;  /* 0x002a300001027983 */ /* 0x002f220000300a00 */
[--C-:B------:R-:W-:Y:S01]  /*64070*/  SHF.R.S32.HI R8, RZ, 0x1f, R6.reuse ;  /* 0x0000001fff087819 */ /* 0x100fe20000011406 */
[----:B------:R-:W-:-:S02]  /*64080*/  IMAD.MOV.U32 R9, RZ, RZ, R6 ;  /* 0x000000ffff097224 */ /* 0x000fc400078e0006 */
[----:B------:R-:W2:Y:S04]  /*64090*/  LDL.LU R6, [R1+0x2a28] ;  /* 0x002a280001067983 */ /* 0x000ea80000300800 */
[----:B----4-:R1:W-:Y:S04]  /*640a0*/  STL.64 [R1+0x2a20], R2 ;  /* 0x002a200201007387 */ /* 0x0103e80000100a00 */
[----:B-1----:R0:W4:Y:S04]  /*640b0*/  LDL.64 R2, [R1+0xf80] ;  /* 0x000f800001027983 */ /* 0x0021280000100a00 */
[----:B----4-:R-:W4:Y:S04]  /*640c0*/  LDL.LU R3, [R1+0x92c] ;  /* 0x00092c0001037983 */ /* 0x010f280000300800 */
[----:B------:R1:W-:Y:S04]  /*640d0*/  STL.64 [R1+0x2a10], R28 ;  /* 0x002a101c01007387 */ /* 0x0003e80000100a00 */
[----:B-1----:R-:W3:Y:S04]  /*640e0*/  LDL.LU R28, [R1+0x920] ;  /* 0x00092000011c7983 */ /* 0x002ee80000300800 */
[----:B------:R2:W-:Y:S04]  /*640f0*/  STL.64 [R1+0x2a18], R22 ;  /* 0x002a181601007387 */ /* 0x0005e80000100a00 */
[----:B------:R4:W-:Y:S01]  /*64100*/  STL.64 [R1+0x2a08], R10 ;  /* 0x002a080a01007387 */ /* 0x0009e20000100a00 */
[----:B--2---:R-:W-:-:S05]  /*64110*/  IADD3 R22, P5, PT, R9, R6, RZ ;  /* 0x0000000609167210 */ /* 0x004fca0007fbe0ff */
[C---:B------:R-:W-:Y:S02]  /*64120*/  IMAD.X R23, R8.reuse, 0x1, R7, P5 ;  /* 0x0000000108177824 */ /* 0x040fe400028e0607 */
[----:B----4-:R-:W-:Y:S02]  /*64130*/  IMAD.MOV.U32 R11, RZ, RZ, R3 ;  /* 0x000000ffff0b7224 */ /* 0x010fe400078e0003 */
[----:B------:R-:W-:Y:S02]  /*64140*/  IMAD.X R3, R8, 0x1, R5, P1 ;  /* 0x0000000108037824 */ /* 0x000fe400008e0605 */
[----:B------:R-:W-:-:S03]  /*64150*/  IMAD.MOV.U32 R8, RZ, RZ, R11 ;  /* 0x000000ffff087224 */ /* 0x000fc600078e000b */
[----:B------:R1:W-:Y:S01]  /*64160*/  STL [R1+0xf84], R3 ;  /* 0x000f840301007387 */ /* 0x0003e20000100800 */
[----:B---3--:R-:W-:-:S03]  /*64170*/  SHF.R.S32.HI R9, RZ, 0x1f, R28 ;  /* 0x0000001fff097819 */ /* 0x008fc6000001141c */
[----:B-1----:R-:W2:Y:S01]  /*64180*/  LDL.LU.64 R2, [R1+0x2a20] ;  /* 0x002a200001027983 */ /* 0x002ea20000300a00 */
[C---:B------:R-:W-:Y:S02]  /*64190*/  IADD3 R10, P3, PT, R28.reuse, R4, RZ ;  /* 0x000000041c0a7210 */ /* 0x040fe40007f7e0ff */
[----:B------:R-:W-:Y:S01]  /*641a0*/  IADD3 R28, P5, PT, R28, R6, RZ ;  /* 0x000000061c1c7210 */ /* 0x000fe20007fbe0ff */
[----:B------:R1:W-:Y:S02]  /*641b0*/  STL.64 [R1+0xf78], R22 ;  /* 0x000f781601007387 */ /* 0x0003e40000100a00 */
[----:B------:R-:W-:Y:S02]  /*641c0*/  IMAD.X R11, R9, 0x1, R5, P3 ;  /* 0x00000001090b7824 */ /* 0x000fe400018e0605 */
[----:B-1----:R-:W3:Y:S04]  /*641d0*/  LDL.LU.64 R22, [R1+0x2a18] ;  /* 0x002a180001167983 */ /* 0x002ee80000300a00 */
[----:B------:R1:W-:Y:S04]  /*641e0*/  STL [R1+0xf68], R28 ;  /* 0x000f681c01007387 */ /* 0x0003e80000100800 */
[----:B-1----:R-:W4:Y:S04]  /*641f0*/  LDL.LU.64 R28, [R1+0x2a10] ;  /* 0x002a1000011c7983 */ /* 0x002f280000300a00 */
[----:B------:R1:W-:Y:S04]  /*64200*/  STL.64 [R1+0xf70], R10 ;  /* 0x000f700a01007387 */ /* 0x0003e80000100a00 */
[----:B-1----:R-:W2:Y:S04]  /*64210*/  LDL.LU.64 R10, [R1+0x2a08] ;  /* 0x002a0800010a7983 */ /* 0x002ea80000300a00 */
[----:B------:R1:W-:Y:S04]  /*64220*/  STL.64 [R1+0x29f0], R26 ;  /* 0x0029f01a01007387 */ /* 0x0003e80000100a00 */
[----:B-1----:R-:W2:Y:S04]  /*64230*/  LDL R26, [R1+0x928] ;  /* 0x00092800011a7983 */ /* 0x002ea80000100800 */
[----:B--2---:R1:W-:Y:S04]  /*64240*/  STL.64 [R1+0x29f8], R26 ;  /* 0x0029f81a01007387 */ /* 0x0043e80000100a00 */
[----:B-1----:R-:W2:Y:S04]  /*64250*/  LDL.LU R26, [R1+0x924] ;  /* 0x00092400011a7983 */ /* 0x002ea80000300800 */
[----:B------:R1:W-:Y:S04]  /*64260*/  STL.64 [R1+0x2a00], R16 ;  /* 0x002a001001007387 */ /* 0x0003e80000100a00 */
[----:B-1----:R0:W3:Y:S04]  /*64270*/  LDL.64 R16, [R1+0xf68] ;  /* 0x000f680001107983 */ /* 0x0020e80000100a00 */
[----:B------:R2:W-:Y:S02]  /*64280*/  STL.64 [R1+0x29e8], R2 ;  /* 0x0029e80201007387 */ /* 0x0005e40000100a00 */
[----:B--2---:R-:W-:Y:S01]  /*64290*/  IADD3 R2, P1, PT, R26, R4, RZ ;  /* 0x000000041a027210 */ /* 0x004fe20007f3e0ff */
[----:B---3--:R-:W-:Y:S01]  /*642a0*/  IMAD.MOV.U32 R17, RZ, RZ, R8 ;  /* 0x000000ffff117224 */ /* 0x008fe200078e0008 */
[----:B------:R-:W-:-:S03]  /*642b0*/  SHF.R.S32.HI R8, RZ, 0x1f, R26 ;  /* 0x0000001fff087819 */ /* 0x000fc6000001141a */
[----:B------:R-:W-:Y:S02]  /*642c0*/  IMAD.MOV.U32 R3, RZ, RZ, R17 ;  /* 0x000000ffff037224 */ /* 0x000fe400078e0011 */
[----:B------:R-:W-:Y:S01]  /*642d0*/  IMAD.X R17, R9, 0x1, R7, P5 ;  /* 0x0000000109117824 */ /* 0x000fe200028e0607 */
[----:B------:R-:W-:-:S04]  /*642e0*/  IADD3 R26, P5, PT, R26, R6, RZ ;  /* 0x000000061a1a7210 */ /* 0x000fc80007fbe0ff */
[----:B------:R1:W-:Y:S04]  /*642f0*/  STL [R1+0xf6c], R17 ;  /* 0x000f6c1101007387 */ /* 0x0003e80000100800 */
[----:B-1----:R-:W2:Y:S04]  /*64300*/  LDL.LU.64 R16, [R1+0x2a00] ;  /* 0x002a000001107983 */ /* 0x002ea80000300a00 */
[----:B------:R1:W-:Y:S04]  /*64310*/  STL [R1+0xf58], R26 ;  /* 0x000f581a01007387 */ /* 0x0003e80000100800 */
[----:B-1----:R-:W3:Y:S02]  /*64320*/  LDL.LU.64 R26, [R1+0x29f8] ;  /* 0x0029f800011a7983 */ /* 0x002ee40000300a00 */
[----:B---3--:R-:W-:-:S02]  /*64330*/  SHF.R.S32.HI R9, RZ, 0x1f, R26 ;  /* 0x0000001fff097819 */ /* 0x008fc4000001141a */
[----:B------:R-:W-:-:S05]  /*64340*/  IADD3 R26, P3, PT, R26, R4, RZ ;  /* 0x000000041a1a7210 */ /* 0x000fca0007f7e0ff */
[----:B------:R1:W-:Y:S04]  /*64350*/  STL [R1+0xf50], R26 ;  /* 0x000f501a01007387 */ /* 0x0003e80000100800 */
[----:B-1----:R-:W3:Y:S04]  /*64360*/  LDL.LU.64 R26, [R1+0x29f0] ;  /* 0x0029f000011a7983 */ /* 0x002ee80000300a00 */
[----:B---3--:R1:W-:Y:S04]  /*64370*/  STL.64 [R1+0x29e0], R26 ;  /* 0x0029e01a01007387 */ /* 0x0083e80000100a00 */
[----:B-1----:R0:W3:Y:S02]  /*64380*/  LDL.64 R26, [R1+0xf58] ;  /* 0x000f5800011a7983 */ /* 0x0020e40000100a00 */
[----:B---3--:R-:W-:-:S02]  /*64390*/  IMAD.MOV.U32 R27, RZ, RZ, R3 ;  /* 0x000000ffff1b7224 */ /* 0x008fc400078e0003 */
[----:B------:R-:W-:-:S05]  /*643a0*/  IMAD.X R3, R8, 0x1, R5, P1 ;  /* 0x0000000108037824 */ /* 0x000fca00008e0605 */
[----:B------:R1:W-:Y:S04]  /*643b0*/  STL.64 [R1+0xf60], R2 ;  /* 0x000f600201007387 */ /* 0x0003e80000100a00 */
[----:B-1----:R-:W3:Y:S04]  /*643c0*/  LDL.LU.64 R2, [R1+0x29e8] ;  /* 0x0029e80001027983 */ /* 0x002ee80000300a00 */
[----:B---3--:R1:W-:Y:S04]  /*643d0*/  STL.64 [R1+0x29c8], R2 ;  /* 0x0029c80201007387 */ /* 0x0083e80000100a00 */
[----:B-1----:R-:W3:Y:S01]  /*643e0*/  LDL.LU R3, [R1+0x928] ;  /* 0x0009280001037983 */ /* 0x002ee20000300800 */
[----:B------:R-:W-:-:S02]  /*643f0*/  IMAD.MOV.U32 R2, RZ, RZ, R27 ;  /* 0x000000ffff027224 */ /* 0x000fc400078e001b */
[----:B------:R-:W-:Y:S02]  /*64400*/  IMAD.X R27, R8, 0x1, R7, P5 ;  /* 0x00000001081b7824 */ /* 0x000fe400028e0607 */
[----:B------:R-:W-:-:S03]  /*64410*/  IMAD.MOV.U32 R8, RZ, RZ, R2 ;  /* 0x000000ffff087224 */ /* 0x000fc600078e0002 */
[----:B------:R1:W-:Y:S04]  /*64420*/  STL [R1+0xf5c], R27 ;  /* 0x000f5c1b01007387 */ /* 0x0003e80000100800 */
[----:B-1----:R-:W2:Y:S04]  /*64430*/  LDL.LU.64 R26, [R1+0x29e0] ;  /* 0x0029e000011a7983 */ /* 0x002ea80000300a00 */
[----:B------:R-:W-:Y:S04]  /*64440*/  STL.64 [R1+0x29d0], R6 ;  /* 0x0029d00601007387 */ /* 0x000fe80000100a00 */
[----:B------:R1:W-:Y:S01]  /*64450*/  STL [R1+0x29d8], R7 ;  /* 0x0029d80701007387 */ /* 0x0003e20000100800 */
[----:B---3--:R-:W-:-:S03]  /*64460*/  IADD3 R2, P5, PT, R3, R6, RZ ;  /* 0x0000000603027210 */ /* 0x008fc60007fbe0ff */
[----:B-1----:R0:W3:Y:S01]  /*64470*/  LDL.64 R6, [R1+0xf50] ;  /* 0x000f500001067983 */ /* 0x0020e20000100a00 */
[----:B------:R-:W-:Y:S02]  /*64480*/  IMAD.MOV.U32 R3, RZ, RZ, R8 ;  /* 0x000000ffff037224 */ /* 0x000fe400078e0008 */
[----:B---3--:R-:W-:-:S05]  /*64490*/  IMAD.X R7, R9, 0x1, R5, P3 ;  /* 0x0000000109077824 */ /* 0x008fca00018e0605 */
[----:B------:R1:W-:Y:S04]  /*644a0*/  STL [R1+0xf54], R7 ;  /* 0x000f540701007387 */ /* 0x0003e80000100800 */
[----:B-1----:R0:W3:Y:S01]  /*644b0*/  LDL.LU R7, [R1+0x29d8] ;  /* 0x0029d80001077983 */ /* 0x0020e20000300800 */
[----:B------:R-:W-:-:S05]  /*644c0*/  IADD3 R6, P1, PT, R3, R4, RZ ;  /* 0x0000000403067210 */ /* 0x000fca0007f3e0ff */
[----:B------:R3:W-:Y:S04]  /*644d0*/  STL [R1+0xf40], R6 ;  /* 0x000f400601007387 */ /* 0x0007e80000100800 */
[----:B---3--:R-:W3:Y:S01]  /*644e0*/  LDL.LU.64 R6, [R1+0x29d0] ;  /* 0x0029d00001067983 */ /* 0x008ee20000300a00 */
[----:B------:R-:W-:-:S03]  /*644f0*/  SHF.R.S32.HI R8, RZ, 0x1f, R3 ;  /* 0x0000001fff087819 */ /* 0x000fc60000011403 */
[----:B------:R1:W-:Y:S02]  /*64500*/  STL.64 [R1+0x29c0], R4 ;  /* 0x0029c00401007387 */ /* 0x0003e40000100a00 */
[----:B-1----:R-:W-:Y:S02]  /*64510*/  IMAD.MOV.U32 R4, RZ, RZ, R3 ;  /* 0x000000ffff047224 */ /* 0x002fe400078e0003 */
[----:B---3--:R-:W-:-:S05]  /*64520*/  IMAD.X R3, R9, 0x1, R7, P5 ;  /* 0x0000000109037824 */ /* 0x008fca00028e0607 */
[----:B------:R1:W-:Y:S04]  /*64530*/  STL.64 [R1+0xf48], R2 ;  /* 0x000f480201007387 */ /* 0x0003e80000100a00 */
[----:B-1----:R-:W3:Y:S01]  /*64540*/  LDL.LU.64 R2, [R1+0x29c8] ;  /* 0x0029c80001027983 */ /* 0x002ee20000300a00 */
[----:B------:R-:W-:-:S03]  /*64550*/  IADD3 R4, P5, PT, R4, R6, RZ ;  /* 0x0000000604047210 */ /* 0x000fc60007fbe0ff */
[----:B---3--:R1:W-:Y:S04]  /*64560*/  STL.64 [R1+0x29b8], R2 ;  /* 0x0029b80201007387 */ /* 0x0083e80000100a00 */
[----:B-1----:R0:W3:Y:S04]  /*64570*/  LDL.64 R2, [R1+0xf40] ;  /* 0x000f400001027983 */ /* 0x0020e80000100a00 */
[----:B---3--:R-:W3:Y:S04]  /*64580*/  LDL R3, [R1+0x930] ;  /* 0x0009300001037983 */ /* 0x008ee80000100800 */
[----:B------:R1:W-:Y:S04]  /*64590*/  STL [R1+0xf38], R4 ;  /* 0x000f380401007387 */ /* 0x0003e80000100800 */
[----:B-1----:R-:W3:Y:S04]  /*645a0*/  LDL.LU.64 R4, [R1+0x29c0] ;  /* 0x0029c00001047983 */ /* 0x002ee80000300a00 */
[----:B------:R3:W-:Y:S02]  /*645b0*/  STL.64 [R1+0x29a0], R22 ;  /* 0x0029a01601007387 */ /* 0x0007e40000100a00 */
[----:B---3--:R-:W-:-:S05]  /*645c0*/  IADD3 R22, P3, PT, R3, R4, RZ ;  /* 0x0000000403167210 */ /* 0x008fca0007f7e0ff */
[----:B------:R1:W-:Y:S04]  /*645d0*/  STL [R1+0x29a8], R22 ;  /* 0x0029a81601007387 */ /* 0x0003e80000100800 */
[----:B-1----:R-:W3:Y:S01]  /*645e0*/  LDL.LU R22, [R1+0x930] ;  /* 0x0009300001167983 */ /* 0x002ee20000300800 */
[----:B------:R-:W-:-:S03]  /*645f0*/  SHF.R.S32.HI R9, RZ, 0x1f, R3 ;  /* 0x0000001fff097819 */ /* 0x000fc60000011403 */
[----:B---3--:R1:W-:Y:S04]  /*64600*/  STL.64 [R1+0x29b0], R22 ;  /* 0x0029b01601007387 */ /* 0x0083e80000100a00 */
[----:B-1----:R0:W3:Y:S01]  /*64610*/  LDL.64 R22, [R1+0xf38] ;  /* 0x000f380001167983 */ /* 0x0020e20000100a00 */
[----:B------:R-:W-:-:S05]  /*64620*/  IMAD.X R3, R8, 0x1, R5, P1 ;  /* 0x0000000108037824 */ /* 0x000fca00008e0605 */
[----:B------:R1:W-:Y:S04]  /*64630*/  STL [R1+0xf44], R3 ;  /* 0x000f440301007387 */ /* 0x0003e80000100800 */
[----:B-1----:R-:W2:Y:S01]  /*64640*/  LDL.LU.64 R2, [R1+0x29b8] ;  /* 0x0029b80001027983 */ /* 0x002ea20000300a00 */
[----:B---3--:R-:W-:-:S05]  /*64650*/  IMAD.X R23, R8, 0x1, R7, P5 ;  /* 0x0000000108177824 */ /* 0x008fca00028e0607 */
[----:B------:R1:W-:Y:S04]  /*64660*/  STL [R1+0xf3c], R23 ;  /* 0x000f3c1701007387 */ /* 0x0003e80000100800 */
[----:B-1----:R-:W3:Y:S02]  /*64670*/  LDL.LU.64 R22, [R1+0x29b0] ;  /* 0x0029b00001167983 */ /* 0x002ee40000300a00 */
[----:B---3--:R-:W-:-:S05]  /*64680*/  IADD3 R22, P5, PT, R22, R6, RZ ;  /* 0x0000000616167210 */ /* 0x008fca0007fbe0ff */
[----:B------:R1:W-:Y:S04]  /*64690*/  STL [R1+0xf28], R22 ;  /* 0x000f281601007387 */ /* 0x0003e80000100800 */
[----:B-1----:R-:W3:Y:S01]  /*646a0*/  LDL.LU R22, [R1+0x29a8] ;  /* 0x0029a80001167983 */ /* 0x002ee20000300800 */
[----:B------:R-:W-:-:S03]  /*646b0*/  IMAD.X R23, R9, 0x1, R5, P3 ;  /* 0x0000000109177824 */ /* 0x000fc600018e0605 */
[----:B------:R-:W-:Y:S04]  /*646c0*/  STL.64 [R1+0x2998], R6 ;  /* 0x0029980601007387 */ /* 0x000fe80000100a00 */
[----:B---3--:R1:W-:Y:S04]  /*646d0*/  STL.64 [R1+0xf30], R22 ;  /* 0x000f301601007387 */ /* 0x0083e80000100a00 */
[----:B-1----:R-:W3:Y:S04]  /*646e0*/  LDL.LU.64 R22, [R1+0x29a0] ;  /* 0x0029a00001167983 */ /* 0x002ee80000300a00 */
[----:B------:R1:W-:Y:S04]  /*646f0*/  STL.64 [R1+0x2990], R20 ;  /* 0x0029901401007387 */ /* 0x0003e80000100a00 */
[----:B-1----:R0:W2:Y:S04]  /*64700*/  LDL.64 R20, [R1+0xf28] ;  /* 0x000f280001147983 */ /* 0x0020a80000100a00 */
[----:B---3--:R1:W-:Y:S04]  /*64710*/  STL.64 [R1+0x2988], R22 ;  /* 0x0029881601007387 */ /* 0x0083e80000100a00 */
[----:B-1----:R-:W3:Y:S02]  /*64720*/  LDL.LU R22, [R1+0x934] ;  /* 0x0009340001167983 */ /* 0x002ee40000300800 */
[----:B---3--:R-:W-:-:S05]  /*64730*/  IADD3 R6, P1, PT, R22, R4, RZ ;  /* 0x0000000416067210 */ /* 0x008fca0007f3e0ff */
[----:B------:R1:W-:Y:S04]  /*64740*/  STL [R1+0xf20], R6 ;  /* 0x000f200601007387 */ /* 0x0003e80000100800 */
[----:B-1----:R-:W2:Y:S01]  /*64750*/  LDL.LU.64 R6, [R1+0x2998] ;  /* 0x0029980001067983 */ /* 0x002ea20000300a00 */
[----:B------:R-:W-:Y:S01]  /*64760*/  SHF.R.S32.HI R8, RZ, 0x1f, R22 ;  /* 0x0000001fff087819 */ /* 0x000fe20000011416 */
[----:B--2---:R-:W-:Y:S01]  /*64770*/  IMAD.X R21, R9, 0x1, R7, P5 ;  /* 0x0000000109157824 */ /* 0x004fe200028e0607 */
[----:B------:R-:W-:-:S04]  /*64780*/  IADD3 R22, P5, PT, R22, R6, RZ ;  /* 0x0000000616167210 */ /* 0x000fc80007fbe0ff */
[----:B------:R1:W-:Y:S04]  /*64790*/  STL [R1+0xf2c], R21 ;  /* 0x000f2c1501007387 */ /* 0x0003e80000100800 */
[----:B-1----:R-:W2:Y:S04]  /*647a0*/  LDL.LU.64 R20, [R1+0x2990] ;  /* 0x0029900001147983 */ /* 0x002ea80000300a00 */
[----:B------:R1:W-:Y:S04]  /*647b0*/  STL [R1+0xf18], R22 ;  /* 0x000f181601007387 */ /* 0x0003e80000100800 */
[----:B-1----:R-:W3:Y:S04]  /*647c0*/  LDL.LU.64 R22, [R1+0x2988] ;  /* 0x0029880001167983 */ /* 0x002ee80000300a00 */
[----:B------:R1:W-:Y:S04]  /*647d0*/  STL.64 [R1+0x2978], R6 ;  /* 0x0029780601007387 */ /* 0x0003e80000100a00 */
[----:B-1----:R-:W2:Y:S04]  /*647e0*/  LDL.64 R6, [R1+0xf20] ;  /* 0x000f200001067983 */ /* 0x002ea80000100a00 */
[----:B--2---:R1:W-:Y:S04]  /*647f0*/  STL [R1+0x2980], R6 ;  /* 0x0029800601007387 */ /* 0x0043e80000100800 */
[----:B-1----:R-:W2:Y:S02]  /*64800*/  LDL R6, [R1+0x938] ;  /* 0x0009380001067983 */ /* 0x002ea40000100800 */
        /* <DEDUP_REMOVED lines=8> */
[----:B-1----:R-:W2:Y:S04]  /*64890*/  LDL.LU R4, [R1+0x938] ;  /* 0x0009380001047983 */ /* 0x002ea80000300800 */
[----:B--2---:R1:W-:Y:S04]  /*648a0*/  STL.64 [R1+0x2970], R4 ;  /* 0x0029700401007387 */ /* 0x0043e80000100a00 */
[----:B-1----:R0:W2:Y:S04]  /*648b0*/  LDL.64 R4, [R1+0xf18] ;  /* 0x000f180001047983 */ /* 0x0020a80000100a00 */
[----:B------:R1:W-:Y:S04]  /*648c0*/  STL.64 [R1+0x2960], R26 ;  /* 0x0029601a01007387 */ /* 0x0003e80000100a00 */
[----:B-1----:R0:W3:Y:S01]  /*648d0*/  LDL.64 R26, [R1+0xf10] ;  /* 0x000f1000011a7983 */ /* 0x0020e20000100a00 */
[----:B--2---:R-:W-:-:S05]  /*648e0*/  IMAD.X R5, R8, 0x1, R7, P5 ;  /* 0x0000000108057824 */ /* 0x004fca00028e0607 */
[----:B------:R1:W-:Y:S04]  /*648f0*/  STL [R1+0xf1c], R5 ;  /* 0x000f1c0501007387 */ /* 0x0003e80000100800 */
[----:B-1----:R-:W2:Y:S04]  /*64900*/  LDL.LU.64 R4, [R1+0x2970] ;  /* 0x0029700001047983 */ /* 0x002ea80000300a00 */
[----:B------:R1:W-:Y:S04]  /*64910*/  STL.64 [R1+0x2948], R18 ;  /* 0x0029481201007387 */ /* 0x0003e80000100a00 */
[----:B-1----:R-:W3:Y:S01]  /*64920*/  LDL.LU R18, [R1+0x93c] ;  /* 0x00093c0001127983 */ /* 0x002ee20000300800 */
[----:B--2---:R-:W-:-:S05]  /*64930*/  IADD3 R4, P5, PT, R4, R6, RZ ;  /* 0x0000000604047210 */ /* 0x004fca0007fbe0ff */
[----:B------:R1:W-:Y:S04]  /*64940*/  STL [R1+0xf08], R4 ;  /* 0x000f080401007387 */ /* 0x0003e80000100800 */
[----:B-1----:R-:W3:Y:S04]  /*64950*/  LDL.LU.64 R4, [R1+0x2968] ;  /* 0x0029680001047983 */ /* 0x002ee80000300a00 */
[----:B------:R1:W-:Y:S01]  /*64960*/  STL.64 [R1+0x2958], R6 ;  /* 0x0029580601007387 */ /* 0x0003e20000100a00 */
[----:B---3--:R-:W-:Y:S01]  /*64970*/  IMAD.X R27, R9, 0x1, R5, P3 ;  /* 0x00000001091b7824 */ /* 0x008fe200018e0605 */
[----:B-1----:R-:W-:-:S04]  /*64980*/  IADD3 R6, P1, PT, R18, R4, RZ ;  /* 0x0000000412067210 */ /* 0x002fc80007f3e0ff */
[----:B------:R1:W-:Y:S04]  /*64990*/  STL [R1+0xf14], R27 ;  /* 0x000f141b01007387 */ /* 0x0003e80000100800 */
[----:B-1----:R-:W2:Y:S04]  /*649a0*/  LDL.LU.64 R26, [R1+0x2960] ;  /* 0x00296000011a7983 */ /* 0x002ea80000300a00 */
[----:B------:R1:W-:Y:S04]  /*649b0*/  STL.64 [R1+0x2950], R16 ;  /* 0x0029501001007387 */ /* 0x0003e80000100a00 */
[----:B-1----:R0:W3:Y:S04]  /*649c0*/  LDL.64 R16, [R1+0xf08] ;  /* 0x000f080001107983 */ /* 0x0020e80000100a00 */
[----:B------:R1:W-:Y:S04]  /*649d0*/  STL [R1+0xf00], R6 ;  /* 0x000f000601007387 */ /* 0x0003e80000100800 */
[----:B-1----:R-:W3:Y:S01]  /*649e0*/  LDL.LU.64 R6, [R1+0x2958] ;  /* 0x0029580001067983 */ /* 0x002ee20000300a00 */
[----:B------:R-:W-:Y:S01]  /*649f0*/  SHF.R.S32.HI R8, RZ, 0x1f, R18 ;  /* 0x0000001fff087819 */ /* 0x000fe20000011412 */
[----:B---3--:R-:W-:Y:S01]  /*64a00*/  IMAD.X R17, R9, 0x1, R7, P5 ;  /* 0x0000000109117824 */ /* 0x008fe200028e0607 */
[----:B------:R-:W-:-:S04]  /*64a10*/  IADD3 R18, P5, PT, R18, R6, RZ ;  /* 0x0000000612127210 */ /* 0x000fc80007fbe0ff */
[----:B------:R1:W-:Y:S04]  /*64a20*/  STL [R1+0xf0c], R17 ;  /* 0x000f0c1101007387 */ /* 0x0003e80000100800 */
[----:B-1----:R-:W3:Y:S04]  /*64a30*/  LDL.LU.64 R16, [R1+0x2950] ;  /* 0x0029500001107983 */ /* 0x002ee80000300a00 */
[----:B------:R1:W-:Y:S04]  /*64a40*/  STL [R1+0xef8], R18 ;  /* 0x000ef81201007387 */ /* 0x0003e80000100800 */
[----:B-1----:R-:W2:Y:S04]  /*64a50*/  LDL.LU.64 R18, [R1+0x2948] ;  /* 0x0029480001127983 */ /* 0x002ea80000300a00 */
[----:B------:R1:W-:Y:S04]  /*64a60*/  STL.64 [R1+0x2940], R6 ;  /* 0x0029400601007387 */ /* 0x0003e80000100a00 */
[----:B-1----:R0:W3:Y:S04]  /*64a70*/  LDL.64 R6, [R1+0xf00] ;  /* 0x000f000001067983 */ /* 0x0020e80000100a00 */
[----:B--2---:R1:W-:Y:S04]  /*64a80*/  STL.64 [R1+0x2938], R18 ;  /* 0x0029381201007387 */ /* 0x0043e80000100a00 */
[----:B-1----:R0:W2:Y:S04]  /*64a90*/  LDL.64 R18, [R1+0xef8] ;  /* 0x000ef80001127983 */ /* 0x0020a80000100a00 */
[----:B------:R-:W-:Y:S01]  /*64aa0*/  STL.64 [R1+0x2930], R22 ;  /* 0x0029301601007387 */ /* 0x000fe20000100a00 */
[----:B---3--:R-:W-:-:S03]  /*64ab0*/  IMAD.X R7, R8, 0x1, R5, P1 ;  /* 0x0000000108077824 */ /* 0x008fc600008e0605 */
[----:B------:R1:W-:Y:S04]  /*64ac0*/  STL.64 [R1+0x2920], R12 ;  /* 0x0029200c01007387 */ /* 0x0003e80000100a00 */
[----:B-1----:R-:W3:Y:S04]  /*64ad0*/  LDL.LU R13, [R1+0x940] ;  /* 0x00094000010d7983 */ /* 0x002ee80000300800 */
[----:B------:R1:W-:Y:S04]  /*64ae0*/  STL.64 [R1+0x2928], R2 ;  /* 0x0029280201007387 */ /* 0x0003e80000100a00 */
[----:B-1----:R-:W2:Y:S04]  /*64af0*/  LDL R2, [R1+0x944] ;  /* 0x0009440001027983 */ /* 0x002ea80000100800 */
[----:B------:R1:W-:Y:S04]  /*64b00*/  STL [R1+0xf04], R7 ;  /* 0x000f040701007387 */ /* 0x0003e80000100800 */
[----:B-1----:R-:W2:Y:S01]  /*64b10*/  LDL.LU.64 R6, [R1+0x2940] ;  /* 0x0029400001067983 */ /* 0x002ea20000300a00 */
[----:B---3--:R-:W-:-:S02]  /*64b20*/  SHF.R.S32.HI R9, RZ, 0x1f, R13 ;  /* 0x0000001fff097819 */ /* 0x008fc4000001140d */
[----:B------:R-:W-:-:S05]  /*64b30*/  IADD3 R22, P3, PT, R13, R4, RZ ;  /* 0x000000040d167210 */ /* 0x000fca0007f7e0ff */
[----:B------:R-:W-:Y:S02]  /*64b40*/  IMAD.X R23, R9, 0x1, R5, P3 ;  /* 0x0000000109177824 */ /* 0x000fe400018e0605 */
[--C-:B--2---:R-:W-:Y:S01]  /*64b50*/  IMAD.X R19, R8, 0x1, R7.reuse, P5 ;  /* 0x0000000108137824 */ /* 0x104fe200028e0607 */
[----:B------:R-:W-:Y:S02]  /*64b60*/  IADD3 R12, P5, PT, R13, R6, RZ ;  /* 0x000000060d0c7210 */ /* 0x000fe40007fbe0ff */
[----:B------:R-:W-:Y:S02]  /*64b70*/  SHF.R.S32.HI R8, RZ, 0x1f, R2 ;  /* 0x0000001fff087819 */ /* 0x000fe40000011402 */
[----:B------:R-:W-:Y:S01]  /*64b80*/  IADD3 R2, P1, PT, R2, R4, RZ ;  /* 0x0000000402027210 */ /* 0x000fe20007f3e0ff */
[----:B------:R1:W-:Y:S01]  /*64b90*/  STL [R1+0xefc], R19 ;  /* 0x000efc1301007387 */ /* 0x0003e20000100800 */
[----:B------:R-:W-:-:S03]  /*64ba0*/  IMAD.X R13, R9, 0x1, R7, P5 ;  /* 0x00000001090d7824 */ /* 0x000fc600028e0607 */
[----:B-1----:R-:W2:Y:S04]  /*64bb0*/  LDL.LU.64 R18, [R1+0x2938] ;  /* 0x0029380001127983 */ /* 0x002ea80000300a00 */
[----:B------:R1:W-:Y:S04]  /*64bc0*/  STL.64 [R1+0xef0], R22 ;  /* 0x000ef01601007387 */ /* 0x0003e80000100a00 */
[----:B-1----:R-:W3:Y:S04]  /*64bd0*/  LDL.LU.64 R22, [R1+0x2930] ;  /* 0x0029300001167983 */ /* 0x002ee80000300a00 */
[----:B------:R1:W-:Y:S04]  /*64be0*/  STL [R1+0xee0], R2 ;  /* 0x000ee00201007387 */ /* 0x0003e80000100800 */
[----:B-1----:R-:W2:Y:S04]  /*64bf0*/  LDL.LU.64 R2, [R1+0x2928] ;  /* 0x0029280001027983 */ /* 0x002ea80000300a00 */
[----:B------:R1:W-:Y:S04]  /*64c00*/  STL.64 [R1+0xee8], R12 ;  /* 0x000ee80c01007387 */ /* 0x0003e80000100a00 */
[----:B-1----:R-:W2:Y:S04]  /*64c10*/  LDL.LU.64 R12, [R1+0x2920] ;  /* 0x00292000010c7983 */ /* 0x002ea80000300a00 */
[----:B------:R-:W3:Y:S04]  /*64c20*/  LDL.LU R9, [R1+0x944] ;  /* 0x0009440001097983 */ /* 0x000ee80000300800 */
[----:B--2---:R1:W-:Y:S04]  /*64c30*/  STL.64 [R1+0x2918], R12 ;  /* 0x0029180c01007387 */ /* 0x0043e80000100a00 */
[----:B-1----:R0:W2:Y:S04]  /*64c40*/  LDL.64 R12, [R1+0xee0] ;  /* 0x000ee000010c7983 */ /* 0x0020a80000100a00 */
[----:B--2---:R-:W2:Y:S04]  /*64c50*/  LDL.LU R13, [R1+0x950] ;  /* 0x00095000010d7983 */ /* 0x004ea80000300800 */
[----:B----4-:R3:W-:Y:S02]  /*64c60*/  STL.64 [R1+0x2900], R28 ;  /* 0x0029001c01007387 */ /* 0x0107e40000100a00 */
[----:B---3--:R-:W-:-:S05]  /*64c70*/  IADD3 R28, P5, PT, R9, R6, RZ ;  /* 0x00000006091c7210 */ /* 0x008fca0007fbe0ff */
[----:B------:R-:W-:Y:S04]  /*64c80*/  STL [R1+0xed8], R28 ;  /* 0x000ed81c01007387 */ /* 0x000fe80000100800 */
[----:B------:R1:W-:Y:S04]  /*64c90*/  STL.64 [R1+0x2908], R22 ;  /* 0x0029081601007387 */ /* 0x0003e80000100a00 */
[----:B-1----:R-:W3:Y:S02]  /*64ca0*/  LDL.LU R22, [R1+0x948] ;  /* 0x0009480001167983 */ /* 0x002ee40000300800 */
[----:B---3--:R-:W-:-:S02]  /*64cb0*/  SHF.R.S32.HI R9, RZ, 0x1f, R22 ;  /* 0x0000001fff097819 */ /* 0x008fc40000011416 */
[----:B------:R1:W-:Y:S01]  /*64cc0*/  STL.64 [R1+0x2910], R22 ;  /* 0x0029101601007387 */ /* 0x0003e20000100a00 */
[----:B------:R-:W-:-:S03]  /*64cd0*/  IADD3 R28, P3, PT, R22, R4, RZ ;  /* 0x00000004161c7210 */ /* 0x000fc60007f7e0ff */
[----:B-1----:R0:W3:Y:S01]  /*64ce0*/  LDL.64 R22, [R1+0xed8] ;  /* 0x000ed80001167983 */ /* 0x0020e20000100a00 */
[----:B--2---:R-:W-:Y:S02]  /*64cf0*/  IMAD.MOV.U32 R29, RZ, RZ, R13 ;  /* 0x000000ffff1d7224 */ /* 0x004fe400078e000d */
[----:B------:R-:W-:-:S05]  /*64d00*/  IMAD.X R13, R8, 0x1, R5, P1 ;  /* 0x00000001080d7824 */ /* 0x000fca00008e0605 */
[----:B------:R1:W-:Y:S04]  /*64d10*/  STL [R1+0xee4], R13 ;  /* 0x000ee40d01007387 */ /* 0x0003e80000100800 */
[----:B-1----:R-:W2:Y:S01]  /*64d20*/  LDL.LU.64 R12, [R1+0x2918] ;  /* 0x00291800010c7983 */ /* 0x002ea20000300a00 */
[----:B---3--:R-:W-:-:S05]  /*64d30*/  IMAD.X R23, R8, 0x1, R7, P5 ;  /* 0x0000000108177824 */ /* 0x008fca00028e0607 */
[----:B------:R1:W-:Y:S04]  /*64d40*/  STL [R1+0xedc], R23 ;  /* 0x000edc1701007387 */ /* 0x0003e80000100800 */
[----:B-1----:R-:W3:Y:S01]  /*64d50*/  LDL.LU.64 R22, [R1+0x2910] ;  /* 0x0029100001167983 */ /* 0x002ee20000300a00 */
[----:B------:R-:W-:Y:S02]  /*64d60*/  IMAD.MOV.U32 R8, RZ, RZ, R29 ;  /* 0x000000ffff087224 */ /* 0x000fe400078e001d */
[----:B------:R-:W-:Y:S01]  /*64d70*/  IMAD.X R29, R9, 0x1, R5, P3 ;  /* 0x00000001091d7824 */ /* 0x000fe200018e0605 */
[----:B---3--:R-:W-:-:S05]  /*64d80*/  IADD3 R22, P5, PT, R22, R6, RZ ;  /* 0x0000000616167210 */ /* 0x008fca0007fbe0ff */
[----:B------:R1:W-:Y:S04]  /*64d90*/  STL [R1+0xec8], R22 ;  /* 0x000ec81601007387 */ /* 0x0003e80000100800 */
[----:B-1----:R-:W3:Y:S04]  /*64da0*/  LDL.LU.64 R22, [R1+0x2908] ;  /* 0x0029080001167983 */ /* 0x002ee80000300a00 */
[----:B------:R1:W-:Y:S04]  /*64db0*/  STL.64 [R1+0xed0], R28 ;  /* 0x000ed01c01007387 */ /* 0x0003e80000100a00 */
[----:B-1----:R-:W4:Y:S04]  /*64dc0*/  LDL.LU.64 R28, [R1+0x2900] ;  /* 0x00290000011c7983 */ /* 0x002f280000300a00 */
[----:B----4-:R1:W-:Y:S04]  /*64dd0*/  STL.64 [R1+0x28f0], R28 ;  /* 0x0028f01c01007387 */ /* 0x0103e80000100a00 */
[----:B-1----:R-:W4:Y:S04]  /*64de0*/  LDL.LU R28, [R1+0x94c] ;  /* 0x00094c00011c7983 */ /* 0x002f280000300800 */
[----:B---3--:R1:W-:Y:S04]  /*64df0*/  STL.64 [R1+0x28f8], R22 ;  /* 0x0028f81601007387 */ /* 0x0083e80000100a00 */
[----:B-1----:R0:W3:Y:S04]  /*64e00*/  LDL.64 R22, [R1+0xec8] ;  /* 0x000ec80001167983 */ /* 0x0020e80000100a00 */
[----:B------:R4:W-:Y:S02]  /*64e10*/  STL.64 [R1+0x28e8], R20 ;  /* 0x0028e81401007387 */ /* 0x0009e40000100a00 */
[----:B----4-:R-:W-:Y:S01]  /*64e20*/  IADD3 R20, P1, PT, R28, R4, RZ ;  /* 0x000000041c147210 */ /* 0x010fe20007f3e0ff */
[----:B---3--:R-:W-:Y:S01]  /*64e30*/  IMAD.MOV.U32 R23, RZ, RZ, R8 ;  /* 0x000000ffff177224 */ /* 0x008fe200078e0008 */
[----:B------:R-:W-:-:S03]  /*64e40*/  SHF.R.S32.HI R8, RZ, 0x1f, R28 ;  /* 0x0000001fff087819 */ /* 0x000fc6000001141c */
[----:B------:R-:W-:Y:S02]  /*64e50*/  IMAD.MOV.U32 R21, RZ, RZ, R23 ;  /* 0x000000ffff157224 */ /* 0x000fe400078e0017 */
[----:B------:R-:W-:Y:S01]  /*64e60*/  IMAD.X R23, R9, 0x1, R7, P5 ;  /* 0x0000000109177824 */ /* 0x000fe200028e0607 */
[----:B------:R-:W-:-:S04]  /*64e70*/  IADD3 R28, P5, PT, R28, R6, RZ ;  /* 0x000000061c1c7210 */ /* 0x000fc80007fbe0ff */
[----:B------:R1:W-:Y:S04]  /*64e80*/  STL [R1+0xecc], R23 ;  /* 0x000ecc1701007387 */ /* 0x0003e80000100800 */
[----:B-1----:R-:W3:Y:S04]  /*64e90*/  LDL.LU.64 R22, [R1+0x28f8] ;  /* 0x0028f80001167983 */ /* 0x002ee80000300a00 */
[----:B------:R1:W-:Y:S04]  /*64ea0*/  STL [R1+0xeb8], R28 ;  /* 0x000eb81c01007387 */ /* 0x0003e80000100800 */
[----:B-1----:R-:W4:Y:S04]  /*64eb0*/  LDL.LU.64 R28, [R1+0x28f0] ;  /* 0x0028f000011c7983 */ /* 0x002f280000300a00 */
[----:B------:R1:W-:Y:S04]  /*64ec0*/  STL.64 [R1+0x28e0], R26 ;  /* 0x0028e01a01007387 */ /* 0x0003e80000100a00 */
[----:B-1----:R0:W2:Y:S01]  /*64ed0*/  LDL.64 R26, [R1+0xeb8] ;  /* 0x000eb800011a7983 */ /* 0x0020a20000100a00 */
[----:B------:R-:W-:-:S03]  /*64ee0*/  SHF.R.S32.HI R9, RZ, 0x1f, R21 ;  /* 0x0000001fff097819 */ /* 0x000fc60000011415 */
[----:B----4-:R1:W-:Y:S02]  /*64ef0*/  STL.64 [R1+0x28d8], R28 ;  /* 0x0028d81c01007387 */ /* 0x0103e40000100a00 */
[----:B-1----:R-:W-:Y:S01]  /*64f00*/  IADD3 R28, P3, PT, R21, R4, RZ ;  /* 0x00000004151c7210 */ /* 0x002fe20007f7e0ff */
[----:B------:R-:W-:Y:S02]  /*64f10*/  IMAD.MOV.U32 R29, RZ, RZ, R21 ;  /* 0x000000ffff1d7224 */ /* 0x000fe400078e0015 */
[----:B------:R-:W-:-:S05]  /*64f20*/  IMAD.X R21, R8, 0x1, R5, P1 ;  /* 0x0000000108157824 */ /* 0x000fca00008e0605 */
[----:B------:R1:W-:Y:S01]  /*64f30*/  STL.64 [R1+0xec0], R20 ;  /* 0x000ec01401007387 */ /* 0x0003e20000100a00 */
[----:B--2---:R-:W-:-:S03]  /*64f40*/  IMAD.X R27, R8, 0x1, R7, P5 ;  /* 0x00000001081b7824 */ /* 0x004fc600028e0607 */
[----:B-1----:R-:W2:Y:S04]  /*64f50*/  LDL.LU.64 R20, [R1+0x28e8] ;  /* 0x0028e80001147983 */ /* 0x002ea80000300a00 */
[----:B------:R1:W-:Y:S04]  /*64f60*/  STL [R1+0xebc], R27 ;  /* 0x000ebc1b01007387 */ /* 0x0003e80000100800 */
[----:B-1----:R-:W4:Y:S04]  /*64f70*/  LDL.LU.64 R26, [R1+0x28e0] ;  /* 0x0028e000011a7983 */ /* 0x002f280000300a00 */
[----:B--2---:R1:W-:Y:S04]  /*64f80*/  STL.64 [R1+0x28c8], R20 ;  /* 0x0028c81401007387 */ /* 0x0043e80000100a00 */
[----:B------:R-:W-:Y:S01]  /*64f90*/  STL.64 [R1+0x28d0], R6 ;  /* 0x0028d00601007387 */ /* 0x000fe20000100a00 */
[----:B-1----:R-:W-:Y:S01]  /*64fa0*/  IADD3 R20, P5, PT, R29, R6, RZ ;  /* 0x000000061d147210 */ /* 0x002fe20007fbe0ff */
[----:B------:R-:W-:-:S05]  /*64fb0*/  IMAD.X R29, R9, 0x1, R5, P3 ;  /* 0x00000001091d7824 */ /* 0x000fca00018e0605 */
[----:B------:R1:W-:Y:S04]  /*64fc0*/  STL.64 [R1+0xeb0], R28 ;  /* 0x000eb01c01007387 */ /* 0x0003e80000100a00 */
[----:B-1----:R-:W2:Y:S04]  /*64fd0*/  LDL.LU.64 R28, [R1+0x28d8] ;  /* 0x0028d800011c7983 */ /* 0x002ea80000300a00 */
[----:B----4-:R1:W-:Y:S04]  /*64fe0*/  STL.64 [R1+0x28c0], R26 ;  /* 0x0028c01a01007387 */ /* 0x0103e80000100a00 */
[----:B-1----:R-:W4:Y:S02]  /*64ff0*/  LDL.LU R26, [R1+0x954] ;  /* 0x00095400011a7983 */ /* 0x002f240000300800 */
[----:B----4-:R-:W-:-:S05]  /*65000*/  IADD3 R6, P1, PT, R26, R4, RZ ;  /* 0x000000041a067210 */ /* 0x010fca0007f3e0ff */
[----:B------:R1:W-:Y:S04]  /*65010*/  STL [R1+0xea0], R6 ;  /* 0x000ea00601007387 */ /* 0x0003e80000100800 */
[----:B-1----:R-:W4:Y:S01]  /*65020*/  LDL.LU.64 R6, [R1+0x28d0] ;  /* 0x0028d00001067983 */ /* 0x002f220000300a00 */
[----:B------:R-:W-:Y:S01]  /*65030*/  SHF.R.S32.HI R8, RZ, 0x1f, R26 ;  /* 0x0000001fff087819 */ /* 0x000fe2000001141a */
[----:B----4-:R-:W-:Y:S01]  /*65040*/  IMAD.X R21, R9, 0x1, R7, P5 ;  /* 0x0000000109157824 */ /* 0x010fe200028e0607 */
[----:B------:R-:W-:-:S04]  /*65050*/  IADD3 R26, P5, PT, R26, R6, RZ ;  /* 0x000000061a1a7210 */ /* 0x000fc80007fbe0ff */
[----:B------:R1:W-:Y:S04]  /*65060*/  STL.64 [R1+0xea8], R20 ;  /* 0x000ea81401007387 */ /* 0x0003e80000100a00 */
[----:B-1----:R-:W4:Y:S04]  /*65070*/  LDL.LU.64 R20, [R1+0x28c8] ;  /* 0x0028c80001147983 */ /* 0x002f280000300a00 */
[----:B------:R1:W-:Y:S04]  /*65080*/  STL [R1+0xe98], R26 ;  /* 0x000e981a01007387 */ /* 0x0003e80000100800 */
[----:B-1----:R-:W2:Y:S04]  /*65090*/  LDL.LU.64 R26, [R1+0x28c0] ;  /* 0x0028c000011a7983 */ /* 0x002ea80000300a00 */
[----:B------:R1:W-:Y:S04]  /*650a0*/  STL.64 [R1+0x28b8], R6 ;  /* 0x0028b80601007387 */ /* 0x0003e80000100a00 */
[----:B-1----:R0:W3:Y:S04]  /*650b0*/  LDL.64 R6, [R1+0xea0] ;  /* 0x000ea00001067983 */ /* 0x0020e80000100a00 */
[----:B----4-:R1:W-:Y:S04]  /*650c0*/  STL.64 [R1+0x28b0], R20 ;  /* 0x0028b01401007387 */ /* 0x0103e80000100a00 */
[----:B-1----:R0:W4:Y:S04]  /*650d0*/  LDL.64 R20, [R1+0xe98] ;  /* 0x000e980001147983 */ /* 0x0021280000100a00 */
[----:B--2---:R-:W-:Y:S04]  /*650e0*/  STL.64 [R1+0x28a8], R28 ;  /* 0x0028a81c01007387 */ /* 0x004fe80000100a00 */
[----:B------:R1:W-:Y:S01]  /*650f0*/  STL.64 [R1+0x2898], R26 ;  /* 0x0028981a01007387 */ /* 0x0003e20000100a00 */
[----:B---3--:R-:W-:-:S03]  /*65100*/  IMAD.X R7, R8, 0x1, R5, P1 ;  /* 0x0000000108077824 */ /* 0x008fc600008e0605 */
[----:B-1----:R-:W2:Y:S04]  /*65110*/  LDL.LU R27, [R1+0x958] ;  /* 0x00095800011b7983 */ /* 0x002ea80000300800 */
[----:B------:R1:W-:Y:S04]  /*65120*/  STL [R1+0xea4], R7 ;  /* 0x000ea40701007387 */ /* 0x0003e80000100800 */
[----:B-1----:R-:W4:Y:S02]  /*65130*/  LDL.LU.64 R6, [R1+0x28b8] ;  /* 0x0028b80001067983 */ /* 0x002f240000300a00 */
[----:B----4-:R-:W-:-:S05]  /*65140*/  IMAD.X R21, R8, 0x1, R7, P5 ;  /* 0x0000000108157824 */ /* 0x010fca00028e0607 */
[----:B------:R1:W-:Y:S04]  /*65150*/  STL [R1+0xe9c], R21 ;  /* 0x000e9c1501007387 */ /* 0x0003e80000100800 */
[----:B-1----:R-:W3:Y:S04]  /*65160*/  LDL.LU.64 R20, [R1+0x28b0] ;  /* 0x0028b00001147983 */ /* 0x002ee80000300a00 */
[----:B------:R1:W-:Y:S04]  /*65170*/  STL [R1+0x2890], R0 ;  /* 0x0028900001007387 */ /* 0x0003e80000100800 */
[----:B-1----:R-:W4:Y:S01]  /*65180*/  LDL.LU R0, [R1+0x95c] ;  /* 0x00095c0001007983 */ /* 0x002f220000300800 */
[----:B--2---:R-:W-:-:S02]  /*65190*/  SHF.R.S32.HI R9, RZ, 0x1f, R27 ;  /* 0x0000001fff097819 */ /* 0x004fc4000001141b */
[C---:B------:R-:W-:Y:S02]  /*651a0*/  IADD3 R28, P3, PT, R27.reuse, R4, RZ ;  /* 0x000000041b1c7210 */ /* 0x040fe40007f7e0ff */
[----:B------:R-:W-:-:S03]  /*651b0*/  IADD3 R26, P5, PT, R27, R6, RZ ;  /* 0x000000061b1a7210 */ /* 0x000fc60007fbe0ff */
[C---:B------:R-:W-:Y:S02]  /*651c0*/  IMAD.X R29, R9.reuse, 0x1, R5, P3 ;  /* 0x00000001091d7824 */ /* 0x040fe400018e0605 */
[----:B------:R-:W-:Y:S01]  /*651d0*/  IMAD.X R27, R9, 0x1, R7, P5 ;  /* 0x00000001091b7824 */ /* 0x000fe200028e0607 */
[----:B---3--:R4:W-:Y:S04]  /*651e0*/  STL.64 [R1+0x28a0], R20 ;  /* 0x0028a01401007387 */ /* 0x0089e80000100a00 */
[----:B------:R1:W-:Y:S01]  /*651f0*/  STL.64 [R1+0xe90], R28 ;  /* 0x000e901c01007387 */ /* 0x0003e20000100a00 */
[----:B----4-:R-:W-:-:S03]  /*65200*/  IADD3 R20, P1, PT, R0, R4, RZ ;  /* 0x0000000400147210 */ /* 0x010fc60007f3e0ff */
[----:B-1----:R-:W2:Y:S04]  /*65210*/  LDL.LU.64 R28, [R1+0x28a8] ;  /* 0x0028a800011c7983 */ /* 0x002ea80000300a00 */
[----:B------:R1:W-:Y:S04]  /*65220*/  STL [R1+0xe80], R20 ;  /* 0x000e801401007387 */ /* 0x0003e80000100800 */
[----:B-1----:R-:W3:Y:S04]  /*65230*/  LDL.LU.64 R20, [R1+0x28a0] ;  /* 0x0028a00001147983 */ /* 0x002ee80000300a00 */
[----:B------:R1:W-:Y:S04]  /*65240*/  STL.64 [R1+0xe88], R26 ;  /* 0x000e881a01007387 */ /* 0x0003e80000100a00 */
[----:B-1----:R-:W4:Y:S01]  /*65250*/  LDL.LU.64 R26, [R1+0x2898] ;  /* 0x00289800011a7983 */ /* 0x002f220000300a00 */
[--C-:B------:R-:W-:Y:S01]  /*65260*/  SHF.R.S32.HI R8, RZ, 0x1f, R0.reuse ;  /* 0x0000001fff087819 */ /* 0x100fe20000011400 */
[----:B------:R-:W-:-:S02]  /*65270*/  IMAD.MOV.U32 R9, RZ, RZ, R0 ;  /* 0x000000ffff097224 */ /* 0x000fc400078e0000 */
[----:B------:R-:W2:Y:S04]  /*65280*/  LDL.LU R0, [R1+0x2890] ;  /* 0x0028900001007983 */ /* 0x000ea80000300800 */
[----:B----4-:R1:W-:Y:S04]  /*65290*/  STL.64 [R1+0x2888], R26 ;  /* 0x0028881a01007387 */ /* 0x0103e80000100a00 */
[----:B-1----:R0:W4:Y:S04]  /*652a0*/  LDL.64 R26, [R1+0xe80] ;  /* 0x000e8000011a7983 */ /* 0x0021280000100a00 */
[----:B------:R1:W-:Y:S04]  /*652b0*/  STL.64 [R1+0x2880], R22 ;  /* 0x0028801601007387 */ /* 0x0003e80000100a00 */
[----:B------:R0:W-:Y:S01]  /*652c0*/  STL.64 [R1+0x2878], R18 ;  /* 0x0028781201007387 */ /* 0x0001e20000100a00 */
[----:B-1----:R-:W-:-:S03]  /*652d0*/  IADD3 R22, P5, PT, R9, R6, RZ ;  /* 0x0000000609167210 */ /* 0x002fc60007fbe0ff */
[----:B0-----:R-:W3:Y:S02]  /*652e0*/  LDL.LU R18, [R1+0x960] ;  /* 0x0009600001127983 */ /* 0x001ee40000300800 */
[C---:B------:R-:W-:Y:S02]  /*652f0*/  IMAD.X R23, R8.reuse, 0x1, R7, P5 ;  /* 0x0000000108177824 */ /* 0x040fe400028e0607 */
[----:B--2---:R-:W-:Y:S01]  /*65300*/  STL.64 [R1+0x2870], R28 ;  /* 0x0028701c01007387 */ /* 0x004fe20000100a00 */
[----:B----4-:R-:W-:-:S05]  /*65310*/  IMAD.X R27, R8, 0x1, R5, P1 ;  /* 0x00000001081b7824 */ /* 0x010fca00008e0605 */
[----:B------:R0:W-:Y:S04]  /*65320*/  STL [R1+0xe84], R27 ;  /* 0x000e841b01007387 */ /* 0x0001e80000100800 */
[----:B0-----:R-:W2:Y:S04]  /*65330*/  LDL.LU.64 R26, [R1+0x2888] ;  /* 0x00288800011a7983 */ /* 0x001ea80000300a00 */
[----:B------:R0:W-:Y:S04]  /*65340*/  STL.64 [R1+0xe78], R22 ;  /* 0x000e781601007387 */ /* 0x0001e80000100a00 */
[----:B0-----:R-:W4:Y:S01]  /*65350*/  LDL.LU.64 R22, [R1+0x2880] ;  /* 0x0028800001167983 */ /* 0x001f220000300a00 */
[----:B---3--:R-:W-:-:S02]  /*65360*/  SHF.R.S32.HI R9, RZ, 0x1f, R18 ;  /* 0x0000001fff097819 */ /* 0x008fc40000011412 */
[C---:B------:R-:W-:Y:S02]  /*65370*/  IADD3 R28, P3, PT, R18.reuse, R4, RZ ;  /* 0x00000004121c7210 */ /* 0x040fe40007f7e0ff */
[----:B------:R-:W-:Y:S01]  /*65380*/  IADD3 R18, P5, PT, R18, R6, RZ ;  /* 0x0000000612127210 */ /* 0x000fe20007fbe0ff */
[----:B----4-:R-:W-:Y:S04]  /*65390*/  STL.64 [R1+0x2868], R22 ;  /* 0x0028681601007387 */ /* 0x010fe80000100a00 */
[----:B------:R0:W-:Y:S04]  /*653a0*/  STL [R1+0xe68], R18 ;  /* 0x000e681201007387 */ /* 0x0001e80000100800 */
[----:B0-----:R-:W3:Y:S01]  /*653b0*/  LDL.LU.64 R18, [R1+0x2878] ;  /* 0x0028780001127983 */ /* 0x001ee20000300a00 */
[----:B------:R-:W-:-:S03]  /*653c0*/  IMAD.X R29, R9, 0x1, R5, P3 ;  /* 0x00000001091d7824 */ /* 0x000fc600018e0605 */
[----:B---3--:R0:W-:Y:S04]  /*653d0*/  STL.64 [R1+0x2860], R18 ;  /* 0x0028601201007387 */ /* 0x0081e80000100a00 */
[----:B0-----:R0:W3:Y:S04]  /*653e0*/  LDL.64 R18, [R1+0xe68] ;  /* 0x000e680001127983 */ /* 0x0010e80000100a00 */
[----:B------:R1:W-:Y:S04]  /*653f0*/  STL.64 [R1+0xe70], R28 ;  /* 0x000e701c01007387 */ /* 0x0003e80000100a00 */
[----:B-1----:R-:W4:Y:S04]  /*65400*/  LDL.LU.64 R28, [R1+0x2870] ;  /* 0x00287000011c7983 */ /* 0x002f280000300a00 */
[----:B----4-:R1:W-:Y:S04]  /*65410*/  STL.64 [R1+0x2858], R28 ;  /* 0x0028581c01007387 */ /* 0x0103e80000100a00 */
[----:B-1----:R-:W4:Y:S02]  /*65420*/  LDL.LU R28, [R1+0x964] ;  /* 0x00096400011c7983 */ /* 0x002f240000300800 */
[----:B----4-:R-:W-:-:S05]  /*65430*/  IADD3 R22, P1, PT, R28, R4, RZ ;  /* 0x000000041c167210 */ /* 0x010fca0007f3e0ff */
[----:B------:R1:W-:Y:S04]  /*65440*/  STL [R1+0xe60], R22 ;  /* 0x000e601601007387 */ /* 0x0003e80000100800 */
[----:B-1----:R-:W4:Y:S01]  /*65450*/  LDL.LU.64 R22, [R1+0x2868] ;  /* 0x0028680001167983 */ /* 0x002f220000300a00 */
[----:B---3--:R-:W-:-:S03]  /*65460*/  IMAD.X R19, R9, 0x1, R7, P5 ;  /* 0x0000000109137824 */ /* 0x008fc600028e0607 */
[----:B----4-:R1:W-:Y:S04]  /*65470*/  STL.64 [R1+0x2850], R22 ;  /* 0x0028501601007387 */ /* 0x0103e80000100a00 */
[----:B-1----:R-:W3:Y:S04]  /*65480*/  LDL R22, [R1+0x968] ;  /* 0x0009680001167983 */ /* 0x002ee80000100800 */
[----:B------:R1:W-:Y:S04]  /*65490*/  STL [R1+0xe6c], R19 ;  /* 0x000e6c1301007387 */ /* 0x0003e80000100800 */
[----:B-1----:R-:W4:Y:S01]  /*654a0*/  LDL.LU.64 R18, [R1+0x2860] ;  /* 0x0028600001127983 */ /* 0x002f220000300a00 */
[----:B------:R-:W-:-:S02]  /*654b0*/  SHF.R.S32.HI R8, RZ, 0x1f, R28 ;  /* 0x0000001fff087819 */ /* 0x000fc4000001141c */
[----:B------:R-:W-:Y:S02]  /*654c0*/  IADD3 R28, P5, PT, R28, R6, RZ ;  /* 0x000000061c1c7210 */ /* 0x000fe40007fbe0ff */
[----:B---3--:R-:W-:Y:S02]  /*654d0*/  SHF.R.S32.HI R9, RZ, 0x1f, R22 ;  /* 0x0000001fff097819 */ /* 0x008fe40000011416 */
[----:B------:R-:W-:Y:S01]  /*654e0*/  IADD3 R22, P3, PT, R22, R4, RZ ;  /* 0x0000000416167210 */ /* 0x000fe20007f7e0ff */
[----:B----4-:R1:W-:Y:S04]  /*654f0*/  STL.64 [R1+0x2848], R18 ;  /* 0x0028481201007387 */ /* 0x0103e80000100a00 */
[----:B-1----:R0:W3:Y:S04]  /*65500*/  LDL.64 R18, [R1+0xe60] ;  /* 0x000e600001127983 */ /* 0x0020e80000100a00 */
[----:B------:R1:W-:Y:S04]  /*65510*/  STL [R1+0xe58], R28 ;  /* 0x000e581c01007387 */ /* 0x0003e80000100800 */
[----:B-1----:R-:W4:Y:S04]  /*65520*/  LDL.LU.64 R28, [R1+0x2858] ;  /* 0x00285800011c7983 */ /* 0x002f280000300a00 */
[----:B------:R1:W-:Y:S04]  /*65530*/  STL.64 [R1+0x2840], R20 ;  /* 0x0028401401007387 */ /* 0x0003e80000100a00 */
[----:B-1----:R0:W2:Y:S04]  /*65540*/  LDL.64 R20, [R1+0xe58] ;  /* 0x000e580001147983 */ /* 0x0020a80000100a00 */
[----:B------:R1:W-:Y:S04]  /*65550*/  STL [R1+0xe50], R22 ;  /* 0x000e501601007387 */ /* 0x0003e80000100800 */
[----:B-1----:R-:W2:Y:S01]  /*65560*/  LDL.LU.64 R22, [R1+0x2850] ;  /* 0x0028500001167983 */ /* 0x002ea20000300a00 */
[----:B---3--:R-:W-:-:S03]  /*65570*/  IMAD.X R19, R8, 0x1, R5, P1 ;  /* 0x0000000108137824 */ /* 0x008fc600008e0605 */
[----:B--2---:R1:W-:Y:S04]  /*65580*/  STL.64 [R1+0x2838], R22 ;  /* 0x0028381601007387 */ /* 0x0043e80000100a00 */
[----:B-1----:R-:W2:Y:S04]  /*65590*/  LDL.LU R22, [R1+0x968] ;  /* 0x0009680001167983 */ /* 0x002ea80000300800 */
[----:B------:R1:W-:Y:S04]  /*655a0*/  STL [R1+0xe64], R19 ;  /* 0x000e641301007387 */ /* 0x0003e80000100800 */
[----:B-1----:R-:W3:Y:S01]  /*655b0*/  LDL.LU.64 R18, [R1+0x2848] ;  /* 0x0028480001127983 */ /* 0x002ee20000300a00 */
[----:B------:R-:W-:-:S03]  /*655c0*/  IMAD.X R21, R8, 0x1, R7, P5 ;  /* 0x0000000108157824 */ /* 0x000fc600028e0607 */
[----:B---3--:R1:W-:Y:S04]  /*655d0*/  STL.64 [R1+0x2830], R18 ;  /* 0x0028301201007387 */ /* 0x0083e80000100a00 */
[----:B-1----:R0:W3:Y:S04]  /*655e0*/  LDL.64 R18, [R1+0xe50] ;  /* 0x000e500001127983 */ /* 0x0020e80000100a00 */
[----:B------:R1:W-:Y:S04]  /*655f0*/  STL [R1+0xe5c], R21 ;  /* 0x000e5c1501007387 */ /* 0x0003e80000100800 */
[----:B-1----:R-:W3:Y:S01]  /*65600*/  LDL.LU.64 R20, [R1+0x2840] ;  /* 0x0028400001147983 */ /* 0x002ee20000300a00 */
[----:B--2---:R-:W-:-:S03]  /*65610*/  IADD3 R22, P5, PT, R22, R6, RZ ;  /* 0x0000000616167210 */ /* 0x004fc60007fbe0ff */
[----:B---3--:R1:W-:Y:S04]  /*65620*/  STL.64 [R1+0x2818], R20 ;  /* 0x0028181401007387 */ /* 0x0083e80000100a00 */
[----:B-1----:R-:W2:Y:S04]  /*65630*/  LDL.LU R20, [R1+0x96c] ;  /* 0x00096c0001147983 */ /* 0x002ea80000300800 */
[----:B------:R1:W-:Y:S04]  /*65640*/  STL [R1+0xe48], R22 ;  /* 0x000e481601007387 */ /* 0x0003e80000100800 */
[----:B-1----:R-:W3:Y:S01]  /*65650*/  LDL.LU.64 R22, [R1+0x2838] ;  /* 0x0028380001167983 */ /* 0x002ee20000300a00 */
[----:B------:R-:W-:-:S03]  /*65660*/  IMAD.X R19, R9, 0x1, R5, P3 ;  /* 0x0000000109137824 */ /* 0x000fc600018e0605 */
[----:B------:R2:W-:Y:S02]  /*65670*/  STL.64 [R1+0x2828], R6 ;  /* 0x0028280601007387 */ /* 0x0005e40000100a00 */
[C---:B--2---:R-:W-:Y:S02]  /*65680*/  IADD3 R6, P1, PT, R20.reuse, R4, RZ ;  /* 0x0000000414067210 */ /* 0x044fe40007f3e0ff */
[----:B---3--:R1:W-:Y:S04]  /*65690*/  STL.64 [R1+0x2820], R22 ;  /* 0x0028201601007387 */ /* 0x0083e80000100a00 */
[----:B-1----:R0:W2:Y:S04]  /*656a0*/  LDL.64 R22, [R1+0xe48] ;  /* 0x000e480001167983 */ /* 0x0020a80000100a00 */
[----:B------:R1:W-:Y:S04]  /*656b0*/  STL [R1+0xe54], R19 ;  /* 0x000e541301007387 */ /* 0x0003e80000100800 */
[----:B-1----:R-:W3:Y:S04]  /*656c0*/  LDL.LU.64 R18, [R1+0x2830] ;  /* 0x0028300001127983 */ /* 0x002ee80000300a00 */
        /* <DEDUP_REMOVED lines=11> */
[----:B--2---:R-:W-:Y:S04]  /*65780*/  STL.64 [R1+0x2800], R20 ;  /* 0x0028001401007387 */ /* 0x004fe80000100a00 */
[----:B------:R1:W-:Y:S01]  /*65790*/  STL.64 [R1+0x2808], R22 ;  /* 0x0028081601007387 */ /* 0x0003e20000100a00 */
[----:B---3--:R-:W-:-:S03]  /*657a0*/  IMAD.X R7, R8, 0x1, R5, P1 ;  /* 0x0000000108077824 */ /* 0x008fc600008e0605 */
[----:B-1----:R0:W2:Y:S04]  /*657b0*/  LDL.64 R22, [R1+0xe38] ;  /* 0x000e380001167983 */ /* 0x0020a80000100a00 */
[----:B------:R1:W-:Y:S04]  /*657c0*/  STL.64 [R1+0x27f0], R16 ;  /* 0x0027f01001007387 */ /* 0x0003e80000100a00 */
[----:B-1----:R-:W3:Y:S04]  /*657d0*/  LDL.LU R17, [R1+0x970] ;  /* 0x0009700001117983 */ /* 0x002ee80000300800 */
[----:B------:R1:W-:Y:S04]  /*657e0*/  STL [R1+0xe44], R7 ;  /* 0x000e440701007387 */ /* 0x0003e80000100800 */
[----:B-1----:R-:W2:Y:S01]  /*657f0*/  LDL.LU.64 R6, [R1+0x2810] ;  /* 0x0028100001067983 */ /* 0x002ea20000300a00 */
[----:B---3--:R-:W-:-:S02]  /*65800*/  SHF.R.S32.HI R9, RZ, 0x1f, R17 ;  /* 0x0000001fff097819 */ /* 0x008fc40000011411 */
[C---:B------:R-:W-:Y:S01]  /*65810*/  IADD3 R20, P3, PT, R17.reuse, R4, RZ ;  /* 0x0000000411147210 */ /* 0x040fe20007f7e0ff */
[----:B--2---:R-:W-:Y:S01]  /*65820*/  IMAD.X R23, R8, 0x1, R7, P5 ;  /* 0x0000000108177824 */ /* 0x004fe200028e0607 */
[----:B------:R-:W-:-:S04]  /*65830*/  IADD3 R16, P5, PT, R17, R6, RZ ;  /* 0x0000000611107210 */ /* 0x000fc80007fbe0ff */
[----:B------:R1:W-:Y:S04]  /*65840*/  STL [R1+0xe3c], R23 ;  /* 0x000e3c1701007387 */ /* 0x0003e80000100800 */
[----:B-1----:R-:W2:Y:S04]  /*65850*/  LDL.LU.64 R22, [R1+0x2808] ;  /* 0x0028080001167983 */ /* 0x002ea80000300a00 */
[----:B------:R-:W3:Y:S01]  /*65860*/  LDL R17, [R1+0x974] ;  /* 0x0009740001117983 */ /* 0x000ee20000100800 */
[----:B------:R-:W-:-:S03]  /*65870*/  IMAD.X R21, R9, 0x1, R5, P3 ;  /* 0x0000000109157824 */ /* 0x000fc600018e0605 */
[----:B------:R-:W-:Y:S04]  /*65880*/  STL.64 [R1+0x27f8], R6 ;  /* 0x0027f80601007387 */ /* 0x000fe80000100a00 */
[----:B------:R1:W-:Y:S04]  /*65890*/  STL.64 [R1+0xe30], R20 ;  /* 0x000e301401007387 */ /* 0x0003e80000100a00 */
[----:B-1----:R-:W2:Y:S01]  /*658a0*/  LDL.LU.64 R20, [R1+0x2800] ;  /* 0x0028000001147983 */ /* 0x002ea20000300a00 */
[----:B---3--:R-:W-:-:S05]  /*658b0*/  IADD3 R6, P1, PT, R17, R4, RZ ;  /* 0x0000000411067210 */ /* 0x008fca0007f3e0ff */
[----:B------:R1:W-:Y:S04]  /*658c0*/  STL [R1+0xe20], R6 ;  /* 0x000e200601007387 */ /* 0x0003e80000100800 */
[----:B-1----:R-:W3:Y:S01]  /*658d0*/  LDL.LU.64 R6, [R1+0x27f8] ;  /* 0x0027f80001067983 */ /* 0x002ee20000300a00 */
[----:B------:R-:W-:Y:S01]  /*658e0*/  SHF.R.S32.HI R8, RZ, 0x1f, R17 ;  /* 0x0000001fff087819 */ /* 0x000fe20000011411 */
[----:B---3--:R-:W-:-:S05]  /*658f0*/  IMAD.X R17, R9, 0x1, R7, P5 ;  /* 0x0000000109117824 */ /* 0x008fca00028e0607 */
[----:B------:R1:W-:Y:S04]  /*65900*/  STL.64 [R1+0xe28], R16 ;  /* 0x000e281001007387 */ /* 0x0003e80000100a00 */
[----:B-1----:R-:W3:Y:S04]  /*65910*/  LDL.LU.64 R16, [R1+0x27f0] ;  /* 0x0027f00001107983 */ /* 0x002ee80000300a00 */
[----:B------:R-:W2:Y:S04]  /*65920*/  LDL.LU R9, [R1+0x974] ;  /* 0x0009740001097983 */ /* 0x000ea80000300800 */
[----:B---3--:R2:W-:Y:S04]  /*65930*/  STL.64 [R1+0x27e0], R16 ;  /* 0x0027e01001007387 */ /* 0x0085e80000100a00 */
[----:B------:R1:W-:Y:S01]  /*65940*/  STL.64 [R1+0x27e8], R6 ;  /* 0x0027e80601007387 */ /* 0x0003e20000100a00 */
[----:B--2---:R-:W-:-:S03]  /*65950*/  IADD3 R16, P5, PT, R9, R6, RZ ;  /* 0x0000000609107210 */ /* 0x004fc60007fbe0ff */
[----:B-1----:R0:W2:Y:S04]  /*65960*/  LDL.64 R6, [R1+0xe20] ;  /* 0x000e200001067983 */ /* 0x0020a80000100a00 */
[----:B--2---:R-:W2:Y:S04]  /*65970*/  LDL R7, [R1+0x978] ;  /* 0x0009780001077983 */ /* 0x004ea80000100800 */
[----:B------:R1:W-:Y:S01]  /*65980*/  STL.64 [R1+0x27d8], R26 ;  /* 0x0027d81a01007387 */ /* 0x0003e20000100a00 */
[----:B----4-:R-:W-:-:S03]  /*65990*/  IMAD.MOV.U32 R17, RZ, RZ, R29 ;  /* 0x000000ffff117224 */ /* 0x010fc600078e001d */
[----:B------:R-:W3:Y:S01]  /*659a0*/  LDL.LU R29, [R1+0x97c] ;  /* 0x00097c00011d7983 */ /* 0x000ee20000300800 */
[----:B--2---:R-:W-:Y:S02]  /*659b0*/  SHF.R.S32.HI R9, RZ, 0x1f, R7 ;  /* 0x0000001fff097819 */ /* 0x004fe40000011407 */
[----:B-1----:R-:W-:Y:S01]  /*659c0*/  IADD3 R26, P3, PT, R7, R4, RZ ;  /* 0x00000004071a7210 */ /* 0x002fe20007f7e0ff */
[----:B------:R-:W-:-:S05]  /*659d0*/  IMAD.X R7, R8, 0x1, R5, P1 ;  /* 0x0000000108077824 */ /* 0x000fca00008e0605 */
[----:B------:R1:W-:Y:S04]  /*659e0*/  STL [R1+0xe24], R7 ;  /* 0x000e240701007387 */ /* 0x0003e80000100800 */
[----:B-1----:R-:W2:Y:S01]  /*659f0*/  LDL.LU.64 R6, [R1+0x27e8] ;  /* 0x0027e80001067983 */ /* 0x002ea20000300a00 */
[----:B------:R-:W-:Y:S02]  /*65a00*/  IMAD.MOV.U32 R27, RZ, RZ, R17 ;  /* 0x000000ffff1b7224 */ /* 0x000fe400078e0011 */
[----:B--2---:R-:W-:-:S05]  /*65a10*/  IMAD.X R17, R8, 0x1, R7, P5 ;  /* 0x0000000108117824 */ /* 0x004fca00028e0607 */
[----:B------:R1:W-:Y:S04]  /*65a20*/  STL.64 [R1+0xe18], R16 ;  /* 0x000e181001007387 */ /* 0x0003e80000100a00 */
[----:B-1----:R-:W2:Y:S04]  /*65a30*/  LDL.LU.64 R16, [R1+0x27e0] ;  /* 0x0027e00001107983 */ /* 0x002ea80000300a00 */
[----:B------:R-:W4:Y:S04]  /*65a40*/  LDL.LU R8, [R1+0x978] ;  /* 0x0009780001087983 */ /* 0x000f280000300800 */
[----:B--2---:R1:W-:Y:S02]  /*65a50*/  STL.64 [R1+0x27d0], R16 ;  /* 0x0027d01001007387 */ /* 0x0043e40000100a00 */
[----:B-1----:R-:W-:-:S02]  /*65a60*/  IMAD.MOV.U32 R17, RZ, RZ, R27 ;  /* 0x000000ffff117224 */ /* 0x002fc400078e001b */
[----:B------:R-:W-:-:S05]  /*65a70*/  IMAD.X R27, R9, 0x1, R5, P3 ;  /* 0x00000001091b7824 */ /* 0x000fca00018e0605 */
[----:B------:R1:W-:Y:S04]  /*65a80*/  STL.64 [R1+0xe10], R26 ;  /* 0x000e101a01007387 */ /* 0x0003e80000100a00 */
[----:B-1----:R-:W2:Y:S01]  /*65a90*/  LDL.LU.64 R26, [R1+0x27d8] ;  /* 0x0027d800011a7983 */ /* 0x002ea20000300a00 */
[----:B----4-:R-:W-:-:S03]  /*65aa0*/  IADD3 R16, P5, PT, R8, R6, RZ ;  /* 0x0000000608107210 */ /* 0x010fc60007fbe0ff */
[----:B------:R-:W-:Y:S04]  /*65ab0*/  STL [R1+0x27c0], R28 ;  /* 0x0027c01c01007387 */ /* 0x000fe80000100800 */
[----:B--2---:R1:W-:Y:S02]  /*65ac0*/  STL.64 [R1+0x27c8], R26 ;  /* 0x0027c81a01007387 */ /* 0x0043e40000100a00 */
[----:B-1----:R-:W-:Y:S02]  /*65ad0*/  IMAD.MOV.U32 R27, RZ, RZ, R17 ;  /* 0x000000ffff1b7224 */ /* 0x002fe400078e0011 */
[----:B------:R-:W-:-:S05]  /*65ae0*/  IMAD.X R17, R9, 0x1, R7, P5 ;  /* 0x0000000109117824 */ /* 0x000fca00028e0607 */
[----:B------:R1:W-:Y:S04]  /*65af0*/  STL.64 [R1+0xe08], R16 ;  /* 0x000e081001007387 */ /* 0x0003e80000100a00 */
[----:B-1----:R-:W2:Y:S01]  /*65b00*/  LDL.LU.64 R16, [R1+0x27d0] ;  /* 0x0027d00001107983 */ /* 0x002ea20000300a00 */
[----:B---3--:R-:W-:Y:S02]  /*65b10*/  SHF.R.S32.HI R8, RZ, 0x1f, R29 ;  /* 0x0000001fff087819 */ /* 0x008fe4000001141d */
[C---:B------:R-:W-:Y:S02]  /*65b20*/  IADD3 R26, P1, PT, R29.reuse, R4, RZ ;  /* 0x000000041d1a7210 */ /* 0x040fe40007f3e0ff */
[----:B------:R-:W-:Y:S02]  /*65b30*/  IADD3 R28, P5, PT, R29, R6, RZ ;  /* 0x000000061d1c7210 */ /* 0x000fe40007fbe0ff */
[----:B------:R-:W-:-:S03]  /*65b40*/  SHF.R.S32.HI R9, RZ, 0x1f, R27 ;  /* 0x0000001fff097819 */ /* 0x000fc6000001141b */
[C---:B------:R-:W-:Y:S01]  /*65b50*/  IMAD.X R29, R8.reuse, 0x1, R7, P5 ;  /* 0x00000001081d7824 */ /* 0x040fe200028e0607 */
[----:B--2---:R1:W-:Y:S02]  /*65b60*/  STL.64 [R1+0x27b8], R16 ;  /* 0x0027b81001007387 */ /* 0x0043e40000100a00 */
[----:B-1----:R-:W-:Y:S01]  /*65b70*/  IADD3 R16, P3, PT, R27, R4, RZ ;  /* 0x000000041b107210 */ /* 0x002fe20007f7e0ff */
[----:B------:R-:W-:Y:S02]  /*65b80*/  IMAD.MOV.U32 R17, RZ, RZ, R27 ;  /* 0x000000ffff117224 */ /* 0x000fe400078e001b */
[----:B------:R-:W-:-:S05]  /*65b90*/  IMAD.X R27, R8, 0x1, R5, P1 ;  /* 0x00000001081b7824 */ /* 0x000fca00008e0605 */
[----:B------:R1:W-:Y:S04]  /*65ba0*/  STL.64 [R1+0xe00], R26 ;  /* 0x000e001a01007387 */ /* 0x0003e80000100a00 */
[----:B-1----:R-:W2:Y:S04]  /*65bb0*/  LDL.LU.64 R26, [R1+0x27c8] ;  /* 0x0027c800011a7983 */ /* 0x002ea80000300a00 */
[----:B------:R1:W-:Y:S04]  /*65bc0*/  STL.64 [R1+0xdf8], R28 ;  /* 0x000df81c01007387 */ /* 0x0003e80000100a00 */
[----:B-1----:R-:W3:Y:S04]  /*65bd0*/  LDL.LU R28, [R1+0x27c0] ;  /* 0x0027c000011c7983 */ /* 0x002ee80000300800 */
[----:B------:R-:W3:Y:S04]  /*65be0*/  LDL.LU R29, [R1+0x988] ;  /* 0x00098800011d7983 */ /* 0x000ee80000300800 */
[----:B---3--:R1:W-:Y:S04]  /*65bf0*/  STL.64 [R1+0x27a8], R28 ;  /* 0x0027a81c01007387 */ /* 0x0083e80000100a00 */
[----:B------:R-:W-:Y:S01]  /*65c00*/  STL.64 [R1+0x27b0], R6 ;  /* 0x0027b00601007387 */ /* 0x000fe20000100a00 */
[----:B-1----:R-:W-:Y:S01]  /*65c10*/  IADD3 R28, P5, PT, R17, R6, RZ ;  /* 0x00000006111c7210 */ /* 0x002fe20007fbe0ff */
[----:B------:R-:W-:-:S05]  /*65c20*/  IMAD.X R17, R9, 0x1, R5, P3 ;  /* 0x0000000109117824 */ /* 0x000fca00018e0605 */
[----:B------:R1:W-:Y:S04]  /*65c30*/  STL.64 [R1+0xdf0], R16 ;  /* 0x000df01001007387 */ /* 0x0003e80000100a00 */
[----:B-1----:R-:W3:Y:S04]  /*65c40*/  LDL.LU.64 R16, [R1+0x27b8] ;  /* 0x0027b80001107983 */ /* 0x002ee80000300a00 */
[----:B------:R1:W-:Y:S04]  /*65c50*/  STL.64 [R1+0x2790], R18 ;  /* 0x0027901201007387 */ /* 0x0003e80000100a00 */
[----:B-1----:R-:W4:Y:S04]  /*65c60*/  LDL.LU R18, [R1+0x984] ;  /* 0x0009840001127983 */ /* 0x002f280000300800 */
[----:B------:R-:W-:Y:S01]  /*65c70*/  STL [R1+0x2798], R19 ;  /* 0x0027981301007387 */ /* 0x000fe20000100800 */
        /* <DEDUP_REMOVED lines=8> */
[----:B--2---:R-:W-:Y:S04]  /*65d00*/  STL.64 [R1+0x2788], R26 ;  /* 0x0027881a01007387 */ /* 0x004fe80000100a00 */
[----:B------:R1:W-:Y:S04]  /*65d10*/  STL.64 [R1+0x27a0], R6 ;  /* 0x0027a00601007387 */ /* 0x0003e80000100a00 */
[----:B-1----:R0:W2:Y:S02]  /*65d20*/  LDL.64 R6, [R1+0xde0] ;  /* 0x000de00001067983 */ /* 0x0020a40000100a00 */
[----:B--2---:R-:W-:-:S05]  /*65d30*/  IMAD.X R7, R8, 0x1, R5, P1 ;  /* 0x0000000108077824 */ /* 0x004fca00008e0605 */
[----:B------:R1:W-:Y:S04]  /*65d40*/  STL [R1+0xde4], R7 ;  /* 0x000de40701007387 */ /* 0x0003e80000100800 */
[----:B-1----:R-:W2:Y:S02]  /*65d50*/  LDL.LU.64 R6, [R1+0x27a0] ;  /* 0x0027a00001067983 */ /* 0x002ea40000300a00 */
[----:B--2---:R-:W-:-:S05]  /*65d60*/  IMAD.X R19, R8, 0x1, R7, P5 ;  /* 0x0000000108137824 */ /* 0x004fca00028e0607 */
[----:B------:R1:W-:Y:S04]  /*65d70*/  STL.64 [R1+0xdd8], R18 ;  /* 0x000dd81201007387 */ /* 0x0003e80000100a00 */
[----:B-1----:R0:W2:Y:S01]  /*65d80*/  LDL.LU R19, [R1+0x2798] ;  /* 0x0027980001137983 */ /* 0x0020a20000300800 */
[----:B----4-:R-:W-:-:S05]  /*65d90*/  IADD3 R18, P5, PT, R29, R6, RZ ;  /* 0x000000061d127210 */ /* 0x010fca0007fbe0ff */
[----:B------:R2:W-:Y:S01]  /*65da0*/  STL [R1+0xdc8], R18 ;  /* 0x000dc81201007387 */ /* 0x0005e20000100800 */
[----:B------:R-:W-:Y:S02]  /*65db0*/  SHF.R.S32.HI R9, RZ, 0x1f, R29 ;  /* 0x0000001fff097819 */ /* 0x000fe4000001141d */
[----:B------:R-:W-:Y:S01]  /*65dc0*/  IADD3 R26, P3, PT, R29, R4, RZ ;  /* 0x000000041d1a7210 */ /* 0x000fe20007f7e0ff */
[----:B--2---:R-:W2:Y:S04]  /*65dd0*/  LDL.LU.64 R18, [R1+0x2790] ;  /* 0x0027900001127983 */ /* 0x004ea80000300a00 */
[----:B------:R-:W-:-:S05]  /*65de0*/  IMAD.X R27, R9, 0x1, R5, P3 ;  /* 0x00000001091b7824 */ /* 0x000fca00018e0605 */
[----:B------:R1:W-:Y:S04]  /*65df0*/  STL.64 [R1+0xdd0], R26 ;  /* 0x000dd01a01007387 */ /* 0x0003e80000100a00 */
[----:B-1----:R-:W4:Y:S04]  /*65e00*/  LDL.LU.64 R26, [R1+0x2788] ;  /* 0x00278800011a7983 */ /* 0x002f280000300a00 */
[----:B--2---:R1:W-:Y:S04]  /*65e10*/  STL.64 [R1+0x2780], R18 ;  /* 0x0027801201007387 */ /* 0x0043e80000100a00 */
[----:B-1----:R0:W2:Y:S04]  /*65e20*/  LDL.64 R18, [R1+0xdc8] ;  /* 0x000dc80001127983 */ /* 0x0020a80000100a00 */
[----:B------:R-:W-:Y:S04]  /*65e30*/  STL [R1+0x2778], R28 ;  /* 0x0027781c01007387 */ /* 0x000fe80000100800 */
[----:B------:R1:W-:Y:S04]  /*65e40*/  STL.64 [R1+0x2760], R22 ;  /* 0x0027601601007387 */ /* 0x0003e80000100a00 */
[----:B-1----:R-:W3:Y:S04]  /*65e50*/  LDL.LU R23, [R1+0x98c] ;  /* 0x00098c0001177983 */ /* 0x002ee80000300800 */
[----:B------:R1:W-:Y:S04]  /*65e60*/  STL.64 [R1+0x2768], R2 ;  /* 0x0027680201007387 */ /* 0x0003e80000100a00 */
[----:B-1----:R-:W4:Y:S01]  /*65e70*/  LDL.LU R2, [R1+0x990] ;  /* 0x0009900001027983 */ /* 0x002f220000300800 */
[----:B--2---:R-:W-:-:S05]  /*65e80*/  IMAD.X R19, R9, 0x1, R7, P5 ;  /* 0x0000000109137824 */ /* 0x004fca00028e0607 */
[----:B------:R1:W-:Y:S04]  /*65e90*/  STL [R1+0xdcc], R19 ;  /* 0x000dcc1301007387 */ /* 0x0003e80000100800 */
[----:B-1----:R-:W2:Y:S01]  /*65ea0*/  LDL.LU.64 R18, [R1+0x2780] ;  /* 0x0027800001127983 */ /* 0x002ea20000300a00 */
[----:B---3--:R-:W-:Y:S02]  /*65eb0*/  SHF.R.S32.HI R8, RZ, 0x1f, R23 ;  /* 0x0000001fff087819 */ /* 0x008fe40000011417 */
[----:B------:R-:W-:Y:S01]  /*65ec0*/  IADD3 R28, P1, PT, R23, R4, RZ ;  /* 0x00000004171c7210 */ /* 0x000fe20007f3e0ff */
[----:B------:R-:W-:Y:S04]  /*65ed0*/  STL.64 [R1+0x2770], R14 ;  /* 0x0027700e01007387 */ /* 0x000fe80000100a00 */
[----:B------:R-:W-:-:S05]  /*65ee0*/  IMAD.X R29, R8, 0x1, R5, P1 ;  /* 0x00000001081d7824 */ /* 0x000fca00008e0605 */
[----:B------:R1:W-:Y:S04]  /*65ef0*/  STL.64 [R1+0xdc0], R28 ;  /* 0x000dc01c01007387 */ /* 0x0003e80000100a00 */
[----:B-1----:R-:W3:Y:S01]  /*65f00*/  LDL.LU R28, [R1+0x2778] ;  /* 0x00277800011c7983 */ /* 0x002ee20000300800 */
[----:B------:R-:W-:Y:S02]  /*65f10*/  IADD3 R14, P5, PT, R23, R6, RZ ;  /* 0x00000006170e7210 */ /* 0x000fe40007fbe0ff */
[----:B----4-:R-:W-:Y:S01]  /*65f20*/  SHF.R.S32.HI R9, RZ, 0x1f, R2 ;  /* 0x0000001fff097819 */ /* 0x010fe20000011402 */
[----:B------:R-:W4:Y:S01]  /*65f30*/  LDL.LU R29, [R1+0x994] ;  /* 0x00099400011d7983 */ /* 0x000f220000300800 */
[----:B------:R-:W-:Y:S01]  /*65f40*/  IADD3 R22, P3, PT, R2, R4, RZ ;  /* 0x0000000402167210 */ /* 0x000fe20007f7e0ff */
[----:B------:R-:W-:Y:S01]  /*65f50*/  IMAD.X R15, R8, 0x1, R7, P5 ;  /* 0x00000001080f7824 */ /* 0x000fe200028e0607 */
[----:B------:R-:W-:-:S03]  /*65f60*/  IADD3 R2, P5, PT, R2, R6, RZ ;  /* 0x0000000602027210 */ /* 0x000fc60007fbe0ff */
[----:B------:R-:W-:Y:S01]  /*65f70*/  IMAD.X R23, R9, 0x1, R5, P3 ;  /* 0x0000000109177824 */ /* 0x000fe200018e0605 */
[----:B------:R1:W-:Y:S04]  /*65f80*/  STL.64 [R1+0xdb8], R14 ;  /* 0x000db80e01007387 */ /* 0x0003e80000100a00 */
[----:B-1----:R-:W4:Y:S04]  /*65f90*/  LDL.LU.64 R14, [R1+0x2770] ;  /* 0x00277000010e7983 */ /* 0x002f280000300a00 */
[----:B------:R1:W-:Y:S04]  /*65fa0*/  STL [R1+0xda8], R2 ;  /* 0x000da80201007387 */ /* 0x0003e80000100800 */
[----:B-1----:R-:W4:Y:S04]  /*65fb0*/  LDL.LU.64 R2, [R1+0x2768] ;  /* 0x0027680001027983 */ /* 0x002f280000300a00 */
[----:B------:R1:W-:Y:S04]  /*65fc0*/  STL.64 [R1+0xdb0], R22 ;  /* 0x000db01601007387 */ /* 0x0003e80000100a00 */
[----:B-1----:R-:W4:Y:S04]  /*65fd0*/  LDL.LU.64 R22, [R1+0x2760] ;  /* 0x0027600001167983 */ /* 0x002f280000300a00 */
[----:B---3--:R-:W-:Y:S04]  /*65fe0*/  STL [R1+0x2740], R28 ;  /* 0x0027401c01007387 */ /* 0x008fe80000100800 */
[----:B--2---:R1:W-:Y:S04]  /*65ff0*/  STL.64 [R1+0x2748], R18 ;  /* 0x0027481201007387 */ /* 0x0043e80000100a00 */
[----:B-1----:R-:W2:Y:S04]  /*66000*/  LDL.LU R18, [R1+0x998] ;  /* 0x0009980001127983 */ /* 0x002ea80000300800 */
[----:B------:R1:W-:Y:S04]  /*66010*/  STL.64 [R1+0x2750], R26 ;  /* 0x0027501a01007387 */ /* 0x0003e80000100a00 */
[----:B-1----:R0:W3:Y:S01]  /*66020*/  LDL.64 R26, [R1+0xda8] ;  /* 0x000da800011a7983 */ /* 0x0020e20000100a00 */
[----:B----4-:R-:W-:-:S03]  /*66030*/  SHF.R.S32.HI R8, RZ, 0x1f, R29 ;  /* 0x0000001fff087819 */ /* 0x010fc6000001141d */
[----:B------:R1:W-:Y:S02]  /*66040*/  STL.64 [R1+0x2758], R24 ;  /* 0x0027581801007387 */ /* 0x0003e40000100a00 */
[----:B-1----:R-:W-:-:S05]  /*66050*/  IADD3 R24, P1, PT, R29, R4, RZ ;  /* 0x000000041d187210 */ /* 0x002fca0007f3e0ff */
[----:B------:R-:W-:Y:S01]  /*66060*/  IMAD.X R25, R8, 0x1, R5, P1 ;  /* 0x0000000108197824 */ /* 0x000fe200008e0605 */
[----:B--2---:R-:W-:Y:S01]  /*66070*/  IADD3 R28, P3, PT, R18, R4, RZ ;  /* 0x00000004121c7210 */ /* 0x004fe20007f7e0ff */
[--C-:B---3--:R-:W-:Y:S01]  /*66080*/  IMAD.X R27, R9, 0x1, R7.reuse, P5 ;  /* 0x00000001091b7824 */ /* 0x108fe200028e0607 */
[-C--:B------:R-:W-:Y:S02]  /*66090*/  IADD3 R26, P5, PT, R29, R6.reuse, RZ ;  /* 0x000000061d1a7210 */ /* 0x080fe40007fbe0ff */
[----:B------:R-:W-:Y:S02]  /*660a0*/  SHF.R.S32.HI R9, RZ, 0x1f, R18 ;  /* 0x0000001fff097819 */ /* 0x000fe40000011412 */
[----:B------:R1:W-:Y:S04]  /*660b0*/  STL [R1+0xdac], R27 ;  /* 0x000dac1b01007387 */ /* 0x0003e80000100800 */
[----:B------:R2:W-:Y:S01]  /*660c0*/  STL.64 [R1+0xda0], R24 ;  /* 0x000da01801007387 */ /* 0x0005e20000100a00 */
[----:B-1----:R-:W-:Y:S01]  /*660d0*/  IMAD.X R27, R8, 0x1, R7, P5 ;  /* 0x00000001081b7824 */ /* 0x002fe200028e0607 */
[----:B------:R-:W-:-:S02]  /*660e0*/  IADD3 R18, P5, PT, R18, R6, RZ ;  /* 0x0000000612127210 */ /* 0x000fc40007fbe0ff */
[----:B--2---:R-:W2:Y:S04]  /*660f0*/  LDL.LU.64 R24, [R1+0x2758] ;  /* 0x0027580001187983 */ /* 0x004ea80000300a00 */
[----:B------:R1:W-:Y:S04]  /*66100*/  STL.64 [R1+0xd98], R26 ;  /* 0x000d981a01007387 */ /* 0x0003e80000100a00 */
[----:B-1----:R-:W3:Y:S04]  /*66110*/  LDL.LU.64 R26, [R1+0x2750] ;  /* 0x00275000011a7983 */ /* 0x002ee80000300a00 */
[----:B------:R1:W-:Y:S04]  /*66120*/  STL [R1+0xd88], R18 ;  /* 0x000d881201007387 */ /* 0x0003e80000100800 */
[----:B-1----:R-:W4:Y:S01]  /*66130*/  LDL.LU.64 R18, [R1+0x2748] ;  /* 0x0027480001127983 */ /* 0x002f220000300a00 */
[----:B------:R-:W-:-:S05]  /*66140*/  IMAD.X R29, R9, 0x1, R5, P3 ;  /* 0x00000001091d7824 */ /* 0x000fca00018e0605 */
[----:B------:R1:W-:Y:S04]  /*66150*/  STL.64 [R1+0xd90], R28 ;  /* 0x000d901c01007387 */ /* 0x0003e80000100a00 */
[----:B-1----:R-:W2:Y:S04]  /*66160*/  LDL.LU R28, [R1+0x2740] ;  /* 0x00274000011c7983 */ /* 0x002ea80000300800 */
[----:B----4-:R-:W-:Y:S04]  /*66170*/  STL.64 [R1+0x2738], R18 ;  /* 0x0027381201007387 */ /* 0x010fe80000100a00 */
[----:B------:R1:W-:Y:S04]  /*66180*/  STL.64 [R1+0x2728], R10 ;  /* 0x0027280a01007387 */ /* 0x0003e80000100a00 */
[----:B-1----:R-:W4:Y:S04]  /*66190*/  LDL.LU R10, [R1+0x9a0] ;  /* 0x0009a000010a7983 */ /* 0x002f280000300800 */
[----:B------:R1:W-:Y:S04]  /*661a0*/  STL.64 [R1+0x2730], R14 ;  /* 0x0027300e01007387 */ /* 0x0003e80000100a00 */
[----:B-1----:R-:W3:Y:S04]  /*661b0*/  LDL.LU R15, [R1+0x99c] ;  /* 0x00099c00010f7983 */ /* 0x002ee80000300800 */
[----:B------:R1:W-:Y:S04]  /*661c0*/  STL.64 [R1+0x2720], R2 ;  /* 0x0027200201007387 */ /* 0x0003e80000100a00 */
[----:B-1----:R0:W4:Y:S01]  /*661d0*/  LDL.64 R2, [R1+0xd88] ;  /* 0x000d880001027983 */ /* 0x0021220000100a00 */
[----:B--2---:R-:W-:-:S03]  /*661e0*/  IMAD.MOV.U32 R29, RZ, RZ, R28 ;  /* 0x000000ffff1d7224 */ /* 0x004fc600078e001c */
[----:B------:R-:W2:Y:S01]  /*661f0*/  LDL.LU R28, [R1+0x9a4] ;  /* 0x0009a400011c7983 */ /* 0x000ea20000300800 */
[----:B---3--:R-:W-:Y:S02]  /*66200*/  SHF.R.S32.HI R8, RZ, 0x1f, R15 ;  /* 0x0000001fff087819 */ /* 0x008fe4000001140f */
[----:B------:R-:W-:-:S05]  /*66210*/  IADD3 R18, P1, PT, R15, R4, RZ ;  /* 0x000000040f127210 */ /* 0x000fca0007f3e0ff */
[----:B------:R-:W-:Y:S02]  /*66220*/  IMAD.X R19, R8, 0x1, R5, P1 ;  /* 0x0000000108137824 */ /* 0x000fe400008e0605 */
[--C-:B----4-:R-:W-:Y:S01]  /*66230*/  IMAD.X R3, R9, 0x1, R7.reuse, P5 ;  /* 0x0000000109037824 */ /* 0x110fe200028e0607 */
[----:B------:R-:W-:Y:S02]  /*66240*/  IADD3 R14, P5, PT, R15, R6, RZ ;  /* 0x000000060f0e7210 */ /* 0x000fe40007fbe0ff */
[----:B------:R-:W-:Y:S02]  /*66250*/  SHF.R.S32.HI R9, RZ, 0x1f, R10 ;  /* 0x0000001fff097819 */ /* 0x000fe4000001140a */
[----:B------:R-:W-:Y:S01]  /*66260*/  IADD3 R2, P3, PT, R10, R4, RZ ;  /* 0x000000040a027210 */ /* 0x000fe20007f7e0ff */
[----:B------:R-:W-:Y:S01]  /*66270*/  IMAD.X R15, R8, 0x1, R7, P5 ;  /* 0x00000001080f7824 */ /* 0x000fe200028e0607 */
[----:B------:R1:W-:Y:S01]  /*66280*/  STL [R1+0xd8c], R3 ;  /* 0x000d8c0301007387 */ /* 0x0003e20000100800 */
[----:B------:R-:W-:-:S03]  /*66290*/  IADD3 R10, P5, PT, R10, R6, RZ ;  /* 0x000000060a0a7210 */ /* 0x000fc60007fbe0ff */
[----:B------:R3:W-:Y:S01]  /*662a0*/  STL.64 [R1+0xd80], R18 ;  /* 0x000d801201007387 */ /* 0x0007e20000100a00 */
[----:B-1----:R-:W-:-:S03]  /*662b0*/  IMAD.X R3, R9, 0x1, R5, P3 ;  /* 0x0000000109037824 */ /* 0x002fc600018e0605 */
[----:B---3--:R-:W3:Y:S04]  /*662c0*/  LDL.LU.64 R18, [R1+0x2738] ;  /* 0x0027380001127983 */ /* 0x008ee80000300a00 */
[----:B------:R1:W-:Y:S04]  /*662d0*/  STL.64 [R1+0xd78], R14 ;  /* 0x000d780e01007387 */ /* 0x0003e80000100a00 */
[----:B-1----:R-:W4:Y:S04]  /*662e0*/  LDL.LU.64 R14, [R1+0x2730] ;  /* 0x00273000010e7983 */ /* 0x002f280000300a00 */
[----:B------:R1:W-:Y:S04]  /*662f0*/  STL [R1+0xd68], R10 ;  /* 0x000d680a01007387 */ /* 0x0003e80000100800 */
[----:B-1----:R-:W2:Y:S04]  /*66300*/  LDL.LU.64 R10, [R1+0x2728] ;  /* 0x00272800010a7983 */ /* 0x002ea80000300a00 */
[----:B------:R1:W-:Y:S04]  /*66310*/  STL.64 [R1+0xd70], R2 ;  /* 0x000d700201007387 */ /* 0x0003e80000100a00 */
[----:B-1----:R-:W2:Y:S04]  /*66320*/  LDL.LU.64 R2, [R1+0x2720] ;  /* 0x0027200001027983 */ /* 0x002ea80000300a00 */
[----:B--2---:R1:W-:Y:S04]  /*66330*/  STL.64 [R1+0x2710], R2 ;  /* 0x0027100201007387 */ /* 0x0043e80000100a00 */
[----:B-1----:R0:W2:Y:S04]  /*66340*/  LDL.64 R2, [R1+0xd68] ;  /* 0x000d680001027983 */ /* 0x0020a80000100a00 */
[----:B------:R-:W-:Y:S01]  /*66350*/  STL.64 [R1+0x2718], R22 ;  /* 0x0027181601007387 */ /* 0x000fe20000100a00 */
[----:B--2---:R-:W-:-:S05]  /*66360*/  IMAD.X R3, R9, 0x1, R7, P5 ;  /* 0x0000000109037824 */ /* 0x004fca00028e0607 */
[----:B------:R-:W-:Y:S04]  /*66370*/  STL [R1+0xd6c], R3 ;  /* 0x000d6c0301007387 */ /* 0x000fe80000100800 */
[----:B------:R1:W-:Y:S04]  /*66380*/  STL.64 [R1+0x2708], R20 ;  /* 0x0027081401007387 */ /* 0x0003e80000100a00 */
[----:B-1----:R-:W2:Y:S01]  /*66390*/  LDL.LU R21, [R1+0x9a8] ;  /* 0x0009a80001157983 */ /* 0x002ea20000300800 */
[----:B------:R-:W-:Y:S01]  /*663a0*/  SHF.R.S32.HI R8, RZ, 0x1f, R28 ;  /* 0x0000001fff087819 */ /* 0x000fe2000001141c */
[----:B------:R-:W-:Y:S01]  /*663b0*/  IMAD.MOV.U32 R23, RZ, RZ, R29 ;  /* 0x000000ffff177224 */ /* 0x000fe200078e001d */
[----:B------:R-:W-:-:S02]  /*663c0*/  IADD3 R22, P1, PT, R28, R4, RZ ;  /* 0x000000041c167210 */ /* 0x000fc40007f3e0ff */
[----:B------:R-:W-:Y:S01]  /*663d0*/  IADD3 R2, P5, PT, R28, R6, RZ ;  /* 0x000000061c027210 */ /* 0x000fe20007fbe0ff */
[----:B------:R-:W-:Y:S02]  /*663e0*/  IMAD.MOV.U32 R29, RZ, RZ, R23 ;  /* 0x000000ffff1d7224 */ /* 0x000fe400078e0017 */
[C---:B------:R-:W-:Y:S02]  /*663f0*/  IMAD.X R23, R8.reuse, 0x1, R5, P1 ;  /* 0x0000000108177824 */ /* 0x040fe400008e0605 */
[----:B------:R-:W-:-:S03]  /*66400*/  IMAD.X R3, R8, 0x1, R7, P5 ;  /* 0x0000000108037824 */ /* 0x000fc600028e0607 */
[----:B------:R1:W-:Y:S04]  /*66410*/  STL.64 [R1+0xd60], R22 ;  /* 0x000d601601007387 */ /* 0x0003e80000100a00 */
[----:B-1----:R-:W3:Y:S04]  /*66420*/  LDL.LU.64 R22, [R1+0x2718] ;  /* 0x0027180001167983 */ /* 0x002ee80000300a00 */
[----:B------:R1:W-:Y:S04]  /*66430*/  STL.64 [R1+0xd58], R2 ;  /* 0x000d580201007387 */ /* 0x0003e80000100a00 */
[----:B-1----:R-:W3:Y:S01]  /*66440*/  LDL.LU.64 R2, [R1+0x2710] ;  /* 0x0027100001027983 */ /* 0x002ee20000300a00 */
[----:B--2---:R-:W-:-:S02]  /*66450*/  SHF.R.S32.HI R9, RZ, 0x1f, R21 ;  /* 0x0000001fff097819 */ /* 0x004fc40000011415 */
[C---:B------:R-:W-:Y:S02]  /*66460*/  IADD3 R28, P3, PT, R21.reuse, R4, RZ ;  /* 0x00000004151c7210 */ /* 0x040fe40007f7e0ff */
[----:B------:R-:W-:Y:S01]  /*66470*/  IADD3 R20, P5, PT, R21, R6, RZ ;  /* 0x0000000615147210 */ /* 0x000fe20007fbe0ff */
[----:B------:R-:W-:Y:S02]  /*66480*/  IMAD.MOV.U32 R21, RZ, RZ, R29 ;  /* 0x000000ffff157224 */ /* 0x000fe400078e001d */
[----:B------:R-:W-:-:S03]  /*66490*/  IMAD.X R29, R9, 0x1, R5, P3 ;  /* 0x00000001091d7824 */ /* 0x000fc600018e0605 */
[--C-:B------:R-:W-:Y:S02]  /*664a0*/  SHF.R.S32.HI R8, RZ, 0x1f, R21.reuse ;  /* 0x0000001fff087819 */ /* 0x100fe40000011415 */
[----:B------:R1:W-:Y:S02]  /*664b0*/  STL.64 [R1+0xd50], R28 ;  /* 0x000d501c01007387 */ /* 0x0003e40000100a00 */
[----:B-1----:R-:W-:Y:S01]  /*664c0*/  IADD3 R28, P1, PT, R21, R4, RZ ;  /* 0x00000004151c7210 */ /* 0x002fe20007f3e0ff */
[----:B------:R-:W-:Y:S02]  /*664d0*/  IMAD.MOV.U32 R29, RZ, RZ, R21 ;  /* 0x000000ffff1d7224 */ /* 0x000fe400078e0015 */
[----:B------:R-:W-:-:S05]  /*664e0*/  IMAD.X R21, R9, 0x1, R7, P5 ;  /* 0x0000000109157824 */ /* 0x000fca00028e0607 */
[----:B------:R1:W-:Y:S04]  /*664f0*/  STL.64 [R1+0xd48], R20 ;  /* 0x000d481401007387 */ /* 0x0003e80000100a00 */
[----:B-1----:R-:W2:Y:S04]  /*66500*/  LDL.LU.64 R20, [R1+0x2708] ;  /* 0x0027080001147983 */ /* 0x002ea80000300a00 */
[----:B------:R1:W-:Y:S04]  /*66510*/  STL.64 [R1+0x2700], R16 ;  /* 0x0027001001007387 */ /* 0x0003e80000100a00 */
[----:B------:R-:W-:Y:S01]  /*66520*/  STL.64 [R1+0x26f0], R26 ;  /* 0x0026f01a01007387 */ /* 0x000fe20000100a00 */
[----:B-1----:R-:W-:Y:S01]  /*66530*/  IADD3 R16, P5, PT, R29, R6, RZ ;  /* 0x000000061d107210 */ /* 0x002fe20007fbe0ff */
[----:B------:R-:W-:-:S04]  /*66540*/  IMAD.X R29, R8, 0x1, R5, P1 ;  /* 0x00000001081d7824 */ /* 0x000fc800008e0605 */
[----:B------:R-:W-:Y:S01]  /*66550*/  IMAD.X R17, R8, 0x1, R7, P5 ;  /* 0x0000000108117824 */ /* 0x000fe200028e0607 */
[----:B--2---:R1:W-:Y:S04]  /*66560*/  STL.64 [R1+0x26f8], R20 ;  /* 0x0026f81401007387 */ /* 0x0043e80000100a00 */
[----:B-1----:R-:W2:Y:S04]  /*66570*/  LDL.LU R20, [R1+0x9b0] ;  /* 0x0009b00001147983 */ /* 0x002ea80000300800 */
[----:B------:R1:W-:Y:S04]  /*66580*/  STL.64 [R1+0xd40], R28 ;  /* 0x000d401c01007387 */ /* 0x0003e80000100a00 */
[----:B-1----:R-:W3:Y:S04]  /*66590*/  LDL.LU R29, [R1+0x9b4] ;  /* 0x0009b400011d7983 */ /* 0x002ee80000300800 */
[----:B------:R1:W-:Y:S04]  /*665a0*/  STL.64 [R1+0xd38], R16 ;  /* 0x000d381001007387 */ /* 0x0003e80000100a00 */
[----:B-1----:R-:W3:Y:S04]  /*665b0*/  LDL.LU.64 R16, [R1+0x2700] ;  /* 0x0027000001107983 */ /* 0x002ee80000300a00 */
[----:B------:R-:W3:Y:S01]  /*665c0*/  LDL.LU R28, [R1+0x9bc] ;  /* 0x0009bc00011c7983 */ /* 0x000ee20000300800 */
[----:B--2---:R-:W-:-:S02]  /*665d0*/  SHF.R.S32.HI R9, RZ, 0x1f, R20 ;  /* 0x0000001fff097819 */ /* 0x004fc40000011414 */
[C---:B------:R-:W-:Y:S02]  /*665e0*/  IADD3 R26, P3, PT, R20.reuse, R4, RZ ;  /* 0x00000004141a7210 */ /* 0x040fe40007f7e0ff */
[----:B------:R-:W-:-:S03]  /*665f0*/  IADD3 R20, P5, PT, R20, R6, RZ ;  /* 0x0000000614147210 */ /* 0x000fc60007fbe0ff */
[----:B------:R-:W-:Y:S01]  /*66600*/  IMAD.X R27, R9, 0x1, R5, P3 ;  /* 0x00000001091b7824 */ /* 0x000fe200018e0605 */
[----:B---3--:R-:W-:Y:S04]  /*66610*/  STL [R1+0x26d0], R28 ;  /* 0x0026d01c01007387 */ /* 0x008fe80000100800 */
[----:B------:R1:W-:Y:S04]  /*66620*/  STL [R1+0xd28], R20 ;  /* 0x000d281401007387 */ /* 0x0003e80000100800 */
[----:B-1----:R-:W2:Y:S04]  /*66630*/  LDL.LU.64 R20, [R1+0x26f8] ;  /* 0x0026f80001147983 */ /* 0x002ea80000300a00 */
[----:B------:R1:W-:Y:S04]  /*66640*/  STL.64 [R1+0xd30], R26 ;  /* 0x000d301a01007387 */ /* 0x0003e80000100a00 */
[----:B-1----:R-:W3:Y:S04]  /*66650*/  LDL.LU.64 R26, [R1+0x26f0] ;  /* 0x0026f000011a7983 */ /* 0x002ee80000300a00 */
[----:B---3--:R-:W-:Y:S04]  /*66660*/  STL.64 [R1+0x26e8], R26 ;  /* 0x0026e81a01007387 */ /* 0x008fe80000100a00 */
[----:B----4-:R1:W-:Y:S04]  /*66670*/  STL.64 [R1+0x26e0], R14 ;  /* 0x0026e00e01007387 */ /* 0x0103e80000100a00 */
[----:B-1----:R0:W3:Y:S04]  /*66680*/  LDL.64 R14, [R1+0xd28] ;  /* 0x000d2800010e7983 */ /* 0x0020e80000100a00 */
[----:B------:R1:W-:Y:S04]  /*66690*/  STL.64 [R1+0x26d8], R2 ;  /* 0x0026d80201007387 */ /* 0x0003e80000100a00 */
[----:B-1----:R-:W4:Y:S01]  /*666a0*/  LDL.LU R2, [R1+0x9b8] ;  /* 0x0009b80001027983 */ /* 0x002f220000300800 */
[----:B------:R-:W-:-:S02]  /*666b0*/  SHF.R.S32.HI R8, RZ, 0x1f, R29 ;  /* 0x0000001fff087819 */ /* 0x000fc4000001141d */
[----:B------:R-:W-:-:S05]  /*666c0*/  IADD3 R26, P1, PT, R29, R4, RZ ;  /* 0x000000041d1a7210 */ /* 0x000fca0007f3e0ff */
[----:B------:R-:W-:Y:S02]  /*666d0*/  IMAD.X R27, R8, 0x1, R5, P1 ;  /* 0x00000001081b7824 */ /* 0x000fe400008e0605 */
[----:B---3--:R-:W-:Y:S01]  /*666e0*/  IMAD.X R15, R9, 0x1, R7, P5 ;  /* 0x00000001090f7824 */ /* 0x008fe200028e0607 */
[----:B------:R-:W-:-:S04]  /*666f0*/  IADD3 R14, P5, PT, R29, R6, RZ ;  /* 0x000000061d0e7210 */ /* 0x000fc80007fbe0ff */
[----:B------:R1:W-:Y:S04]  /*66700*/  STL [R1+0xd2c], R15 ;  /* 0x000d2c0f01007387 */ /* 0x0003e80000100800 */
[----:B------:R3:W-:Y:S01]  /*66710*/  STL.64 [R1+0xd20], R26 ;  /* 0x000d201a01007387 */ /* 0x0007e20000100a00 */
[----:B-1----:R-:W-:Y:S01]  /*66720*/  IMAD.X R15, R8, 0x1, R7, P5 ;  /* 0x00000001080f7824 */ /* 0x002fe200028e0607 */
[----:B----4-:R-:W-:Y:S02]  /*66730*/  SHF.R.S32.HI R9, RZ, 0x1f, R2 ;  /* 0x0000001fff097819 */ /* 0x010fe40000011402 */
[C---:B------:R-:W-:Y:S02]  /*66740*/  IADD3 R28, P3, PT, R2.reuse, R4, RZ ;  /* 0x00000004021c7210 */ /* 0x040fe40007f7e0ff */
[----:B------:R-:W-:Y:S01]  /*66750*/  IADD3 R2, P5, PT, R2, R6, RZ ;  /* 0x0000000602027210 */ /* 0x000fe20007fbe0ff */
[----:B---3--:R-:W3:Y:S04]  /*66760*/  LDL.LU.64 R26, [R1+0x26e8] ;  /* 0x0026e800011a7983 */ /* 0x008ee80000300a00 */
[----:B------:R1:W-:Y:S04]  /*66770*/  STL.64 [R1+0xd18], R14 ;  /* 0x000d180e01007387 */ /* 0x0003e80000100a00 */
[----:B-1----:R-:W4:Y:S04]  /*66780*/  LDL.LU.64 R14, [R1+0x26e0] ;  /* 0x0026e000010e7983 */ /* 0x002f280000300a00 */
[----:B------:R1:W-:Y:S04]  /*66790*/  STL [R1+0xd08], R2 ;  /* 0x000d080201007387 */ /* 0x0003e80000100800 */
[----:B-1----:R-:W2:Y:S01]  /*667a0*/  LDL.LU.64 R2, [R1+0x26d8] ;  /* 0x0026d80001027983 */ /* 0x002ea20000300a00 */
[----:B------:R-:W-:-:S05]  /*667b0*/  IMAD.X R29, R9, 0x1, R5, P3 ;  /* 0x00000001091d7824 */ /* 0x000fca00018e0605 */
[----:B------:R1:W-:Y:S04]  /*667c0*/  STL.64 [R1+0xd10], R28 ;  /* 0x000d101c01007387 */ /* 0x0003e80000100a00 */
[----:B-1----:R-:W3:Y:S04]  /*667d0*/  LDL.LU R28, [R1+0x26d0] ;  /* 0x0026d000011c7983 */ /* 0x002ee80000300800 */
[----:B--2---:R1:W-:Y:S04]  /*667e0*/  STL.64 [R1+0x26b8], R2 ;  /* 0x0026b80201007387 */ /* 0x0043e80000100a00 */
[----:B-1----:R-:W2:Y:S04]  /*667f0*/  LDL.LU R2, [R1+0x9c0] ;  /* 0x0009c00001027983 */ /* 0x002ea80000300800 */
[----:B------:R1:W-:Y:S04]  /*66800*/  STL.64 [R1+0x26c0], R22 ;  /* 0x0026c01601007387 */ /* 0x0003e80000100a00 */
[----:B-1----:R0:W2:Y:S04]  /*66810*/  LDL.64 R22, [R1+0xd08] ;  /* 0x000d080001167983 */ /* 0x0020a80000100a00 */
[----:B------:R1:W-:Y:S01]  /*66820*/  STL.64 [R1+0x26c8], R10 ;  /* 0x0026c80a01007387 */ /* 0x0003e20000100a00 */
[----:B---3--:R-:W-:-:S02]  /*66830*/  SHF.R.S32.HI R8, RZ, 0x1f, R28 ;  /* 0x0000001fff087819 */ /* 0x008fc4000001141c */
[----:B-1----:R-:W-:-:S05]  /*66840*/  IADD3 R10, P1, PT, R28, R4, RZ ;  /* 0x000000041c0a7210 */ /* 0x002fca0007f3e0ff */
[----:B------:R-:W-:Y:S02]  /*66850*/  IMAD.X R11, R8, 0x1, R5, P1 ;  /* 0x00000001080b7824 */ /* 0x000fe400008e0605 */
[--C-:B--2---:R-:W-:Y:S01]  /*66860*/  IMAD.X R23, R9, 0x1, R7.reuse, P5 ;  /* 0x0000000109177824 */ /* 0x104fe200028e0607 */
[----:B------:R-:W-:Y:S02]  /*66870*/  IADD3 R22, P5, PT, R28, R6, RZ ;  /* 0x000000061c167210 */ /* 0x000fe40007fbe0ff */
[----:B------:R-:W-:Y:S02]  /*66880*/  SHF.R.S32.HI R9, RZ, 0x1f, R2 ;  /* 0x0000001fff097819 */ /* 0x000fe40000011402 */
[----:B------:R-:W-:Y:S01]  /*66890*/  IADD3 R28, P3, PT, R2, R4, RZ ;  /* 0x00000004021c7210 */ /* 0x000fe20007f7e0ff */
        /* <DEDUP_REMOVED lines=8> */
[----:B-1----:R-:W2:Y:S01]  /*66920*/  LDL.LU.64 R2, [R1+0x26b8] ;  /* 0x0026b80001027983 */ /* 0x002ea20000300a00 */
[----:B------:R-:W-:-:S05]  /*66930*/  IMAD.X R29, R9, 0x1, R5, P3 ;  /* 0x00000001091d7824 */ /* 0x000fca00018e0605 */
[----:B------:R1:W-:Y:S04]  /*66940*/  STL.64 [R1+0xcf0], R28 ;  /* 0x000cf01c01007387 */ /* 0x0003e80000100a00 */
[----:B-1----:R-:W4:Y:S04]  /*66950*/  LDL.LU R29, [R1+0x26b0] ;  /* 0x0026b000011d7983 */ /* 0x002f280000300800 */
[----:B--2---:R1:W-:Y:S04]  /*66960*/  STL.64 [R1+0x26a0], R2 ;  /* 0x0026a00201007387 */ /* 0x0043e80000100a00 */
[----:B-1----:R-:W2:Y:S04]  /*66970*/  LDL.LU R3, [R1+0x9c4] ;  /* 0x0009c40001037983 */ /* 0x002ea80000300800 */
[----:B---3--:R-:W-:Y:S04]  /*66980*/  STL.64 [R1+0x26a8], R22 ;  /* 0x0026a81601007387 */ /* 0x008fe80000100a00 */
[----:B------:R1:W-:Y:S04]  /*66990*/  STL.64 [R1+0x2698], R20 ;  /* 0x0026981401007387 */ /* 0x0003e80000100a00 */
[----:B-1----:R0:W3:Y:S04]  /*669a0*/  LDL.64 R20, [R1+0xce8] ;  /* 0x000ce80001147983 */ /* 0x0020e80000100a00 */
[----:B------:R-:W4:Y:S01]  /*669b0*/  LDL.LU R28, [R1+0x9d0] ;  /* 0x0009d000011c7983 */ /* 0x000f220000300800 */
[----:B--2---:R-:W-:-:S02]  /*669c0*/  SHF.R.S32.HI R8, RZ, 0x1f, R3 ;  /* 0x0000001fff087819 */ /* 0x004fc40000011403 */
[----:B------:R-:W-:-:S05]  /*669d0*/  IADD3 R22, P1, PT, R3, R4, RZ ;  /* 0x0000000403167210 */ /* 0x000fca0007f3e0ff */
[C---:B------:R-:W-:Y:S02]  /*669e0*/  IMAD.X R23, R8.reuse, 0x1, R5, P1 ;  /* 0x0000000108177824 */ /* 0x040fe400008e0605 */
[--C-:B---3--:R-:W-:Y:S01]  /*669f0*/  IMAD.X R21, R9, 0x1, R7.reuse, P5 ;  /* 0x0000000109157824 */ /* 0x108fe200028e0607 */
[----:B------:R-:W-:Y:S01]  /*66a00*/  IADD3 R2, P5, PT, R3, R6, RZ ;  /* 0x0000000603027210 */ /* 0x000fe20007fbe0ff */
[----:B----4-:R1:W-:Y:S04]  /*66a10*/  STL.64 [R1+0x2688], R28 ;  /* 0x0026881c01007387 */ /* 0x0103e80000100a00 */
[----:B------:R-:W-:Y:S01]  /*66a20*/  IMAD.X R3, R8, 0x1, R7, P5 ;  /* 0x0000000108037824 */ /* 0x000fe200028e0607 */
[----:B-1----:R-:W2:Y:S04]  /*66a30*/  LDL.LU R29, [R1+0x9c8] ;  /* 0x0009c800011d7983 */ /* 0x002ea80000300800 */
[----:B------:R-:W-:Y:S04]  /*66a40*/  STL [R1+0xcec], R21 ;  /* 0x000cec1501007387 */ /* 0x000fe80000100800 */
[----:B------:R1:W-:Y:S04]  /*66a50*/  STL.64 [R1+0xce0], R22 ;  /* 0x000ce01601007387 */ /* 0x0003e80000100a00 */
[----:B-1----:R-:W3:Y:S04]  /*66a60*/  LDL.LU.64 R22, [R1+0x26a8] ;  /* 0x0026a80001167983 */ /* 0x002ee80000300a00 */
[----:B------:R1:W-:Y:S04]  /*66a70*/  STL.64 [R1+0xcd8], R2 ;  /* 0x000cd80201007387 */ /* 0x0003e80000100a00 */
[----:B-1----:R-:W4:Y:S01]  /*66a80*/  LDL.LU.64 R2, [R1+0x26a0] ;  /* 0x0026a00001027983 */ /* 0x002f220000300a00 */
[----:B--2---:R-:W-:-:S02]  /*66a90*/  SHF.R.S32.HI R9, RZ, 0x1f, R29 ;  /* 0x0000001fff097819 */ /* 0x004fc4000001141d */
[----:B------:R-:W-:-:S05]  /*66aa0*/  IADD3 R20, P3, PT, R29, R4, RZ ;  /* 0x000000041d147210 */ /* 0x000fca0007f7e0ff */
[----:B------:R-:W-:Y:S01]  /*66ab0*/  IMAD.X R21, R9, 0x1, R5, P3 ;  /* 0x0000000109157824 */ /* 0x000fe200018e0605 */
[----:B----4-:R-:W-:Y:S04]  /*66ac0*/  STL.64 [R1+0x2690], R2 ;  /* 0x0026900201007387 */ /* 0x010fe80000100a00 */
[----:B------:R1:W-:Y:S04]  /*66ad0*/  STL.64 [R1+0xcd0], R20 ;  /* 0x000cd01401007387 */ /* 0x0003e80000100a00 */
[----:B-1----:R-:W2:Y:S01]  /*66ae0*/  LDL.LU.64 R20, [R1+0x2698] ;  /* 0x0026980001147983 */ /* 0x002ea20000300a00 */
[----:B------:R-:W-:-:S03]  /*66af0*/  IADD3 R28, P5, PT, R29, R6, RZ ;  /* 0x000000061d1c7210 */ /* 0x000fc60007fbe0ff */
[----:B--2---:R1:W-:Y:S04]  /*66b00*/  STL.64 [R1+0x2670], R20 ;  /* 0x0026701401007387 */ /* 0x0043e80000100a00 */
[----:B-1----:R-:W2:Y:S01]  /*66b10*/  LDL.LU R21, [R1+0x9cc] ;  /* 0x0009cc0001157983 */ /* 0x002ea20000300800 */
[----:B------:R-:W-:Y:S01]  /*66b20*/  IMAD.X R29, R9, 0x1, R7, P5 ;  /* 0x00000001091d7824 */ /* 0x000fe200028e0607 */
[----:B--2---:R-:W-:-:S05]  /*66b30*/  IADD3 R2, P1, PT, R21, R4, RZ ;  /* 0x0000000415027210 */ /* 0x004fca0007f3e0ff */
[----:B------:R1:W-:Y:S04]  /*66b40*/  STL [R1+0xcc0], R2 ;  /* 0x000cc00201007387 */ /* 0x0003e80000100800 */
[----:B-1----:R-:W2:Y:S04]  /*66b50*/  LDL.LU.64 R2, [R1+0x2690] ;  /* 0x0026900001027983 */ /* 0x002ea80000300a00 */
[----:B------:R1:W-:Y:S04]  /*66b60*/  STL.64 [R1+0xcc8], R28 ;  /* 0x000cc81c01007387 */ /* 0x0003e80000100a00 */
[----:B-1----:R-:W4:Y:S04]  /*66b70*/  LDL.LU.64 R28, [R1+0x2688] ;  /* 0x00268800011c7983 */ /* 0x002f280000300a00 */
[----:B------:R-:W-:Y:S04]  /*66b80*/  STL.64 [R1+0x2678], R26 ;  /* 0x0026781a01007387 */ /* 0x000fe80000100a00 */
[----:B------:R1:W-:Y:S04]  /*66b90*/  STL.64 [R1+0x2680], R10 ;  /* 0x0026800a01007387 */ /* 0x0003e80000100a00 */
[----:B-1----:R0:W2:Y:S01]  /*66ba0*/  LDL.64 R10, [R1+0xcc0] ;  /* 0x000cc000010a7983 */ /* 0x0020a20000100a00 */
[----:B------:R-:W-:-:S02]  /*66bb0*/  SHF.R.S32.HI R8, RZ, 0x1f, R21 ;  /* 0x0000001fff087819 */ /* 0x000fc40000011415 */
[----:B------:R-:W-:-:S05]  /*66bc0*/  IADD3 R26, P5, PT, R21, R6, RZ ;  /* 0x00000006151a7210 */ /* 0x000fca0007fbe0ff */
[----:B------:R-:W-:Y:S01]  /*66bd0*/  IMAD.X R27, R8, 0x1, R7, P5 ;  /* 0x00000001081b7824 */ /* 0x000fe200028e0607 */
[----:B----4-:R-:W-:Y:S02]  /*66be0*/  SHF.R.S32.HI R9, RZ, 0x1f, R28 ;  /* 0x0000001fff097819 */ /* 0x010fe4000001141c */
[----:B------:R-:W-:-:S05]  /*66bf0*/  IADD3 R20, P3, PT, R28, R4, RZ ;  /* 0x000000041c147210 */ /* 0x000fca0007f7e0ff */
[--C-:B------:R-:W-:Y:S02]  /*66c00*/  IMAD.X R21, R9, 0x1, R5.reuse, P3 ;  /* 0x0000000109157824 */ /* 0x100fe400018e0605 */
[----:B--2---:R-:W-:-:S05]  /*66c10*/  IMAD.X R11, R8, 0x1, R5, P1 ;  /* 0x00000001080b7824 */ /* 0x004fca00008e0605 */
[----:B------:R1:W-:Y:S04]  /*66c20*/  STL [R1+0xcc4], R11 ;  /* 0x000cc40b01007387 */ /* 0x0003e80000100800 */
[----:B-1----:R-:W2:Y:S04]  /*66c30*/  LDL.LU.64 R10, [R1+0x2680] ;  /* 0x00268000010a7983 */ /* 0x002ea80000300a00 */
[----:B------:R1:W-:Y:S04]  /*66c40*/  STL.64 [R1+0xcb8], R26 ;  /* 0x000cb81a01007387 */ /* 0x0003e80000100a00 */
[----:B-1----:R-:W4:Y:S04]  /*66c50*/  LDL.LU.64 R26, [R1+0x2678] ;  /* 0x00267800011a7983 */ /* 0x002f280000300a00 */
[----:B------:R1:W-:Y:S04]  /*66c60*/  STL.64 [R1+0xcb0], R20 ;  /* 0x000cb01401007387 */ /* 0x0003e80000100a00 */
[----:B-1----:R-:W2:Y:S01]  /*66c70*/  LDL.LU.64 R20, [R1+0x2670] ;  /* 0x0026700001147983 */ /* 0x002ea20000300a00 */
[----:B------:R-:W-:-:S05]  /*66c80*/  IADD3 R28, P5, PT, R28, R6, RZ ;  /* 0x000000061c1c7210 */ /* 0x000fca0007fbe0ff */
[----:B------:R-:W-:Y:S04]  /*66c90*/  STL [R1+0xca8], R28 ;  /* 0x000ca81c01007387 */ /* 0x000fe80000100800 */
[----:B--2---:R1:W-:Y:S04]  /*66ca0*/  STL.64 [R1+0x2660], R20 ;  /* 0x0026601401007387 */ /* 0x0043e80000100a00 */
[----:B-1----:R-:W2:Y:S04]  /*66cb0*/  LDL.LU R20, [R1+0x9d8] ;  /* 0x0009d80001147983 */ /* 0x002ea80000300800 */
[----:B------:R1:W-:Y:S04]  /*66cc0*/  STL.64 [R1+0x2658], R10 ;  /* 0x0026580a01007387 */ /* 0x0003e80000100a00 */
[----:B-1----:R-:W2:Y:S04]  /*66cd0*/  LDL.LU R11, [R1+0x9d4] ;  /* 0x0009d400010b7983 */ /* 0x002ea80000300800 */
[----:B------:R1:W-:Y:S02]  /*66ce0*/  STL.64 [R1+0x2668], R12 ;  /* 0x0026680c01007387 */ /* 0x0003e40000100a00 */
[----:B-1----:R-:W-:-:S02]  /*66cf0*/  IMAD.MOV.U32 R12, RZ, RZ, R28 ;  /* 0x000000ffff0c7224 */ /* 0x002fc400078e001c */
[----:B------:R-:W-:Y:S02]  /*66d00*/  IMAD.MOV.U32 R13, RZ, RZ, R29 ;  /* 0x000000ffff0d7224 */ /* 0x000fe400078e001d */
[----:B------:R-:W-:-:S05]  /*66d10*/  IMAD.X R13, R9, 0x1, R7, P5 ;  /* 0x00000001090d7824 */ /* 0x000fca00028e0607 */
[----:B------:R1:W-:Y:S01]  /*66d20*/  STL [R1+0xcac], R13 ;  /* 0x000cac0d01007387 */ /* 0x0003e20000100800 */
[----:B--2---:R-:W-:Y:S02]  /*66d30*/  SHF.R.S32.HI R8, RZ, 0x1f, R11 ;  /* 0x0000001fff087819 */ /* 0x004fe4000001140b */
[C---:B------:R-:W-:Y:S02]  /*66d40*/  IADD3 R28, P1, PT, R11.reuse, R4, RZ ;  /* 0x000000040b1c7210 */ /* 0x040fe40007f3e0ff */
[----:B------:R-:W-:-:S03]  /*66d50*/  IADD3 R12, P5, PT, R11, R6, RZ ;  /* 0x000000060b0c7210 */ /* 0x000fc60007fbe0ff */
[C---:B------:R-:W-:Y:S02]  /*66d60*/  IMAD.X R29, R8.reuse, 0x1, R5, P1 ;  /* 0x00000001081d7824 */ /* 0x040fe400008e0605 */
[----:B-1----:R-:W-:-:S03]  /*66d70*/  IMAD.X R13, R8, 0x1, R7, P5 ;  /* 0x00000001080d7824 */ /* 0x002fc600028e0607 */
[----:B------:R1:W-:Y:S04]  /*66d80*/  STL.64 [R1+0xca0], R28 ;  /* 0x000ca01c01007387 */ /* 0x0003e80000100a00 */
[----:B-1----:R-:W2:Y:S04]  /*66d90*/  LDL.LU R29, [R1+0x9dc] ;  /* 0x0009dc00011d7983 */ /* 0x002ea80000300800 */
[----:B------:R-:W2:Y:S04]  /*66da0*/  LDL.LU R28, [R1+0x9e4] ;  /* 0x0009e400011c7983 */ /* 0x000ea80000300800 */
[----:B------:R1:W-:Y:S04]  /*66db0*/  STL.64 [R1+0xc98], R12 ;  /* 0x000c980c01007387 */ /* 0x0003e80000100a00 */
[----:B-1----:R-:W2:Y:S01]  /*66dc0*/  LDL.LU.64 R12, [R1+0x2668] ;  /* 0x00266800010c7983 */ /* 0x002ea20000300a00 */
[----:B------:R-:W-:-:S02]  /*66dd0*/  SHF.R.S32.HI R9, RZ, 0x1f, R20 ;  /* 0x0000001fff097819 */ /* 0x000fc40000011414 */
[C---:B------:R-:W-:Y:S02]  /*66de0*/  IADD3 R10, P3, PT, R20.reuse, R4, RZ ;  /* 0x00000004140a7210 */ /* 0x040fe40007f7e0ff */
[----:B------:R-:W-:-:S03]  /*66df0*/  IADD3 R20, P5, PT, R20, R6, RZ ;  /* 0x0000000614147210 */ /* 0x000fc60007fbe0ff */
[----:B------:R-:W-:Y:S02]  /*66e00*/  IMAD.X R11, R9, 0x1, R5, P3 ;  /* 0x00000001090b7824 */ /* 0x000fe400018e0605 */
[----:B------:R1:W-:Y:S04]  /*66e10*/  STL [R1+0xc88], R20 ;  /* 0x000c881401007387 */ /* 0x0003e80000100800 */
[----:B-1----:R-:W3:Y:S04]  /*66e20*/  LDL.LU.64 R20, [R1+0x2660] ;  /* 0x0026600001147983 */ /* 0x002ee80000300a00 */
[----:B------:R1:W-:Y:S04]  /*66e30*/  STL.64 [R1+0xc90], R10 ;  /* 0x000c900a01007387 */ /* 0x0003e80000100a00 */
[----:B-1----:R-:W3:Y:S04]  /*66e40*/  LDL.LU.64 R10, [R1+0x2658] ;  /* 0x00265800010a7983 */ /* 0x002ee80000300a00 */
[----:B--2---:R1:W-:Y:S04]  /*66e50*/  STL.64 [R1+0x2640], R12 ;  /* 0x0026400c01007387 */ /* 0x0043e80000100a00 */
[----:B-1----:R-:W2:Y:S04]  /*66e60*/  LDL.LU R12, [R1+0x9e0] ;  /* 0x0009e000010c7983 */ /* 0x002ea80000300800 */
[----:B------:R1:W-:Y:S04]  /*66e70*/  STL.64 [R1+0x2638], R24 ;  /* 0x0026381801007387 */ /* 0x0003e80000100a00 */
[----:B-1----:R0:W2:Y:S04]  /*66e80*/  LDL.64 R24, [R1+0xc88] ;  /* 0x000c880001187983 */ /* 0x0020a80000100a00 */
[----:B------:R-:W-:Y:S04]  /*66e90*/  STL.64 [R1+0x2648], R16 ;  /* 0x0026481001007387 */ /* 0x000fe80000100a00 */
[----:B------:R1:W-:Y:S01]  /*66ea0*/  STL.64 [R1+0x2650], R14 ;  /* 0x0026500e01007387 */ /* 0x0003e20000100a00 */
[----:B------:R-:W-:-:S02]  /*66eb0*/  SHF.R.S32.HI R8, RZ, 0x1f, R29 ;  /* 0x0000001fff087819 */ /* 0x000fc4000001141d */
[----:B-1----:R-:W-:-:S05]  /*66ec0*/  IADD3 R14, P1, PT, R29, R4, RZ ;  /* 0x000000041d0e7210 */ /* 0x002fca0007f3e0ff */
[----:B------:R-:W-:Y:S02]  /*66ed0*/  IMAD.X R15, R8, 0x1, R5, P1 ;  /* 0x00000001080f7824 */ /* 0x000fe400008e0605 */
[--C-:B--2---:R-:W-:Y:S01]  /*66ee0*/  IMAD.X R25, R9, 0x1, R7.reuse, P5 ;  /* 0x0000000109197824 */ /* 0x104fe200028e0607 */
[----:B------:R-:W-:Y:S02]  /*66ef0*/  IADD3 R16, P5, PT, R29, R6, RZ ;  /* 0x000000061d107210 */ /* 0x000fe40007fbe0ff */
[----:B------:R-:W-:Y:S02]  /*66f00*/  SHF.R.S32.HI R9, RZ, 0x1f, R12 ;  /* 0x0000001fff097819 */ /* 0x000fe4000001140c */
[----:B------:R-:W-:Y:S01]  /*66f10*/  IADD3 R24, P3, PT, R12, R4, RZ ;  /* 0x000000040c187210 */ /* 0x000fe20007f7e0ff */
[----:B------:R1:W-:Y:S01]  /*66f20*/  STL [R1+0xc8c], R25 ;  /* 0x000c8c1901007387 */ /* 0x0003e20000100800 */
[----:B------:R-:W-:-:S03]  /*66f30*/  IMAD.X R17, R8, 0x1, R7, P5 ;  /* 0x0000000108117824 */ /* 0x000fc600028e0607 */
[----:B---3--:R-:W-:Y:S04]  /*66f40*/  STL.64 [R1+0x2630], R20 ;  /* 0x0026301401007387 */ /* 0x008fe80000100a00 */
[----:B------:R-:W2:Y:S01]  /*66f50*/  LDL.LU R29, [R1+0x9e8] ;  /* 0x0009e800011d7983 */ /* 0x000ea20000300800 */
[----:B------:R-:W-:-:S03]  /*66f60*/  IADD3 R12, P5, PT, R12, R6, RZ ;  /* 0x000000060c0c7210 */ /* 0x000fc60007fbe0ff */
[----:B------:R3:W-:Y:S01]  /*66f70*/  STL.64 [R1+0xc80], R14 ;  /* 0x000c800e01007387 */ /* 0x0007e20000100a00 */
[----:B-1----:R-:W-:-:S03]  /*66f80*/  IMAD.X R25, R9, 0x1, R5, P3 ;  /* 0x0000000109197824 */ /* 0x002fc600018e0605 */
[----:B---3--:R-:W3:Y:S04]  /*66f90*/  LDL.LU.64 R14, [R1+0x2650] ;  /* 0x00265000010e7983 */ /* 0x008ee80000300a00 */
[----:B------:R1:W-:Y:S04]  /*66fa0*/  STL.64 [R1+0xc78], R16 ;  /* 0x000c781001007387 */ /* 0x0003e80000100a00 */
[----:B-1----:R-:W2:Y:S04]  /*66fb0*/  LDL.LU.64 R16, [R1+0x2648] ;  /* 0x0026480001107983 */ /* 0x002ea80000300a00 */
[----:B------:R1:W-:Y:S04]  /*66fc0*/  STL [R1+0xc68], R12 ;  /* 0x000c680c01007387 */ /* 0x0003e80000100800 */
[----:B-1----:R-:W2:Y:S04]  /*66fd0*/  LDL.LU.64 R12, [R1+0x2640] ;  /* 0x00264000010c7983 */ /* 0x002ea80000300a00 */
[----:B------:R1:W-:Y:S04]  /*66fe0*/  STL.64 [R1+0xc70], R24 ;  /* 0x000c701801007387 */ /* 0x0003e80000100a00 */
[----:B-1----:R-:W2:Y:S01]  /*66ff0*/  LDL.LU.64 R24, [R1+0x2638] ;  /* 0x0026380001187983 */ /* 0x002ea20000300a00 */
[----:B------:R-:W-:-:S03]  /*67000*/  IADD3 R20, P1, PT, R28, R4, RZ ;  /* 0x000000041c147210 */ /* 0x000fc60007f3e0ff */
[----:B--2---:R1:W-:Y:S04]  /*67010*/  STL.64 [R1+0x2610], R24 ;  /* 0x0026101801007387 */ /* 0x0043e80000100a00 */
[----:B-1----:R0:W2:Y:S04]  /*67020*/  LDL.64 R24, [R1+0xc68] ;  /* 0x000c680001187983 */ /* 0x0020a80000100a00 */
[----:B------:R1:W-:Y:S04]  /*67030*/  STL [R1+0xc60], R20 ;  /* 0x000c601401007387 */ /* 0x0003e80000100800 */
[----:B-1----:R-:W3:Y:S01]  /*67040*/  LDL.LU.64 R20, [R1+0x2630] ;  /* 0x0026300001147983 */ /* 0x002ee20000300a00 */
[----:B--2---:R-:W-:-:S05]  /*67050*/  IMAD.X R25, R9, 0x1, R7, P5 ;  /* 0x0000000109197824 */ /* 0x004fca00028e0607 */
[----:B------:R-:W-:Y:S04]  /*67060*/  STL [R1+0xc6c], R25 ;  /* 0x000c6c1901007387 */ /* 0x000fe80000100800 */
[----:B---3--:R1:W-:Y:S04]  /*67070*/  STL.64 [R1+0x2618], R20 ;  /* 0x0026181401007387 */ /* 0x0083e80000100a00 */
[----:B------:R-:W-:Y:S04]  /*67080*/  STL [R1+0x2620], R21 ;  /* 0x0026201501007387 */ /* 0x000fe80000100800 */
[----:B------:R2:W-:Y:S01]  /*67090*/  STL.64 [R1+0x2628], R6 ;  /* 0x0026280601007387 */ /* 0x0005e20000100a00 */
[----:B-1----:R-:W-:-:S03]  /*670a0*/  IADD3 R20, P5, PT, R28, R6, RZ ;  /* 0x000000061c147210 */ /* 0x002fc60007fbe0ff */
[----:B--2---:R0:W2:Y:S01]  /*670b0*/  LDL.64 R6, [R1+0xc60] ;  /* 0x000c600001067983 */ /* 0x0040a20000100a00 */
[----:B------:R-:W-:-:S03]  /*670c0*/  SHF.R.S32.HI R8, RZ, 0x1f, R28 ;  /* 0x0000001fff087819 */ /* 0x000fc6000001141c */
[----:B------:R-:W3:Y:S02]  /*670d0*/  LDL.LU R28, [R1+0x9ec] ;  /* 0x0009ec00011c7983 */ /* 0x000ee40000300800 */
[----:B--2---:R-:W-:-:S05]  /*670e0*/  IMAD.X R7, R8, 0x1, R5, P1 ;  /* 0x0000000108077824 */ /* 0x004fca00008e0605 */
[----:B------:R1:W-:Y:S04]  /*670f0*/  STL [R1+0xc64], R7 ;  /* 0x000c640701007387 */ /* 0x0003e80000100800 */
[----:B-1----:R-:W2:Y:S01]  /*67100*/  LDL.LU.64 R6, [R1+0x2628] ;  /* 0x0026280001067983 */ /* 0x002ea20000300a00 */
[----:B------:R-:W-:Y:S02]  /*67110*/  SHF.R.S32.HI R9, RZ, 0x1f, R29 ;  /* 0x0000001fff097819 */ /* 0x000fe4000001141d */
[----:B------:R-:W-:Y:S01]  /*67120*/  IADD3 R24, P3, PT, R29, R4, RZ ;  /* 0x000000041d187210 */ /* 0x000fe20007f7e0ff */
[----:B--2---:R-:W-:-:S05]  /*67130*/  IMAD.X R21, R8, 0x1, R7, P5 ;  /* 0x0000000108157824 */ /* 0x004fca00028e0607 */
[----:B------:R1:W-:Y:S04]  /*67140*/  STL.64 [R1+0xc58], R20 ;  /* 0x000c581401007387 */ /* 0x0003e80000100a00 */
[----:B-1----:R0:W2:Y:S01]  /*67150*/  LDL.LU R21, [R1+0x2620] ;  /* 0x0026200001157983 */ /* 0x0020a20000300800 */
[----:B------:R-:W-:Y:S01]  /*67160*/  IADD3 R20, P5, PT, R29, R6, RZ ;  /* 0x000000061d147210 */ /* 0x000fe20007fbe0ff */
[----:B------:R-:W-:-:S04]  /*67170*/  IMAD.X R25, R9, 0x1, R5, P3 ;  /* 0x0000000109197824 */ /* 0x000fc800018e0605 */
[----:B------:R2:W-:Y:S04]  /*67180*/  STL [R1+0xc48], R20 ;  /* 0x000c481401007387 */ /* 0x0005e80000100800 */
[----:B--2---:R-:W2:Y:S04]  /*67190*/  LDL.LU.64 R20, [R1+0x2618] ;  /* 0x0026180001147983 */ /* 0x004ea80000300a00 */
[----:B------:R1:W-:Y:S04]  /*671a0*/  STL.64 [R1+0xc50], R24 ;  /* 0x000c501801007387 */ /* 0x0003e80000100a00 */
[----:B-1----:R-:W2:Y:S04]  /*671b0*/  LDL.LU.64 R24, [R1+0x2610] ;  /* 0x0026100001187983 */ /* 0x002ea80000300a00 */
        /* <DEDUP_REMOVED lines=8> */
[----:B--2---:R-:W-:Y:S01]  /*67240*/  IMAD.X R21, R9, 0x1, R7, P5 ;  /* 0x0000000109157824 */ /* 0x004fe200028e0607 */
[----:B------:R-:W-:-:S04]  /*67250*/  IADD3 R20, P5, PT, R28, R6, RZ ;  /* 0x000000061c147210 */ /* 0x000fc80007fbe0ff */
[----:B------:R1:W-:Y:S04]  /*67260*/  STL [R1+0xc4c], R21 ;  /* 0x000c4c1501007387 */ /* 0x0003e80000100800 */
[----:B------:R2:W-:Y:S01]  /*67270*/  STL.64 [R1+0xc40], R22 ;  /* 0x000c401601007387 */ /* 0x0005e20000100a00 */
[----:B-1----:R-:W-:-:S03]  /*67280*/  IMAD.X R21, R8, 0x1, R7, P5 ;  /* 0x0000000108157824 */ /* 0x002fc600028e0607 */
[----:B--2---:R-:W2:Y:S04]  /*67290*/  LDL.LU.64 R22, [R1+0x2608] ;  /* 0x0026080001167983 */ /* 0x004ea80000300a00 */
[----:B------:R1:W-:Y:S04]  /*672a0*/  STL.64 [R1+0xc38], R20 ;  /* 0x000c381401007387 */ /* 0x0003e80000100a00 */
[----:B-1----:R-:W3:Y:S01]  /*672b0*/  LDL.LU.64 R20, [R1+0x2600] ;  /* 0x0026000001147983 */ /* 0x002ee20000300a00 */
[----:B------:R-:W-:Y:S02]  /*672c0*/  SHF.R.S32.HI R9, RZ, 0x1f, R24 ;  /* 0x0000001fff097819 */ /* 0x000fe40000011418 */
[----:B------:R-:W-:-:S02]  /*672d0*/  IADD3 R28, P3, PT, R24, R4, RZ ;  /* 0x00000004181c7210 */ /* 0x000fc40007f7e0ff */
[----:B------:R-:W-:-:S03]  /*672e0*/  IADD3 R24, P5, PT, R24, R6, RZ ;  /* 0x0000000618187210 */ /* 0x000fc60007fbe0ff */
[----:B------:R-:W-:Y:S02]  /*672f0*/  IMAD.X R29, R9, 0x1, R5, P3 ;  /* 0x00000001091d7824 */ /* 0x000fe400018e0605 */
[----:B------:R1:W-:Y:S04]  /*67300*/  STL [R1+0xc28], R24 ;  /* 0x000c281801007387 */ /* 0x0003e80000100800 */
[----:B-1----:R-:W4:Y:S04]  /*67310*/  LDL.LU.64 R24, [R1+0x25f8] ;  /* 0x0025f80001187983 */ /* 0x002f280000300a00 */
[----:B------:R1:W-:Y:S04]  /*67320*/  STL.64 [R1+0xc30], R28 ;  /* 0x000c301c01007387 */ /* 0x0003e80000100a00 */
[----:B-1----:R-:W4:Y:S04]  /*67330*/  LDL.LU R29, [R1+0x25f0] ;  /* 0x0025f000011d7983 */ /* 0x002f280000300800 */
[----:B---3--:R-:W-:Y:S04]  /*67340*/  STL.64 [R1+0x25e8], R20 ;  /* 0x0025e81401007387 */ /* 0x008fe80000100a00 */
[----:B--2---:R1:W-:Y:S04]  /*67350*/  STL.64 [R1+0x25d0], R22 ;  /* 0x0025d01601007387 */ /* 0x0043e80000100a00 */
[----:B-1----:R-:W2:Y:S04]  /*67360*/  LDL.LU R23, [R1+0x9f4] ;  /* 0x0009f40001177983 */ /* 0x002ea80000300800 */
[----:B------:R1:W-:Y:S04]  /*67370*/  STL.64 [R1+0x25d8], R16 ;  /* 0x0025d81001007387 */ /* 0x0003e80000100a00 */
[----:B-1----:R-:W3:Y:S04]  /*67380*/  LDL.LU R16, [R1+0x9f8] ;  /* 0x0009f80001107983 */ /* 0x002ee80000300800 */
[----:B------:R-:W4:Y:S04]  /*67390*/  LDL.LU R28, [R1+0xa00] ;  /* 0x000a0000011c7983 */ /* 0x000f280000300800 */
[----:B----4-:R1:W-:Y:S04]  /*673a0*/  STL.64 [R1+0x25e0], R28 ;  /* 0x0025e01c01007387 */ /* 0x0103e80000100a00 */
[----:B-1----:R0:W4:Y:S01]  /*673b0*/  LDL.64 R28, [R1+0xc28] ;  /* 0x000c2800011c7983 */ /* 0x0021220000100a00 */
[----:B--2---:R-:W-:-:S02]  /*673c0*/  SHF.R.S32.HI R8, RZ, 0x1f, R23 ;  /* 0x0000001fff087819 */ /* 0x004fc40000011417 */
[-C--:B------:R-:W-:Y:S02]  /*673d0*/  IADD3 R20, P1, PT, R23, R4.reuse, RZ ;  /* 0x0000000417147210 */ /* 0x080fe40007f3e0ff */
[----:B---3--:R-:W-:-:S03]  /*673e0*/  IADD3 R22, P3, PT, R16, R4, RZ ;  /* 0x0000000410167210 */ /* 0x008fc60007f7e0ff */
[----:B------:R-:W-:Y:S02]  /*673f0*/  IMAD.X R21, R8, 0x1, R5, P1 ;  /* 0x0000000108157824 */ /* 0x000fe400008e0605 */
[----:B----4-:R-:W-:Y:S01]  /*67400*/  IMAD.X R29, R9, 0x1, R7, P5 ;  /* 0x00000001091d7824 */ /* 0x010fe200028e0607 */
[----:B------:R-:W-:Y:S02]  /*67410*/  IADD3 R28, P5, PT, R23, R6, RZ ;  /* 0x00000006171c7210 */ /* 0x000fe40007fbe0ff */
[----:B------:R-:W-:Y:S02]  /*67420*/  SHF.R.S32.HI R9, RZ, 0x1f, R16 ;  /* 0x0000001fff097819 */ /* 0x000fe40000011410 */
[----:B------:R1:W-:Y:S04]  /*67430*/  STL [R1+0xc2c], R29 ;  /* 0x000c2c1d01007387 */ /* 0x0003e80000100800 */
[----:B------:R2:W-:Y:S01]  /*67440*/  STL.64 [R1+0xc20], R20 ;  /* 0x000c201401007387 */ /* 0x0005e20000100a00 */
[----:B------:R-:W-:-:S02]  /*67450*/  IMAD.X R23, R9, 0x1, R5, P3 ;  /* 0x0000000109177824 */ /* 0x000fc400018e0605 */
[----:B-1----:R-:W-:Y:S01]  /*67460*/  IMAD.X R29, R8, 0x1, R7, P5 ;  /* 0x00000001081d7824 */ /* 0x002fe200028e0607 */
[----:B------:R-:W-:Y:S01]  /*67470*/  IADD3 R16, P5, PT, R16, R6, RZ ;  /* 0x0000000610107210 */ /* 0x000fe20007fbe0ff */
[----:B--2---:R-:W2:Y:S04]  /*67480*/  LDL.LU.64 R20, [R1+0x25e8] ;  /* 0x0025e80001147983 */ /* 0x004ea80000300a00 */
[----:B------:R1:W-:Y:S04]  /*67490*/  STL.64 [R1+0xc18], R28 ;  /* 0x000c181c01007387 */ /* 0x0003e80000100a00 */
[----:B-1----:R-:W3:Y:S04]  /*674a0*/  LDL.LU.64 R28, [R1+0x25e0] ;  /* 0x0025e000011c7983 */ /* 0x002ee80000300a00 */
[----:B------:R1:W-:Y:S04]  /*674b0*/  STL [R1+0xc08], R16 ;  /* 0x000c081001007387 */ /* 0x0003e80000100800 */
[----:B-1----:R-:W4:Y:S04]  /*674c0*/  LDL.LU.64 R16, [R1+0x25d8] ;  /* 0x0025d80001107983 */ /* 0x002f280000300a00 */
[----:B------:R1:W-:Y:S04]  /*674d0*/  STL.64 [R1+0xc10], R22 ;  /* 0x000c101601007387 */ /* 0x0003e80000100a00 */
[----:B-1----:R-:W2:Y:S04]  /*674e0*/  LDL.LU.64 R22, [R1+0x25d0] ;  /* 0x0025d00001167983 */ /* 0x002ea80000300a00 */
[----:B----4-:R1:W-:Y:S04]  /*674f0*/  STL.64 [R1+0x25b8], R16 ;  /* 0x0025b81001007387 */ /* 0x0103e80000100a00 */
[----:B-1----:R-:W4:Y:S04]  /*67500*/  LDL.LU R17, [R1+0x9fc] ;  /* 0x0009fc0001117983 */ /* 0x002f280000300800 */
[----:B--2---:R1:W-:Y:S04]  /*67510*/  STL.64 [R1+0x25c0], R22 ;  /* 0x0025c01601007387 */ /* 0x0043e80000100a00 */
[----:B-1----:R0:W2:Y:S04]  /*67520*/  LDL.64 R22, [R1+0xc08] ;  /* 0x000c080001167983 */ /* 0x0020a80000100a00 */
[----:B------:R1:W-:Y:S01]  /*67530*/  STL.64 [R1+0x25c8], R12 ;  /* 0x0025c80c01007387 */ /* 0x0003e20000100a00 */
[----:B----4-:R-:W-:-:S02]  /*67540*/  SHF.R.S32.HI R8, RZ, 0x1f, R17 ;  /* 0x0000001fff087819 */ /* 0x010fc40000011411 */
        /* <DEDUP_REMOVED lines=9> */
[----:B-1----:R-:W4:Y:S01]  /*675e0*/  LDL.LU.64 R22, [R1+0x25c0] ;  /* 0x0025c00001167983 */ /* 0x002f220000300a00 */
[----:B---3--:R-:W-:Y:S02]  /*675f0*/  SHF.R.S32.HI R9, RZ, 0x1f, R28 ;  /* 0x0000001fff097819 */ /* 0x008fe4000001141c */
[----:B------:R-:W-:-:S02]  /*67600*/  IADD3 R16, P3, PT, R28, R4, RZ ;  /* 0x000000041c107210 */ /* 0x000fc40007f7e0ff */
[----:B------:R-:W-:-:S03]  /*67610*/  IADD3 R28, P5, PT, R28, R6, RZ ;  /* 0x000000061c1c7210 */ /* 0x000fc60007fbe0ff */
[----:B------:R-:W-:-:S05]  /*67620*/  IMAD.X R17, R9, 0x1, R5, P3 ;  /* 0x0000000109117824 */ /* 0x000fca00018e0605 */
[----:B------:R1:W-:Y:S04]  /*67630*/  STL.64 [R1+0xbf0], R16 ;  /* 0x000bf01001007387 */ /* 0x0003e80000100a00 */
[----:B-1----:R-:W3:Y:S04]  /*67640*/  LDL.LU.64 R16, [R1+0x25b8] ;  /* 0x0025b80001107983 */ /* 0x002ee80000300a00 */
[----:B------:R-:W-:Y:S04]  /*67650*/  STL [R1+0xbe8], R28 ;  /* 0x000be81c01007387 */ /* 0x000fe80000100800 */
[----:B----4-:R1:W-:Y:S04]  /*67660*/  STL.64 [R1+0x25a8], R22 ;  /* 0x0025a81601007387 */ /* 0x0103e80000100a00 */
[----:B-1----:R-:W4:Y:S04]  /*67670*/  LDL.LU R23, [R1+0xa04] ;  /* 0x000a040001177983 */ /* 0x002f280000300800 */
[----:B------:R-:W-:Y:S04]  /*67680*/  STL.64 [R1+0x2598], R2 ;  /* 0x0025980201007387 */ /* 0x000fe80000100a00 */
[----:B------:R-:W-:Y:S04]  /*67690*/  STL.64 [R1+0x25b0], R20 ;  /* 0x0025b01401007387 */ /* 0x000fe80000100a00 */
[----:B------:R1:W-:Y:S04]  /*676a0*/  STL.64 [R1+0x25a0], R14 ;  /* 0x0025a00e01007387 */ /* 0x0003e80000100a00 */
[----:B-1----:R-:W2:Y:S01]  /*676b0*/  LDL.LU R14, [R1+0xa08] ;  /* 0x000a0800010e7983 */ /* 0x002ea20000300800 */
[----:B------:R-:W-:-:S02]  /*676c0*/  IMAD.MOV.U32 R3, RZ, RZ, R29 ;  /* 0x000000ffff037224 */ /* 0x000fc400078e001d */
[----:B------:R-:W-:Y:S02]  /*676d0*/  IMAD.X R3, R9, 0x1, R7, P5 ;  /* 0x0000000109037824 */ /* 0x000fe400028e0607 */
[----:B------:R-:W-:Y:S02]  /*676e0*/  IMAD.MOV.U32 R2, RZ, RZ, R28 ;  /* 0x000000ffff027224 */ /* 0x000fe400078e001c */
[----:B------:R-:W3:Y:S04]  /*676f0*/  LDL.LU R28, [R1+0xa0c] ;  /* 0x000a0c00011c7983 */ /* 0x000ee80000300800 */
[----:B------:R-:W3:Y:S04]  /*67700*/  LDL.LU R29, [R1+0xa10] ;  /* 0x000a1000011d7983 */ /* 0x000ee80000300800 */
[----:B------:R1:W-:Y:S01]  /*67710*/  STL [R1+0xbec], R3 ;  /* 0x000bec0301007387 */ /* 0x0003e20000100800 */
[----:B----4-:R-:W-:-:S02]  /*67720*/  SHF.R.S32.HI R8, RZ, 0x1f, R23 ;  /* 0x0000001fff087819 */ /* 0x010fc40000011417 */
[C---:B------:R-:W-:Y:S02]  /*67730*/  IADD3 R20, P1, PT, R23.reuse, R4, RZ ;  /* 0x0000000417147210 */ /* 0x040fe40007f3e0ff */
[----:B------:R-:W-:-:S03]  /*67740*/  IADD3 R22, P5, PT, R23, R6, RZ ;  /* 0x0000000617167210 */ /* 0x000fc60007fbe0ff */
[C---:B------:R-:W-:Y:S02]  /*67750*/  IMAD.X R21, R8.reuse, 0x1, R5, P1 ;  /* 0x0000000108157824 */ /* 0x040fe400008e0605 */
[----:B------:R-:W-:-:S03]  /*67760*/  IMAD.X R23, R8, 0x1, R7, P5 ;  /* 0x0000000108177824 */ /* 0x000fc600028e0607 */
[----:B------:R4:W-:Y:S01]  /*67770*/  STL.64 [R1+0xbe0], R20 ;  /* 0x000be01401007387 */ /* 0x0009e20000100a00 */
[----:B--2---:R-:W-:Y:S02]  /*67780*/  SHF.R.S32.HI R9, RZ, 0x1f, R14 ;  /* 0x0000001fff097819 */ /* 0x004fe4000001140e */
[C---:B------:R-:W-:Y:S02]  /*67790*/  IADD3 R2, P3, PT, R14.reuse, R4, RZ ;  /* 0x000000040e027210 */ /* 0x040fe40007f7e0ff */
[----:B------:R-:W-:-:S03]  /*677a0*/  IADD3 R14, P5, PT, R14, R6, RZ ;  /* 0x000000060e0e7210 */ /* 0x000fc60007fbe0ff */
[----:B-1----:R-:W-:Y:S01]  /*677b0*/  IMAD.X R3, R9, 0x1, R5, P3 ;  /* 0x0000000109037824 */ /* 0x002fe200018e0605 */
[----:B----4-:R-:W2:Y:S04]  /*677c0*/  LDL.LU.64 R20, [R1+0x25b0] ;  /* 0x0025b00001147983 */ /* 0x010ea80000300a00 */
[----:B------:R1:W-:Y:S04]  /*677d0*/  STL.64 [R1+0xbd8], R22 ;  /* 0x000bd81601007387 */ /* 0x0003e80000100a00 */
[----:B-1----:R-:W4:Y:S04]  /*677e0*/  LDL.LU.64 R22, [R1+0x25a8] ;  /* 0x0025a80001167983 */ /* 0x002f280000300a00 */
[----:B------:R1:W-:Y:S04]  /*677f0*/  STL [R1+0xbc8], R14 ;  /* 0x000bc80e01007387 */ /* 0x0003e80000100800 */
[----:B-1----:R-:W2:Y:S04]  /*67800*/  LDL.LU.64 R14, [R1+0x25a0] ;  /* 0x0025a000010e7983 */ /* 0x002ea80000300a00 */
[----:B------:R1:W-:Y:S04]  /*67810*/  STL.64 [R1+0xbd0], R2 ;  /* 0x000bd00201007387 */ /* 0x0003e80000100a00 */
[----:B-1----:R-:W3:Y:S04]  /*67820*/  LDL.LU.64 R2, [R1+0x2598] ;  /* 0x0025980001027983 */ /* 0x002ee80000300a00 */
[----:B--2---:R-:W-:Y:S04]  /*67830*/  STL.64 [R1+0x2590], R14 ;  /* 0x0025900e01007387 */ /* 0x004fe80000100a00 */
[----:B---3--:R1:W-:Y:S04]  /*67840*/  STL.64 [R1+0x2578], R2 ;  /* 0x0025780201007387 */ /* 0x0083e80000100a00 */
[----:B-1----:R0:W2:Y:S01]  /*67850*/  LDL.64 R2, [R1+0xbc8] ;  /* 0x000bc80001027983 */ /* 0x0020a20000100a00 */
[----:B------:R-:W-:-:S02]  /*67860*/  SHF.R.S32.HI R8, RZ, 0x1f, R28 ;  /* 0x0000001fff087819 */ /* 0x000fc4000001141c */
[----:B------:R-:W-:Y:S01]  /*67870*/  IADD3 R14, P1, PT, R28, R4, RZ ;  /* 0x000000041c0e7210 */ /* 0x000fe20007f3e0ff */
[----:B------:R1:W-:Y:S04]  /*67880*/  STL.64 [R1+0x2580], R16 ;  /* 0x0025801001007387 */ /* 0x0003e80000100a00 */
[----:B------:R-:W-:Y:S02]  /*67890*/  IMAD.X R15, R8, 0x1, R5, P1 ;  /* 0x00000001080f7824 */ /* 0x000fe400008e0605 */
[----:B--2---:R-:W-:Y:S01]  /*678a0*/  IMAD.X R3, R9, 0x1, R7, P5 ;  /* 0x0000000109037824 */ /* 0x004fe200028e0607 */
[----:B-1----:R-:W-:-:S04]  /*678b0*/  IADD3 R16, P5, PT, R28, R6, RZ ;  /* 0x000000061c107210 */ /* 0x002fc80007fbe0ff */
[----:B------:R-:W-:Y:S04]  /*678c0*/  STL [R1+0xbcc], R3 ;  /* 0x000bcc0301007387 */ /* 0x000fe80000100800 */
[----:B------:R1:W-:Y:S04]  /*678d0*/  STL [R1+0x2588], R17 ;  /* 0x0025881101007387 */ /* 0x0003e80000100800 */
[----:B------:R2:W-:Y:S01]  /*678e0*/  STL.64 [R1+0xbc0], R14 ;  /* 0x000bc00e01007387 */ /* 0x0005e20000100a00 */
[----:B-1----:R-:W-:-:S03]  /*678f0*/  IMAD.X R17, R8, 0x1, R7, P5 ;  /* 0x0000000108117824 */ /* 0x002fc600028e0607 */
[----:B--2---:R-:W2:Y:S04]  /*67900*/  LDL.LU.64 R14, [R1+0x2590] ;  /* 0x00259000010e7983 */ /* 0x004ea80000300a00 */
[----:B------:R-:W3:Y:S04]  /*67910*/  LDL.LU R28, [R1+0xa14] ;  /* 0x000a1400011c7983 */ /* 0x000ee80000300800 */
[----:B------:R1:W-:Y:S04]  /*67920*/  STL.64 [R1+0xbb8], R16 ;  /* 0x000bb81001007387 */ /* 0x0003e80000100a00 */
[----:B-1----:R0:W2:Y:S01]  /*67930*/  LDL.LU R17, [R1+0x2588] ;  /* 0x0025880001117983 */ /* 0x0020a20000300800 */
[----:B------:R-:W-:-:S02]  /*67940*/  SHF.R.S32.HI R9, RZ, 0x1f, R29 ;  /* 0x0000001fff097819 */ /* 0x000fc4000001141d */
[C---:B------:R-:W-:Y:S02]  /*67950*/  IADD3 R2, P3, PT, R29.reuse, R4, RZ ;  /* 0x000000041d027210 */ /* 0x040fe40007f7e0ff */
[----:B------:R-:W-:-:S03]  /*67960*/  IADD3 R16, P5, PT, R29, R6, RZ ;  /* 0x000000061d107210 */ /* 0x000fc60007fbe0ff */
[----:B------:R-:W-:Y:S02]  /*67970*/  IMAD.X R3, R9, 0x1, R5, P3 ;  /* 0x0000000109037824 */ /* 0x000fe400018e0605 */
        /* <DEDUP_REMOVED lines=8> */
[----:B------:R-:W-:Y:S04]  /*67a00*/  STL.64 [R1+0x2558], R24 ;  /* 0x0025581801007387 */ /* 0x000fe80000100a00 */
[----:B----4-:R1:W-:Y:S01]  /*67a10*/  STL.64 [R1+0x2570], R22 ;  /* 0x0025701601007387 */ /* 0x0103e20000100a00 */
[----:B---3--:R-:W-:-:S03]  /*67a20*/  SHF.R.S32.HI R8, RZ, 0x1f, R28 ;  /* 0x0000001fff087819 */ /* 0x008fc6000001141c */
[----:B------:R-:W3:Y:S01]  /*67a30*/  LDL.LU R29, [R1+0xa24] ;  /* 0x000a2400011d7983 */ /* 0x000ee20000300800 */
[----:B-1----:R-:W-:-:S05]  /*67a40*/  IADD3 R22, P1, PT, R28, R4, RZ ;  /* 0x000000041c167210 */ /* 0x002fca0007f3e0ff */
[----:B------:R-:W-:Y:S02]  /*67a50*/  IMAD.X R23, R8, 0x1, R5, P1 ;  /* 0x0000000108177824 */ /* 0x000fe400008e0605 */
[----:B--2---:R-:W-:Y:S01]  /*67a60*/  IMAD.X R17, R9, 0x1, R7, P5 ;  /* 0x0000000109117824 */ /* 0x004fe200028e0607 */
[----:B------:R-:W-:-:S04]  /*67a70*/  IADD3 R16, P5, PT, R28, R6, RZ ;  /* 0x000000061c107210 */ /* 0x000fc80007fbe0ff */
[----:B------:R-:W-:Y:S04]  /*67a80*/  STL [R1+0xbac], R17 ;  /* 0x000bac1101007387 */ /* 0x000fe80000100800 */
[----:B------:R-:W2:Y:S04]  /*67a90*/  LDL.LU R28, [R1+0xa1c] ;  /* 0x000a1c00011c7983 */ /* 0x000ea80000300800 */
[----:B------:R1:W-:Y:S04]  /*67aa0*/  STL.64 [R1+0xba0], R22 ;  /* 0x000ba01601007387 */ /* 0x0003e80000100a00 */
[----:B-1----:R-:W4:Y:S01]  /*67ab0*/  LDL.LU.64 R22, [R1+0x2570] ;  /* 0x0025700001167983 */ /* 0x002f220000300a00 */
[----:B------:R-:W-:-:S02]  /*67ac0*/  SHF.R.S32.HI R9, RZ, 0x1f, R2 ;  /* 0x0000001fff097819 */ /* 0x000fc40000011402 */
[----:B------:R-:W-:Y:S01]  /*67ad0*/  IADD3 R24, P3, PT, R2, R4, RZ ;  /* 0x0000000402187210 */ /* 0x000fe20007f7e0ff */
[----:B------:R-:W-:Y:S01]  /*67ae0*/  IMAD.X R17, R8, 0x1, R7, P5 ;  /* 0x0000000108117824 */ /* 0x000fe200028e0607 */
[----:B------:R-:W-:-:S03]  /*67af0*/  IADD3 R2, P5, PT, R2, R6, RZ ;  /* 0x0000000602027210 */ /* 0x000fc60007fbe0ff */
[----:B------:R-:W-:Y:S01]  /*67b00*/  IMAD.X R25, R9, 0x1, R5, P3 ;  /* 0x0000000109197824 */ /* 0x000fe200018e0605 */
[----:B------:R1:W-:Y:S04]  /*67b10*/  STL.64 [R1+0xb98], R16 ;  /* 0x000b981001007387 */ /* 0x0003e80000100a00 */
[----:B-1----:R-:W3:Y:S04]  /*67b20*/  LDL.LU.64 R16, [R1+0x2568] ;  /* 0x0025680001107983 */ /* 0x002ee80000300a00 */
[----:B------:R1:W-:Y:S04]  /*67b30*/  STL [R1+0xb80], R2 ;  /* 0x000b800201007387 */ /* 0x0003e80000100800 */
[----:B-1----:R-:W3:Y:S04]  /*67b40*/  LDL.LU.64 R2, [R1+0x2560] ;  /* 0x0025600001027983 */ /* 0x002ee80000300a00 */
[----:B------:R1:W-:Y:S04]  /*67b50*/  STL.64 [R1+0xb90], R24 ;  /* 0x000b901801007387 */ /* 0x0003e80000100a00 */
[----:B-1----:R-:W3:Y:S04]  /*67b60*/  LDL.LU.64 R24, [R1+0x2558] ;  /* 0x0025580001187983 */ /* 0x002ee80000300a00 */
[----:B------:R1:W-:Y:S04]  /*67b70*/  STL.64 [R1+0x2548], R18 ;  /* 0x0025481201007387 */ /* 0x0003e80000100a00 */
[----:B-1----:R0:W3:Y:S04]  /*67b80*/  LDL.64 R18, [R1+0xb80] ;  /* 0x000b800001127983 */ /* 0x0020e80000100a00 */
[----:B----4-:R1:W-:Y:S04]  /*67b90*/  STL.64 [R1+0x2540], R22 ;  /* 0x0025401601007387 */ /* 0x0103e80000100a00 */
[----:B-1----:R-:W4:Y:S04]  /*67ba0*/  LDL.LU R22, [R1+0xa20] ;  /* 0x000a200001167983 */ /* 0x002f280000300800 */
[----:B------:R1:W-:Y:S01]  /*67bb0*/  STL.64 [R1+0x2550], R14 ;  /* 0x0025500e01007387 */ /* 0x0003e20000100a00 */
[----:B--2---:R-:W-:-:S03]  /*67bc0*/  SHF.R.S32.HI R8, RZ, 0x1f, R28 ;  /* 0x0000001fff087819 */ /* 0x004fc6000001141c */
[----:B------:R-:W-:Y:S01]  /*67bd0*/  STL.64 [R1+0x2538], R20 ;  /* 0x0025381401007387 */ /* 0x000fe20000100a00 */
[----:B-1----:R-:W-:-:S05]  /*67be0*/  IADD3 R14, P1, PT, R28, R4, RZ ;  /* 0x000000041c0e7210 */ /* 0x002fca0007f3e0ff */
[----:B------:R-:W-:Y:S02]  /*67bf0*/  IMAD.X R15, R8, 0x1, R5, P1 ;  /* 0x00000001080f7824 */ /* 0x000fe400008e0605 */
[----:B---3--:R-:W-:Y:S01]  /*67c00*/  IMAD.X R19, R9, 0x1, R7, P5 ;  /* 0x0000000109137824 */ /* 0x008fe200028e0607 */
[----:B------:R-:W-:-:S04]  /*67c10*/  IADD3 R18, P5, PT, R28, R6, RZ ;  /* 0x000000061c127210 */ /* 0x000fc80007fbe0ff */
[----:B------:R1:W-:Y:S04]  /*67c20*/  STL [R1+0xb84], R19 ;  /* 0x000b841301007387 */ /* 0x0003e80000100800 */
[----:B------:R-:W-:Y:S04]  /*67c30*/  STL.64 [R1+0x2530], R16 ;  /* 0x0025301001007387 */ /* 0x000fe80000100a00 */
[----:B------:R-:W2:Y:S04]  /*67c40*/  LDL.LU R28, [R1+0xa28] ;  /* 0x000a2800011c7983 */ /* 0x000ea80000300800 */
[----:B------:R3:W-:Y:S01]  /*67c50*/  STL.64 [R1+0xb78], R14 ;  /* 0x000b780e01007387 */ /* 0x0007e20000100a00 */
[----:B-1----:R-:W-:-:S03]  /*67c60*/  IMAD.X R19, R8, 0x1, R7, P5 ;  /* 0x0000000108137824 */ /* 0x002fc600028e0607 */
[----:B---3--:R-:W3:Y:S04]  /*67c70*/  LDL.LU.64 R14, [R1+0x2550] ;  /* 0x00255000010e7983 */ /* 0x008ee80000300a00 */
[----:B------:R1:W-:Y:S04]  /*67c80*/  STL.64 [R1+0xb70], R18 ;  /* 0x000b701201007387 */ /* 0x0003e80000100a00 */
[----:B-1----:R-:W2:Y:S01]  /*67c90*/  LDL.LU.64 R18, [R1+0x2548] ;  /* 0x0025480001127983 */ /* 0x002ea20000300a00 */
[----:B----4-:R-:W-:Y:S02]  /*67ca0*/  SHF.R.S32.HI R9, RZ, 0x1f, R22 ;  /* 0x0000001fff097819 */ /* 0x010fe40000011416 */
[----:B------:R-:W-:-:S02]  /*67cb0*/  IADD3 R20, P3, PT, R22, R4, RZ ;  /* 0x0000000416147210 */ /* 0x000fc40007f7e0ff */
[----:B------:R-:W-:-:S03]  /*67cc0*/  IADD3 R22, P5, PT, R22, R6, RZ ;  /* 0x0000000616167210 */ /* 0x000fc60007fbe0ff */
[----:B------:R-:W-:Y:S02]  /*67cd0*/  IMAD.X R21, R9, 0x1, R5, P3 ;  /* 0x0000000109157824 */ /* 0x000fe400018e0605 */
[----:B------:R1:W-:Y:S04]  /*67ce0*/  STL [R1+0xb60], R22 ;  /* 0x000b601601007387 */ /* 0x0003e80000100800 */
[----:B-1----:R-:W4:Y:S04]  /*67cf0*/  LDL.LU.64 R22, [R1+0x2540] ;  /* 0x0025400001167983 */ /* 0x002f280000300a00 */
[----:B------:R1:W-:Y:S04]  /*67d00*/  STL.64 [R1+0xb68], R20 ;  /* 0x000b681401007387 */ /* 0x0003e80000100a00 */
[----:B-1----:R-:W2:Y:S01]  /*67d10*/  LDL.LU.64 R20, [R1+0x2538] ;  /* 0x0025380001147983 */ /* 0x002ea20000300a00 */
[----:B------:R-:W-:-:S03]  /*67d20*/  IADD3 R16, P1, PT, R29, R4, RZ ;  /* 0x000000041d107210 */ /* 0x000fc60007f3e0ff */
[----:B--2---:R1:W-:Y:S04]  /*67d30*/  STL.64 [R1+0x2510], R20 ;  /* 0x0025101401007387 */ /* 0x0043e80000100a00 */
[----:B-1----:R0:W2:Y:S04]  /*67d40*/  LDL.64 R20, [R1+0xb60] ;  /* 0x000b600001147983 */ /* 0x0020a80000100a00 */
[----:B------:R1:W-:Y:S04]  /*67d50*/  STL [R1+0xb58], R16 ;  /* 0x000b581001007387 */ /* 0x0003e80000100800 */
[----:B-1----:R-:W3:Y:S01]  /*67d60*/  LDL.LU.64 R16, [R1+0x2530] ;  /* 0x0025300001107983 */ /* 0x002ee20000300a00 */
[----:B--2---:R-:W-:-:S03]  /*67d70*/  IMAD.X R21, R9, 0x1, R7, P5 ;  /* 0x0000000109157824 */ /* 0x004fc600028e0607 */
[----:B---3--:R-:W-:Y:S04]  /*67d80*/  STL.64 [R1+0x2518], R16 ;  /* 0x0025181001007387 */ /* 0x008fe80000100a00 */
[----:B------:R-:W-:Y:S04]  /*67d90*/  STL [R1+0xb64], R21 ;  /* 0x000b641501007387 */ /* 0x000fe80000100800 */
[----:B------:R-:W-:Y:S04]  /*67da0*/  STL [R1+0x2520], R17 ;  /* 0x0025201101007387 */ /* 0x000fe80000100800 */
[----:B------:R1:W-:Y:S04]  /*67db0*/  STL.64 [R1+0x2528], R2 ;  /* 0x0025280201007387 */ /* 0x0003e80000100a00 */
[----:B-1----:R0:W2:Y:S01]  /*67dc0*/  LDL.64 R2, [R1+0xb58] ;  /* 0x000b580001027983 */ /* 0x0020a20000100a00 */
[----:B------:R-:W-:-:S02]  /*67dd0*/  SHF.R.S32.HI R8, RZ, 0x1f, R29 ;  /* 0x0000001fff087819 */ /* 0x000fc4000001141d */
[----:B------:R-:W-:-:S05]  /*67de0*/  IADD3 R16, P5, PT, R29, R6, RZ ;  /* 0x000000061d107210 */ /* 0x000fca0007fbe0ff */
[C---:B------:R-:W-:Y:S02]  /*67df0*/  IMAD.X R17, R8.reuse, 0x1, R7, P5 ;  /* 0x0000000108117824 */ /* 0x040fe400028e0607 */
[----:B--2---:R-:W-:-:S05]  /*67e00*/  IMAD.X R3, R8, 0x1, R5, P1 ;  /* 0x0000000108037824 */ /* 0x004fca00008e0605 */
[----:B------:R1:W-:Y:S04]  /*67e10*/  STL [R1+0xb5c], R3 ;  /* 0x000b5c0301007387 */ /* 0x0003e80000100800 */
[----:B-1----:R-:W2:Y:S04]  /*67e20*/  LDL.LU.64 R2, [R1+0x2528] ;  /* 0x0025280001027983 */ /* 0x002ea80000300a00 */
        /* <DEDUP_REMOVED lines=10> */
[----:B-1----:R-:W2:Y:S01]  /*67ed0*/  LDL.LU.64 R20, [R1+0x2510] ;  /* 0x0025100001147983 */ /* 0x002ea20000300a00 */
[----:B------:R-:W-:-:S03]  /*67ee0*/  IMAD.MOV.U32 R28, RZ, RZ, R15 ;  /* 0x000000ffff1c7224 */ /* 0x000fc600078e000f */
[----:B--2---:R1:W-:Y:S04]  /*67ef0*/  STL.64 [R1+0x2508], R20 ;  /* 0x0025081401007387 */ /* 0x0043e80000100a00 */
[----:B-1----:R0:W2:Y:S04]  /*67f00*/  LDL.64 R20, [R1+0xb40] ;  /* 0x000b400001147983 */ /* 0x0020a80000100a00 */
[----:B------:R1:W-:Y:S04]  /*67f10*/  STL.64 [R1+0x24e8], R18 ;  /* 0x0024e81201007387 */ /* 0x0003e80000100a00 */
[----:B-1----:R-:W3:Y:S04]  /*67f20*/  LDL.LU R19, [R1+0xa2c] ;  /* 0x000a2c0001137983 */ /* 0x002ee80000300800 */
[----:B------:R-:W3:Y:S01]  /*67f30*/  LDL.LU R15, [R1+0xa34] ;  /* 0x000a3400010f7983 */ /* 0x000ee20000300800 */
[----:B--2---:R-:W-:-:S03]  /*67f40*/  IMAD.X R21, R9, 0x1, R7, P5 ;  /* 0x0000000109157824 */ /* 0x004fc600028e0607 */
[----:B---3--:R1:W-:Y:S04]  /*67f50*/  STL.64 [R1+0x24f0], R14 ;  /* 0x0024f00e01007387 */ /* 0x0083e80000100a00 */
[----:B------:R-:W-:Y:S04]  /*67f60*/  STL [R1+0x24f8], R15 ;  /* 0x0024f80f01007387 */ /* 0x000fe80000100800 */
[----:B------:R2:W-:Y:S01]  /*67f70*/  STL [R1+0xb44], R21 ;  /* 0x000b441501007387 */ /* 0x0005e20000100800 */
[----:B------:R-:W-:Y:S02]  /*67f80*/  SHF.R.S32.HI R8, RZ, 0x1f, R19 ;  /* 0x0000001fff087819 */ /* 0x000fe40000011413 */
[C---:B-1----:R-:W-:Y:S01]  /*67f90*/  IADD3 R14, P1, PT, R19.reuse, R4, RZ ;  /* 0x00000004130e7210 */ /* 0x042fe20007f3e0ff */
[----:B--2---:R-:W2:Y:S04]  /*67fa0*/  LDL.LU.64 R20, [R1+0x2508] ;  /* 0x0025080001147983 */ /* 0x004ea80000300a00 */
[----:B----4-:R1:W-:Y:S04]  /*67fb0*/  STL.64 [R1+0x2500], R22 ;  /* 0x0025001601007387 */ /* 0x0103e80000100a00 */
[----:B------:R3:W-:Y:S01]  /*67fc0*/  STL [R1+0xb38], R14 ;  /* 0x000b380e01007387 */ /* 0x0007e20000100800 */
[----:B-1----:R-:W-:Y:S01]  /*67fd0*/  IMAD.MOV.U32 R22, RZ, RZ, R14 ;  /* 0x000000ffff167224 */ /* 0x002fe200078e000e */
[----:B---3--:R-:W-:Y:S01]  /*67fe0*/  IADD3 R14, P5, PT, R19, R6, RZ ;  /* 0x00000006130e7210 */ /* 0x008fe20007fbe0ff */
[----:B------:R-:W-:-:S02]  /*67ff0*/  IMAD.MOV.U32 R23, RZ, RZ, R15 ;  /* 0x000000ffff177224 */ /* 0x000fc400078e000f */
[C---:B------:R-:W-:Y:S02]  /*68000*/  IMAD.X R23, R8.reuse, 0x1, R5, P1 ;  /* 0x0000000108177824 */ /* 0x040fe400008e0605 */
[----:B------:R-:W-:-:S03]  /*68010*/  IMAD.X R15, R8, 0x1, R7, P5 ;  /* 0x00000001080f7824 */ /* 0x000fc600028e0607 */
[----:B------:R1:W-:Y:S04]  /*68020*/  STL [R1+0xb3c], R23 ;  /* 0x000b3c1701007387 */ /* 0x0003e80000100800 */
[----:B-1----:R-:W3:Y:S04]  /*68030*/  LDL.LU.64 R22, [R1+0x2500] ;  /* 0x0025000001167983 */ /* 0x002ee80000300a00 */
[----:B------:R1:W-:Y:S04]  /*68040*/  STL.64 [R1+0xb28], R14 ;  /* 0x000b280e01007387 */ /* 0x0003e80000100a00 */
[----:B-1----:R0:W4:Y:S01]  /*68050*/  LDL.LU R15, [R1+0x24f8] ;  /* 0x0024f800010f7983 */ /* 0x0021220000300800 */
[----:B------:R-:W-:-:S02]  /*68060*/  SHF.R.S32.HI R9, RZ, 0x1f, R29 ;  /* 0x0000001fff097819 */ /* 0x000fc4000001141d */
[C---:B------:R-:W-:Y:S02]  /*68070*/  IADD3 R18, P3, PT, R29.reuse, R4, RZ ;  /* 0x000000041d127210 */ /* 0x040fe40007f7e0ff */
[----:B------:R-:W-:-:S03]  /*68080*/  IADD3 R14, P5, PT, R29, R6, RZ ;  /* 0x000000061d0e7210 */ /* 0x000fc60007fbe0ff */
[----:B------:R-:W-:Y:S02]  /*68090*/  IMAD.X R19, R9, 0x1, R5, P3 ;  /* 0x0000000109137824 */ /* 0x000fe400018e0605 */
[----:B------:R4:W-:Y:S04]  /*680a0*/  STL [R1+0xb10], R14 ;  /* 0x000b100e01007387 */ /* 0x0009e80000100800 */
[----:B----4-:R-:W4:Y:S04]  /*680b0*/  LDL.LU.64 R14, [R1+0x24f0] ;  /* 0x0024f000010e7983 */ /* 0x010f280000300a00 */
[----:B------:R-:W-:Y:S04]  /*680c0*/  STL.64 [R1+0x24e0], R6 ;  /* 0x0024e00601007387 */ /* 0x000fe80000100a00 */
[----:B------:R1:W-:Y:S04]  /*680d0*/  STL.64 [R1+0xb20], R18 ;  /* 0x000b201201007387 */ /* 0x0003e80000100a00 */
[----:B-1----:R-:W2:Y:S01]  /*680e0*/  LDL.LU.64 R18, [R1+0x24e8] ;  /* 0x0024e80001127983 */ /* 0x002ea20000300a00 */
[----:B----4-:R-:W-:-:S03]  /*680f0*/  IADD3 R6, P1, PT, R15, R4, RZ ;  /* 0x000000040f067210 */ /* 0x010fc60007f3e0ff */
[----:B--2---:R1:W-:Y:S04]  /*68100*/  STL.64 [R1+0x24d8], R18 ;  /* 0x0024d81201007387 */ /* 0x0043e80000100a00 */
[----:B-1----:R0:W2:Y:S04]  /*68110*/  LDL.64 R18, [R1+0xb10] ;  /* 0x000b100001127983 */ /* 0x0020a80000100a00 */
[----:B------:R-:W-:Y:S04]  /*68120*/  STL.64 [R1+0x24b8], R26 ;  /* 0x0024b81a01007387 */ /* 0x000fe80000100a00 */
[----:B------:R1:W-:Y:S04]  /*68130*/  STL [R1+0xb08], R6 ;  /* 0x000b080601007387 */ /* 0x0003e80000100800 */
[----:B-1----:R-:W2:Y:S02]  /*68140*/  LDL.LU.64 R6, [R1+0x24e0] ;  /* 0x0024e00001067983 */ /* 0x002ea40000300a00 */
[----:B--2---:R-:W-:Y:S01]  /*68150*/  IMAD.X R19, R9, 0x1, R7, P5 ;  /* 0x0000000109137824 */ /* 0x004fe200028e0607 */
[----:B------:R-:W-:-:S04]  /*68160*/  IADD3 R26, P5, PT, R15, R6, RZ ;  /* 0x000000060f1a7210 */ /* 0x000fc80007fbe0ff */
[----:B------:R1:W-:Y:S04]  /*68170*/  STL [R1+0xb14], R19 ;  /* 0x000b141301007387 */ /* 0x0003e80000100800 */
[----:B-1----:R-:W2:Y:S04]  /*68180*/  LDL.LU.64 R18, [R1+0x24d8] ;  /* 0x0024d80001127983 */ /* 0x002ea80000300a00 */
[----:B------:R1:W-:Y:S04]  /*68190*/  STL.64 [R1+0x24d0], R6 ;  /* 0x0024d00601007387 */ /* 0x0003e80000100a00 */
[----:B-1----:R0:W4:Y:S01]  /*681a0*/  LDL.64 R6, [R1+0xb08] ;  /* 0x000b080001067983 */ /* 0x0021220000100a00 */
[----:B------:R-:W-:-:S03]  /*681b0*/  SHF.R.S32.HI R8, RZ, 0x1f, R15 ;  /* 0x0000001fff087819 */ /* 0x000fc6000001140f */
[----:B------:R-:W-:Y:S04]  /*681c0*/  STL [R1+0xb00], R26 ;  /* 0x000b001a01007387 */ /* 0x000fe80000100800 */
[----:B------:R1:W-:Y:S04]  /*681d0*/  STL.64 [R1+0x24c0], R24 ;  /* 0x0024c01801007387 */ /* 0x0003e80000100a00 */
[----:B-1----:R-:W2:Y:S04]  /*681e0*/  LDL.LU R24, [R1+0xa38] ;  /* 0x000a380001187983 */ /* 0x002ea80000300800 */
[----:B------:R-:W-:Y:S04]  /*681f0*/  STL.64 [R1+0x24c8], R12 ;  /* 0x0024c80c01007387 */ /* 0x000fe80000100a00 */
[----:B------:R-:W3:Y:S01]  /*68200*/  LDL.LU R29, [R1+0xa3c] ;  /* 0x000a3c00011d7983 */ /* 0x000ee20000300800 */
[----:B----4-:R-:W-:-:S05]  /*68210*/  IMAD.X R7, R8, 0x1, R5, P1 ;  /* 0x0000000108077824 */ /* 0x010fca00008e0605 */
[----:B------:R1:W-:Y:S04]  /*68220*/  STL [R1+0xb0c], R7 ;  /* 0x000b0c0701007387 */ /* 0x0003e80000100800 */
[----:B-1----:R-:W4:Y:S01]  /*68230*/  LDL.LU.64 R6, [R1+0x24d0] ;  /* 0x0024d00001067983 */ /* 0x002f220000300a00 */
[----:B------:R-:W-:Y:S02]  /*68240*/  IMAD.MOV.U32 R12, RZ, RZ, R26 ;  /* 0x000000ffff0c7224 */ /* 0x000fe400078e001a */
[----:B------:R-:W-:Y:S01]  /*68250*/  IMAD.MOV.U32 R13, RZ, RZ, R27 ;  /* 0x000000ffff0d7224 */ /* 0x000fe200078e001b */
[----:B--2---:R-:W-:Y:S02]  /*68260*/  SHF.R.S32.HI R9, RZ, 0x1f, R24 ;  /* 0x0000001fff097819 */ /* 0x004fe40000011418 */
[----:B------:R-:W-:Y:S01]  /*68270*/  IADD3 R26, P3, PT, R24, R4, RZ ;  /* 0x00000004181a7210 */ /* 0x000fe20007f7e0ff */
[----:B------:R-:W2:Y:S04]  /*68280*/  LDL.LU R15, [R1+0xa40] ;  /* 0x000a4000010f7983 */ /* 0x000ea80000300800 */
[----:B------:R-:W-:-:S02]  /*68290*/  IMAD.X R27, R9, 0x1, R5, P3 ;  /* 0x00000001091b7824 */ /* 0x000fc400018e0605 */
[----:B----4-:R-:W-:Y:S01]  /*682a0*/  IMAD.X R13, R8, 0x1, R7, P5 ;  /* 0x00000001080d7824 */ /* 0x010fe200028e0607 */
[----:B------:R-:W-:-:S04]  /*682b0*/  IADD3 R24, P5, PT, R24, R6, RZ ;  /* 0x0000000618187210 */ /* 0x000fc80007fbe0ff */
[----:B------:R1:W-:Y:S04]  /*682c0*/  STL [R1+0xb04], R13 ;  /* 0x000b040d01007387 */ /* 0x0003e80000100800 */
[----:B-1----:R-:W4:Y:S04]  /*682d0*/  LDL.LU.64 R12, [R1+0x24c8] ;  /* 0x0024c800010c7983 */ /* 0x002f280000300a00 */
[----:B------:R1:W-:Y:S04]  /*682e0*/  STL [R1+0xae8], R24 ;  /* 0x000ae81801007387 */ /* 0x0003e80000100800 */
[----:B-1----:R-:W2:Y:S04]  /*682f0*/  LDL.LU.64 R24, [R1+0x24c0] ;  /* 0x0024c00001187983 */ /* 0x002ea80000300a00 */
[----:B------:R1:W-:Y:S04]  /*68300*/  STL.64 [R1+0xaf8], R26 ;  /* 0x000af81a01007387 */ /* 0x0003e80000100a00 */
[----:B-1----:R-:W2:Y:S04]  /*68310*/  LDL.LU.64 R26, [R1+0x24b8] ;  /* 0x0024b800011a7983 */ /* 0x002ea80000300a00 */
[----:B--2---:R-:W-:Y:S04]  /*68320*/  STL.64 [R1+0x24a0], R26 ;  /* 0x0024a01a01007387 */ /* 0x004fe80000100a00 */
[----:B------:R1:W-:Y:S04]  /*68330*/  STL [R1+0x24a8], R27 ;  /* 0x0024a81b01007387 */ /* 0x0003e80000100800 */
[----:B-1----:R0:W2:Y:S04]  /*68340*/  LDL.64 R26, [R1+0xae8] ;  /* 0x000ae800011a7983 */ /* 0x0020a80000100a00 */
[----:B------:R1:W-:Y:S04]  /*68350*/  STL.64 [R1+0x24b0], R10 ;  /* 0x0024b00a01007387 */ /* 0x0003e80000100a00 */
[----:B------:R-:W-:Y:S01]  /*68360*/  STL.64 [R1+0x2498], R24 ;  /* 0x0024981801007387 */ /* 0x000fe20000100a00 */
[----:B---3--:R-:W-:-:S02]  /*68370*/  SHF.R.S32.HI R8, RZ, 0x1f, R29 ;  /* 0x0000001fff087819 */ /* 0x008fc4000001141d */
[----:B-1----:R-:W-:Y:S01]  /*68380*/  IADD3 R10, P1, PT, R29, R4, RZ ;  /* 0x000000041d0a7210 */ /* 0x002fe20007f3e0ff */
[----:B--2---:R-:W-:Y:S01]  /*68390*/  IMAD.X R27, R9, 0x1, R7, P5 ;  /* 0x00000001091b7824 */ /* 0x004fe200028e0607 */
[----:B------:R-:W-:-:S04]  /*683a0*/  IADD3 R26, P5, PT, R29, R6, RZ ;  /* 0x000000061d1a7210 */ /* 0x000fc80007fbe0ff */
[----:B------:R1:W-:Y:S04]  /*683b0*/  STL [R1+0xaec], R27 ;  /* 0x000aec1b01007387 */ /* 0x0003e80000100800 */
[----:B------:R-:W2:Y:S01]  /*683c0*/  LDL.LU R29, [R1+0xa4c] ;  /* 0x000a4c00011d7983 */ /* 0x000ea20000300800 */
[----:B------:R-:W-:-:S05]  /*683d0*/  IMAD.X R11, R8, 0x1, R5, P1 ;  /* 0x00000001080b7824 */ /* 0x000fca00008e0605 */
[----:B------:R3:W-:Y:S01]  /*683e0*/  STL.64 [R1+0xae0], R10 ;  /* 0x000ae00a01007387 */ /* 0x0007e20000100a00 */
[----:B-1----:R-:W-:-:S03]  /*683f0*/  IMAD.X R27, R8, 0x1, R7, P5 ;  /* 0x00000001081b7824 */ /* 0x002fc600028e0607 */
[----:B---3--:R-:W3:Y:S04]  /*68400*/  LDL.LU.64 R10, [R1+0x24b0] ;  /* 0x0024b000010a7983 */ /* 0x008ee80000300a00 */
[----:B--2---:R-:W-:Y:S04]  /*68410*/  STL.64 [R1+0x2490], R28 ;  /* 0x0024901c01007387 */ /* 0x004fe80000100a00 */
        /* <DEDUP_REMOVED lines=13> */
[----:B-1----:R0:W3:Y:S01]  /*684f0*/  LDL.64 R2, [R1+0xac0] ;  /* 0x000ac00001027983 */ /* 0x0020e20000100a00 */
[----:B----4-:R-:W-:-:S03]  /*68500*/  IMAD.MOV.U32 R15, RZ, RZ, R13 ;  /* 0x000000ffff0f7224 */ /* 0x010fc600078e000d */
[----:B------:R-:W4:Y:S01]  /*68510*/  LDL.LU R13, [R1+0xa50] ;  /* 0x000a5000010d7983 */ /* 0x000f220000300800 */
[----:B--2---:R-:W-:-:S05]  /*68520*/  IADD3 R28, P1, PT, R25, R4, RZ ;  /* 0x00000004191c7210 */ /* 0x004fca0007f3e0ff */
[----:B------:R1:W-:Y:S01]  /*68530*/  STL [R1+0xab8], R28 ;  /* 0x000ab81c01007387 */ /* 0x0003e20000100800 */
[----:B---3--:R-:W-:-:S03]  /*68540*/  IMAD.X R3, R9, 0x1, R7, P5 ;  /* 0x0000000109037824 */ /* 0x008fc600028e0607 */
[----:B-1----:R-:W2:Y:S04]  /*68550*/  LDL.LU.64 R28, [R1+0x2490] ;  /* 0x00249000011c7983 */ /* 0x002ea80000300a00 */
[----:B------:R1:W-:Y:S01]  /*68560*/  STL.64 [R1+0x2488], R6 ;  /* 0x0024880601007387 */ /* 0x0003e20000100a00 */
[----:B------:R-:W-:-:S03]  /*68570*/  IADD3 R24, P5, PT, R25, R6, RZ ;  /* 0x0000000619187210 */ /* 0x000fc60007fbe0ff */
[----:B------:R-:W-:Y:S04]  /*68580*/  STL [R1+0xac4], R3 ;  /* 0x000ac40301007387 */ /* 0x000fe80000100800 */
[----:B-1----:R0:W3:Y:S01]  /*68590*/  LDL.64 R6, [R1+0xab8] ;  /* 0x000ab80001067983 */ /* 0x0020e20000100a00 */
[----:B------:R-:W-:Y:S01]  /*685a0*/  SHF.R.S32.HI R8, RZ, 0x1f, R25 ;  /* 0x0000001fff087819 */ /* 0x000fe20000011419 */
[----:B--2---:R-:W-:Y:S02]  /*685b0*/  IMAD.MOV.U32 R25, RZ, RZ, R28 ;  /* 0x000000ffff197224 */ /* 0x004fe400078e001c */
[----:B------:R-:W-:Y:S02]  /*685c0*/  IMAD.MOV.U32 R28, RZ, RZ, R12 ;  /* 0x000000ffff1c7224 */ /* 0x000fe400078e000c */
[----:B------:R-:W-:-:S02]  /*685d0*/  IMAD.MOV.U32 R12, RZ, RZ, R11 ;  /* 0x000000ffff0c7224 */ /* 0x000fc400078e000b */
[----:B------:R-:W-:Y:S02]  /*685e0*/  IMAD.MOV.U32 R11, RZ, RZ, R18 ;  /* 0x000000ffff0b7224 */ /* 0x000fe400078e0012 */
[----:B------:R-:W-:Y:S02]  /*685f0*/  IMAD.MOV.U32 R18, RZ, RZ, R19 ;  /* 0x000000ffff127224 */ /* 0x000fe400078e0013 */
[----:B------:R-:W-:Y:S02]  /*68600*/  IMAD.MOV.U32 R19, RZ, RZ, R0 ;  /* 0x000000ffff137224 */ /* 0x000fe400078e0000 */
[----:B------:R-:W2:Y:S01]  /*68610*/  LDL.LU R0, [R1+0xa58] ;  /* 0x000a580001007983 */ /* 0x000ea20000300800 */
[----:B---3--:R-:W-:-:S05]  /*68620*/  IMAD.X R7, R8, 0x1, R5, P1 ;  /* 0x0000000108077824 */ /* 0x008fca00008e0605 */
[----:B------:R1:W-:Y:S04]  /*68630*/  STL [R1+0xabc], R7 ;  /* 0x000abc0701007387 */ /* 0x0003e80000100800 */
[----:B-1----:R-:W3:Y:S01]  /*68640*/  LDL.LU.64 R6, [R1+0x2488] ;  /* 0x0024880001067983 */ /* 0x002ee20000300a00 */
[--C-:B------:R-:W-:Y:S02]  /*68650*/  SHF.R.S32.HI R9, RZ, 0x1f, R25.reuse ;  /* 0x0000001fff097819 */ /* 0x100fe40000011419 */
[----:B------:R-:W-:Y:S01]  /*68660*/  IADD3 R2, P3, PT, R25, R4, RZ ;  /* 0x0000000419027210 */ /* 0x000fe20007f7e0ff */
[----:B------:R-:W-:Y:S02]  /*68670*/  IMAD.MOV.U32 R3, RZ, RZ, R25 ;  /* 0x000000ffff037224 */ /* 0x000fe400078e0019 */
[----:B---3--:R-:W-:-:S05]  /*68680*/  IMAD.X R25, R8, 0x1, R7, P5 ;  /* 0x0000000108197824 */ /* 0x008fca00028e0607 */
[----:B------:R1:W-:Y:S04]  /*68690*/  STL.64 [R1+0xaa8], R24 ;  /* 0x000aa81801007387 */ /* 0x0003e80000100a00 */
[----:B-1----:R-:W3:Y:S04]  /*686a0*/  LDL.LU.64 R24, [R1+0x2480] ;  /* 0x0024800001187983 */ /* 0x002ee80000300a00 */
[----:B---3--:R1:W-:Y:S02]  /*686b0*/  STL.64 [R1+0x2468], R24 ;  /* 0x0024681801007387 */ /* 0x0083e40000100a00 */
[----:B-1----:R-:W-:Y:S01]  /*686c0*/  IADD3 R24, P5, PT, R3, R6, RZ ;  /* 0x0000000603187210 */ /* 0x002fe20007fbe0ff */
[----:B------:R-:W-:-:S05]  /*686d0*/  IMAD.X R3, R9, 0x1, R5, P3 ;  /* 0x0000000109037824 */ /* 0x000fca00018e0605 */
[----:B------:R1:W-:Y:S04]  /*686e0*/  STL.64 [R1+0xaa0], R2 ;  /* 0x000aa00201007387 */ /* 0x0003e80000100a00 */
[----:B-1----:R-:W3:Y:S01]  /*686f0*/  LDL.LU.64 R2, [R1+0x2478] ;  /* 0x0024780001027983 */ /* 0x002ee20000300a00 */
[----:B------:R-:W-:Y:S01]  /*68700*/  IMAD.X R25, R9, 0x1, R7, P5 ;  /* 0x0000000109197824 */ /* 0x000fe200028e0607 */
[----:B------:R-:W-:Y:S02]  /*68710*/  SHF.R.S32.HI R8, RZ, 0x1f, R29 ;  /* 0x0000001fff087819 */ /* 0x000fe4000001141d */
[----:B---3--:R1:W-:Y:S04]  /*68720*/  STL.64 [R1+0x2470], R2 ;  /* 0x0024700201007387 */ /* 0x0083e80000100a00 */
[----:B------:R3:W-:Y:S04]  /*68730*/  STL.64 [R1+0x4a0], R24 ;  /* 0x0004a01801007387 */ /* 0x0007e80000100a00 */
[----:B------:R-:W-:Y:S01]  /*68740*/  STL [R1+0x2460], R28 ;  /* 0x0024601c01007387 */ /* 0x000fe20000100800 */
[----:B-1----:R-:W-:-:S02]  /*68750*/  IADD3 R2, P1, PT, R29, R4, RZ ;  /* 0x000000041d027210 */ /* 0x002fc40007f3e0ff */
[----:B---3--:R-:W-:-:S03]  /*68760*/  IADD3 R24, P5, PT, R29, R6, RZ ;  /* 0x000000061d187210 */ /* 0x008fc60007fbe0ff */
[C---:B------:R-:W-:Y:S02]  /*68770*/  IMAD.X R3, R8.reuse, 0x1, R5, P1 ;  /* 0x0000000108037824 */ /* 0x040fe400008e0605 */
[----:B------:R-:W-:-:S03]  /*68780*/  IMAD.X R25, R8, 0x1, R7, P5 ;  /* 0x0000000108197824 */ /* 0x000fc600028e0607 */
[----:B------:R1:W-:Y:S04]  /*68790*/  STL.64 [R1+0x498], R2 ;  /* 0x0004980201007387 */ /* 0x0003e80000100a00 */
[----:B-1----:R-:W3:Y:S04]  /*687a0*/  LDL.LU.64 R2, [R1+0x2470] ;  /* 0x0024700001027983 */ /* 0x002ee80000300a00 */
[----:B------:R1:W-:Y:S04]  /*687b0*/  STL.64 [R1+0x480], R24 ;  /* 0x0004801801007387 */ /* 0x0003e80000100a00 */
[----:B-1----:R-:W2:Y:S01]  /*687c0*/  LDL.LU.64 R24, [R1+0x2468] ;  /* 0x0024680001187983 */ /* 0x002ea20000300a00 */
[----:B----4-:R-:W-:-:S02]  /*687d0*/  SHF.R.S32.HI R9, RZ, 0x1f, R13 ;  /* 0x0000001fff097819 */ /* 0x010fc4000001140d */
[C---:B------:R-:W-:Y:S01]  /*687e0*/  IADD3 R28, P3, PT, R13.reuse, R4, RZ ;  /* 0x000000040d1c7210 */ /* 0x040fe20007f7e0ff */
[----:B--2---:R1:W-:Y:S02]  /*687f0*/  STL.64 [R1+0x2450], R24 ;  /* 0x0024501801007387 */ /* 0x0043e40000100a00 */
[----:B-1----:R-:W-:Y:S02]  /*68800*/  IADD3 R24, P5, PT, R13, R6, RZ ;  /* 0x000000060d187210 */ /* 0x002fe40007fbe0ff */
[----:B------:R-:W2:Y:S04]  /*68810*/  LDL.LU R13, [R1+0x2464] ;  /* 0x00246400010d7983 */ /* 0x000ea80000300800 */
[----:B------:R-:W-:Y:S04]  /*68820*/  STL [R1+0x460], R24 ;  /* 0x0004601801007387 */ /* 0x000fe80000100800 */
[----:B---3--:R1:W-:Y:S04]  /*68830*/  STL.64 [R1+0x2458], R2 ;  /* 0x0024580201007387 */ /* 0x0083e80000100a00 */
[----:B-1----:R-:W3:Y:S01]  /*68840*/  LDL.LU R2, [R1+0xa54] ;  /* 0x000a540001027983 */ /* 0x002ee20000300800 */
[----:B------:R-:W-:-:S05]  /*68850*/  IMAD.X R29, R9, 0x1, R5, P3 ;  /* 0x00000001091d7824 */ /* 0x000fca00018e0605 */
[----:B------:R1:W-:Y:S04]  /*68860*/  STL.64 [R1+0x478], R28 ;  /* 0x0004781c01007387 */ /* 0x0003e80000100a00 */
[----:B-1----:R-:W4:Y:S04]  /*68870*/  LDL.LU R28, [R1+0x2460] ;  /* 0x00246000011c7983 */ /* 0x002f280000300800 */
[----:B--2---:R1:W-:Y:S04]  /*68880*/  STL.64 [R1+0x2448], R12 ;  /* 0x0024480c01007387 */ /* 0x0043e80000100a00 */
[----:B------:R-:W2:Y:S01]  /*68890*/  LDL.LU R29, [R1+0xa60] ;  /* 0x000a6000011d7983 */ /* 0x000ea20000300800 */
[----:B-1----:R-:W-:-:S02]  /*688a0*/  IMAD.MOV.U32 R12, RZ, RZ, R24 ;  /* 0x000000ffff0c7224 */ /* 0x002fc400078e0018 */
[----:B------:R-:W-:Y:S01]  /*688b0*/  IMAD.MOV.U32 R13, RZ, RZ, R25 ;  /* 0x000000ffff0d7224 */ /* 0x000fe200078e0019 */
[----:B---3--:R-:W-:Y:S02]  /*688c0*/  SHF.R.S32.HI R8, RZ, 0x1f, R2 ;  /* 0x0000001fff087819 */ /* 0x008fe40000011402 */
[C---:B------:R-:W-:Y:S01]  /*688d0*/  IADD3 R24, P1, PT, R2.reuse, R4, RZ ;  /* 0x0000000402187210 */ /* 0x040fe20007f3e0ff */
[----:B------:R-:W-:Y:S01]  /*688e0*/  IMAD.X R13, R9, 0x1, R7, P5 ;  /* 0x00000001090d7824 */ /* 0x000fe200028e0607 */
[----:B------:R-:W-:Y:S02]  /*688f0*/  IADD3 R12, P5, PT, R2, R6, RZ ;  /* 0x00000006020c7210 */ /* 0x000fe40007fbe0ff */
[----:B------:R-:W-:Y:S01]  /*68900*/  IADD3 R2, P3, PT, R0, R4, RZ ;  /* 0x0000000400027210 */ /* 0x000fe20007f7e0ff */
[C---:B------:R-:W-:Y:S01]  /*68910*/  IMAD.X R25, R8.reuse, 0x1, R5, P1 ;  /* 0x0000000108197824 */ /* 0x040fe200008e0605 */
[----:B------:R-:W-:Y:S04]  /*68920*/  STL [R1+0x464], R13 ;  /* 0x0004640d01007387 */ /* 0x000fe80000100800 */
[----:B------:R1:W-:Y:S04]  /*68930*/  STL [R1+0x2b8], R2 ;  /* 0x0002b80201007387 */ /* 0x0003e80000100800 */
[----:B-1----:R-:W3:Y:S04]  /*68940*/  LDL.LU.64 R2, [R1+0x2458] ;  /* 0x0024580001027983 */ /* 0x002ee80000300a00 */
[----:B------:R1:W-:Y:S04]  /*68950*/  STL.64 [R1+0x458], R24 ;  /* 0x0004581801007387 */ /* 0x0003e80000100a00 */
[----:B-1----:R-:W2:Y:S01]  /*68960*/  LDL.LU.64 R24, [R1+0x2450] ;  /* 0x0024500001187983 */ /* 0x002ea20000300a00 */
[----:B------:R-:W-:Y:S01]  /*68970*/  IMAD.X R13, R8, 0x1, R7, P5 ;  /* 0x00000001080d7824 */ /* 0x000fe200028e0607 */
[----:B------:R-:W-:-:S02]  /*68980*/  SHF.R.S32.HI R9, RZ, 0x1f, R0 ;  /* 0x0000001fff097819 */ /* 0x000fc40000011400 */
[----:B--2---:R-:W-:Y:S04]  /*68990*/  STL.64 [R1+0x2438], R24 ;  /* 0x0024381801007387 */ /* 0x004fe80000100a00 */
[----:B------:R1:W-:Y:S04]  /*689a0*/  STL.64 [R1+0x440], R12 ;  /* 0x0004400c01007387 */ /* 0x0003e80000100a00 */
[----:B-1----:R-:W2:Y:S01]  /*689b0*/  LDL.LU.64 R12, [R1+0x2448] ;  /* 0x00244800010c7983 */ /* 0x002ea20000300a00 */
[----:B------:R-:W-:-:S03]  /*689c0*/  IADD3 R24, P5, PT, R0, R6, RZ ;  /* 0x0000000600187210 */ /* 0x000fc60007fbe0ff */
[----:B------:R-:W3:Y:S04]  /*689d0*/  LDL.LU R0, [R1+0x2440] ;  /* 0x0024400001007983 */ /* 0x000ee80000300800 */
[----:B------:R1:W-:Y:S04]  /*689e0*/  STL.64 [R1+0x2430], R18 ;  /* 0x0024301201007387 */ /* 0x0003e80000100a00 */
[----:B-1----:R0:W3:Y:S04]  /*689f0*/  LDL.64 R18, [R1+0x2b8] ;  /* 0x0002b80001127983 */ /* 0x0020e80000100a00 */
[----:B--2---:R1:W-:Y:S04]  /*68a00*/  STL.64 [R1+0x2418], R12 ;  /* 0x0024180c01007387 */ /* 0x0043e80000100a00 */
[----:B-1----:R-:W2:Y:S01]  /*68a10*/  LDL.LU R13, [R1+0xa5c] ;  /* 0x000a5c00010d7983 */ /* 0x002ea20000300800 */
[----:B------:R-:W-:-:S02]  /*68a20*/  IMAD.X R25, R9, 0x1, R7, P5 ;  /* 0x0000000109197824 */ /* 0x000fc400028e0607 */
[----:B---3--:R-:W-:-:S05]  /*68a30*/  IMAD.X R19, R9, 0x1, R5, P3 ;  /* 0x0000000109137824 */ /* 0x008fca00018e0605 */
[----:B------:R-:W-:Y:S04]  /*68a40*/  STL [R1+0x2bc], R19 ;  /* 0x0002bc1301007387 */ /* 0x000fe80000100800 */
[----:B------:R1:W-:Y:S04]  /*68a50*/  STL.64 [R1+0x2a0], R24 ;  /* 0x0002a01801007387 */ /* 0x0003e80000100a00 */
[----:B-1----:R-:W3:Y:S04]  /*68a60*/  LDL.LU.64 R24, [R1+0x2438] ;  /* 0x0024380001187983 */ /* 0x002ee80000300a00 */
[----:B------:R1:W-:Y:S04]  /*68a70*/  STL.64 [R1+0x2420], R20 ;  /* 0x0024201401007387 */ /* 0x0003e80000100a00 */
[----:B------:R0:W-:Y:S01]  /*68a80*/  STL [R1+0x2428], R21 ;  /* 0x0024281501007387 */ /* 0x0001e20000100800 */
[----:B--2---:R-:W-:-:S02]  /*68a90*/  SHF.R.S32.HI R8, RZ, 0x1f, R13 ;  /* 0x0000001fff087819 */ /* 0x004fc4000001140d */
[C---:B------:R-:W-:Y:S02]  /*68aa0*/  IADD3 R18, P1, PT, R13.reuse, R4, RZ ;  /* 0x000000040d127210 */ /* 0x040fe40007f3e0ff */
[----:B-1----:R-:W-:-:S03]  /*68ab0*/  IADD3 R20, P5, PT, R13, R6, RZ ;  /* 0x000000060d147210 */ /* 0x002fc60007fbe0ff */
[C---:B------:R-:W-:Y:S02]  /*68ac0*/  IMAD.X R19, R8.reuse, 0x1, R5, P1 ;  /* 0x0000000108137824 */ /* 0x040fe400008e0605 */
[----:B0-----:R-:W-:-:S03]  /*68ad0*/  IMAD.X R21, R8, 0x1, R7, P5 ;  /* 0x0000000108157824 */ /* 0x001fc600028e0607 */
[----:B------:R0:W-:Y:S04]  /*68ae0*/  STL.64 [R1+0x298], R18 ;  /* 0x0002981201007387 */ /* 0x0001e80000100a00 */
[----:B0-----:R-:W2:Y:S04]  /*68af0*/  LDL.LU.64 R18, [R1+0x2430] ;  /* 0x0024300001127983 */ /* 0x001ea80000300a00 */
[----:B------:R0:W-:Y:S04]  /*68b00*/  STL.64 [R1+0x278], R20 ;  /* 0x0002781401007387 */ /* 0x0001e80000100a00 */
[----:B0-----:R0:W2:Y:S01]  /*68b10*/  LDL.LU R21, [R1+0x2428] ;  /* 0x0024280001157983 */ /* 0x0010a20000300800 */
[----:B------:R-:W-:-:S02]  /*68b20*/  SHF.R.S32.HI R9, RZ, 0x1f, R29 ;  /* 0x0000001fff097819 */ /* 0x000fc4000001141d */
[C---:B------:R-:W-:Y:S02]  /*68b30*/  IADD3 R12, P3, PT, R29.reuse, R4, RZ ;  /* 0x000000041d0c7210 */ /* 0x040fe40007f7e0ff */
[----:B------:R-:W-:-:S03]  /*68b40*/  IADD3 R20, P5, PT, R29, R6, RZ ;  /* 0x000000061d147210 */ /* 0x000fc60007fbe0ff */
[C---:B------:R-:W-:Y:S02]  /*68b50*/  IMAD.X R13, R9.reuse, 0x1, R5, P3 ;  /* 0x00000001090d7824 */ /* 0x040fe400018e0605 */
[----:B------:R2:W-:Y:S04]  /*68b60*/  STL [R1+0x258], R20 ;  /* 0x0002581401007387 */ /* 0x0005e80000100800 */
[----:B--2---:R-:W2:Y:S04]  /*68b70*/  LDL.LU.64 R20, [R1+0x2420] ;  /* 0x0024200001147983 */ /* 0x004ea80000300a00 */
[----:B------:R1:W-:Y:S04]  /*68b80*/  STL.64 [R1+0x270], R12 ;  /* 0x0002700c01007387 */ /* 0x0003e80000100a00 */
[----:B-1----:R-:W2:Y:S04]  /*68b90*/  LDL.LU.64 R12, [R1+0x2418] ;  /* 0x00241800010c7983 */ /* 0x002ea80000300a00 */
[----:B--2---:R1:W-:Y:S04]  /*68ba0*/  STL.64 [R1+0x23f0], R12 ;  /* 0x0023f00c01007387 */ /* 0x0043e80000100a00 */
[----:B-1----:R-:W2:Y:S04]  /*68bb0*/  LDL.LU R12, [R1+0xa68] ;  /* 0x000a6800010c7983 */ /* 0x002ea80000300800 */
[----:B--2---:R1:W-:Y:S04]  /*68bc0*/  STL.64 [R1+0x2410], R12 ;  /* 0x0024100c01007387 */ /* 0x0043e80000100a00 */
[----:B-1----:R0:W2:Y:S04]  /*68bd0*/  LDL.64 R12, [R1+0x258] ;  /* 0x00025800010c7983 */ /* 0x0020a80000100a00 */
[----:B---3--:R1:W-:Y:S04]  /*68be0*/  STL.64 [R1+0x23f8], R24 ;  /* 0x0023f81801007387 */ /* 0x0083e80000100a00 */
[----:B-1----:R-:W3:Y:S04]  /*68bf0*/  LDL.LU R25, [R1+0xa64] ;  /* 0x000a640001197983 */ /* 0x002ee80000300800 */
[----:B------:R-:W-:Y:S04]  /*68c00*/  STL.64 [R1+0x2400], R16 ;  /* 0x0024001001007387 */ /* 0x000fe80000100a00 */
[----:B------:R-:W-:Y:S04]  /*68c10*/  STL.64 [R1+0x2408], R2 ;  /* 0x0024080201007387 */ /* 0x000fe80000100a00 */
[----:B------:R-:W4:Y:S01]  /*68c20*/  LDL.LU R29, [R1+0x40] ;  /* 0x00004000011d7983 */ /* 0x000f220000300800 */
[----:B--2---:R-:W-:-:S05]  /*68c30*/  IMAD.X R13, R9, 0x1, R7, P5 ;  /* 0x00000001090d7824 */ /* 0x004fca00028e0607 */
[----:B------:R1:W-:Y:S04]  /*68c40*/  STL [R1+0x25c], R13 ;  /* 0x00025c0d01007387 */ /* 0x0003e80000100800 */
[----:B-1----:R-:W2:Y:S01]  /*68c50*/  LDL.LU.64 R12, [R1+0x2410] ;  /* 0x00241000010c7983 */ /* 0x002ea20000300a00 */
[----:B---3--:R-:W-:Y:S02]  /*68c60*/  SHF.R.S32.HI R8, RZ, 0x1f, R25 ;  /* 0x0000001fff087819 */ /* 0x008fe40000011419 */
[C---:B------:R-:W-:Y:S02]  /*68c70*/  IADD3 R16, P1, PT, R25.reuse, R4, RZ ;  /* 0x0000000419107210 */ /* 0x040fe40007f3e0ff */
[----:B------:R-:W-:-:S03]  /*68c80*/  IADD3 R24, P5, PT, R25, R6, RZ ;  /* 0x0000000619187210 */ /* 0x000fc60007fbe0ff */
[C---:B------:R-:W-:Y:S02]  /*68c90*/  IMAD.X R17, R8.reuse, 0x1, R5, P1 ;  /* 0x0000000108117824 */ /* 0x040fe400008e0605 */
[----:B------:R-:W-:Y:S01]  /*68ca0*/  IMAD.X R25, R8, 0x1, R7, P5 ;  /* 0x0000000108197824 */ /* 0x000fe200028e0607 */
[C---:B--2---:R-:W-:Y:S02]  /*68cb0*/  IADD3 R2, P3, PT, R12.reuse, R4, RZ ;  /* 0x000000040c027210 */ /* 0x044fe40007f7e0ff */
[----:B------:R-:W-:Y:S02]  /*68cc0*/  SHF.R.S32.HI R9, RZ, 0x1f, R12 ;  /* 0x0000001fff097819 */ /* 0x000fe4000001140c */
[----:B------:R-:W-:Y:S01]  /*68cd0*/  IADD3 R12, P5, PT, R12, R6, RZ ;  /* 0x000000060c0c7210 */ /* 0x000fe20007fbe0ff */
[----:B------:R1:W-:Y:S04]  /*68ce0*/  STL [R1+0x220], R2 ;  /* 0x0002200201007387 */ /* 0x0003e80000100800 */
[----:B-1----:R-:W2:Y:S04]  /*68cf0*/  LDL.LU.64 R2, [R1+0x2408] ;  /* 0x0024080001027983 */ /* 0x002ea80000300a00 */
[----:B------:R1:W-:Y:S04]  /*68d00*/  STL.64 [R1+0x250], R16 ;  /* 0x0002501001007387 */ /* 0x0003e80000100a00 */
[----:B-1----:R-:W3:Y:S04]  /*68d10*/  LDL.LU.64 R16, [R1+0x2400] ;  /* 0x0024000001107983 */ /* 0x002ee80000300a00 */
[----:B------:R1:W-:Y:S04]  /*68d20*/  STL.64 [R1+0x228], R24 ;  /* 0x0002281801007387 */ /* 0x0003e80000100a00 */
[----:B-1----:R-:W2:Y:S04]  /*68d30*/  LDL.LU.64 R24, [R1+0x23f8] ;  /* 0x0023f80001187983 */ /* 0x002ea80000300a00 */
[----:B------:R1:W-:Y:S04]  /*68d40*/  STL [R1+0x1e8], R12 ;  /* 0x0001e80c01007387 */ /* 0x0003e80000100800 */
[----:B-1----:R-:W2:Y:S04]  /*68d50*/  LDL.LU.64 R12, [R1+0x23f0] ;  /* 0x0023f000010c7983 */ /* 0x002ea80000300a00 */
[----:B------:R-:W-:Y:S04]  /*68d60*/  STL.64 [R1+0x23e0], R6 ;  /* 0x0023e00601007387 */ /* 0x000fe80000100a00 */
[----:B------:R1:W-:Y:S04]  /*68d70*/  STL [R1+0x23e8], R7 ;  /* 0x0023e80701007387 */ /* 0x0003e80000100800 */
[----:B-1----:R0:W3:Y:S04]  /*68d80*/  LDL.64 R6, [R1+0x220] ;  /* 0x0002200001067983 */ /* 0x0020e80000100a00 */
[----:B--2---:R1:W-:Y:S04]  /*68d90*/  STL.64 [R1+0x23c0], R12 ;  /* 0x0023c00c01007387 */ /* 0x0043e80000100a00 */
[----:B-1----:R-:W2:Y:S01]  /*68da0*/  LDL.LU R12, [R1+0x44] ;  /* 0x00004400010c7983 */ /* 0x002ea20000300800 */
[----:B---3--:R-:W-:-:S05]  /*68db0*/  IMAD.X R7, R9, 0x1, R5, P3 ;  /* 0x0000000109077824 */ /* 0x008fca00018e0605 */
[----:B------:R1:W-:Y:S04]  /*68dc0*/  STL [R1+0x224], R7 ;  /* 0x0002240701007387 */ /* 0x0003e80000100800 */
[----:B-1----:R0:W3:Y:S01]  /*68dd0*/  LDL.LU R7, [R1+0x23e8] ;  /* 0x0023e80001077983 */ /* 0x0020e20000300800 */
[----:B----4-:R-:W-:-:S03]  /*68de0*/  IADD3 R6, P1, PT, R29, R4, RZ ;  /* 0x000000041d067210 */ /* 0x010fc60007f3e0ff */
[----:B------:R1:W-:Y:S04]  /*68df0*/  STL.64 [R1+0x23c8], R10 ;  /* 0x0023c80a01007387 */ /* 0x0003e80000100a00 */
[----:B-1----:R0:W4:Y:S04]  /*68e00*/  LDL.64 R10, [R1+0x1e8] ;  /* 0x0001e800010a7983 */ /* 0x0021280000100a00 */
[----:B------:R3:W-:Y:S04]  /*68e10*/  STL [R1+0x1f8], R6 ;  /* 0x0001f80601007387 */ /* 0x0007e80000100800 */
[----:B---3--:R-:W4:Y:S04]  /*68e20*/  LDL.LU.64 R6, [R1+0x23e0] ;  /* 0x0023e00001067983 */ /* 0x008f280000300a00 */
[----:B------:R1:W-:Y:S04]  /*68e30*/  STL.64 [R1+0x23d0], R18 ;  /* 0x0023d01201007387 */ /* 0x0003e80000100a00 */
[----:B-1----:R-:W3:Y:S01]  /*68e40*/  LDL.64 R18, [R1+0x1f8] ;  /* 0x0001f80001127983 */ /* 0x002ee20000100a00 */
[----:B------:R-:W-:Y:S01]  /*68e50*/  SHF.R.S32.HI R8, RZ, 0x1f, R29 ;  /* 0x0000001fff087819 */ /* 0x000fe2000001141d */
[----:B----4-:R-:W-:-:S05]  /*68e60*/  IMAD.X R11, R9, 0x1, R7, P5 ;  /* 0x00000001090b7824 */ /* 0x010fca00028e0607 */
[----:B------:R-:W-:Y:S01]  /*68e70*/  STL [R1+0x1ec], R11 ;  /* 0x0001ec0b01007387 */ /* 0x000fe20000100800 */
[----:B------:R-:W-:-:S03]  /*68e80*/  IADD3 R10, P5, PT, R29, R6, RZ ;  /* 0x000000061d0a7210 */ /* 0x000fc60007fbe0ff */
[----:B---3--:R2:W-:Y:S04]  /*68e90*/  STL [R1+0x23d8], R18 ;  /* 0x0023d81201007387 */ /* 0x0085e80000100800 */
[----:B------:R-:W3:Y:S01]  /*68ea0*/  LDL.LU R29, [R1+0x48] ;  /* 0x00004800011d7983 */ /* 0x000ee20000300800 */
[----:B--2---:R-:W-:-:S05]  /*68eb0*/  IADD3 R18, P3, PT, R12, R4, RZ ;  /* 0x000000040c127210 */ /* 0x004fca0007f7e0ff */
[----:B------:R1:W-:Y:S04]  /*68ec0*/  STL [R1+0x248], R18 ;  /* 0x0002481201007387 */ /* 0x0003e80000100800 */
[----:B-1----:R0:W2:Y:S01]  /*68ed0*/  LDL.LU R18, [R1+0x23d8] ;  /* 0x0023d80001127983 */ /* 0x0020a20000300800 */
[C---:B------:R-:W-:Y:S02]  /*68ee0*/  IMAD.X R19, R8.reuse, 0x1, R5, P1 ;  /* 0x0000000108137824 */ /* 0x040fe400008e0605 */
[----:B------:R-:W-:Y:S01]  /*68ef0*/  IMAD.X R11, R8, 0x1, R7, P5 ;  /* 0x00000001080b7824 */ /* 0x000fe200028e0607 */
[----:B------:R-:W-:Y:S02]  /*68f00*/  SHF.R.S32.HI R9, RZ, 0x1f, R12 ;  /* 0x0000001fff097819 */ /* 0x000fe4000001140c */
[-C--:B------:R-:W-:Y:S01]  /*68f10*/  IADD3 R12, P5, PT, R12, R6.reuse, RZ ;  /* 0x000000060c0c7210 */ /* 0x080fe20007fbe0ff */
[----:B------:R2:W-:Y:S04]  /*68f20*/  STL [R1+0x1fc], R19 ;  /* 0x0001fc1301007387 */ /* 0x0005e80000100800 */
[----:B--2---:R-:W2:Y:S04]  /*68f30*/  LDL.LU.64 R18, [R1+0x23d0] ;  /* 0x0023d00001127983 */ /* 0x004ea80000300a00 */
[----:B------:R1:W-:Y:S04]  /*68f40*/  STL.64 [R1+0x1f0], R10 ;  /* 0x0001f00a01007387 */ /* 0x0003e80000100a00 */
[----:B-1----:R-:W4:Y:S04]  /*68f50*/  LDL.LU.64 R10, [R1+0x23c8] ;  /* 0x0023c800010a7983 */ /* 0x002f280000300a00 */
[----:B------:R1:W-:Y:S04]  /*68f60*/  STL [R1+0x240], R12 ;  /* 0x0002400c01007387 */ /* 0x0003e80000100800 */
[----:B-1----:R-:W2:Y:S04]  /*68f70*/  LDL.LU.64 R12, [R1+0x23c0] ;  /* 0x0023c000010c7983 */ /* 0x002ea80000300a00 */
[----:B--2---:R1:W-:Y:S04]  /*68f80*/  STL.64 [R1+0x23a8], R12 ;  /* 0x0023a80c01007387 */ /* 0x0043e80000100a00 */
[----:B-1----:R0:W2:Y:S04]  /*68f90*/  LDL.64 R12, [R1+0x240] ;  /* 0x00024000010c7983 */ /* 0x0020a80000100a00 */
[----:B----4-:R1:W-:Y:S04]  /*68fa0*/  STL.64 [R1+0x23b0], R10 ;  /* 0x0023b00a01007387 */ /* 0x0103e80000100a00 */
[----:B-1----:R0:W4:Y:S04]  /*68fb0*/  LDL.64 R10, [R1+0x248] ;  /* 0x00024800010a7983 */ /* 0x0021280000100a00 */
[----:B------:R-:W-:Y:S04]  /*68fc0*/  STL.64 [R1+0x23b8], R18 ;  /* 0x0023b81201007387 */ /* 0x000fe80000100a00 */
[----:B------:R1:W-:Y:S04]  /*68fd0*/  STL.64 [R1+0x23a0], R26 ;  /* 0x0023a01a01007387 */ /* 0x0003e80000100a00 */
[----:B-1----:R-:W4:Y:S01]  /*68fe0*/  LDL.LU R26, [R1+0x4c] ;  /* 0x00004c00011a7983 */ /* 0x002f220000300800 */
[----:B---3--:R-:W-:Y:S01]  /*68ff0*/  SHF.R.S32.HI R8, RZ, 0x1f, R29 ;  /* 0x0000001fff087819 */ /* 0x008fe2000001141d */
[----:B--2---:R-:W-:Y:S01]  /*69000*/  IMAD.X R13, R9, 0x1, R7, P5 ;  /* 0x00000001090d7824 */ /* 0x004fe200028e0607 */
[----:B------:R-:W-:Y:S01]  /*69010*/  IADD3 R12, P5, PT, R29, R6, RZ ;  /* 0x000000061d0c7210 */ /* 0x000fe20007fbe0ff */
[----:B----4-:R-:W-:Y:S01]  /*69020*/  IMAD.X R11, R9, 0x1, R5, P3 ;  /* 0x00000001090b7824 */ /* 0x010fe200018e0605 */
[----:B------:R-:W-:-:S04]  /*69030*/  IADD3 R10, P1, PT, R29, R4, RZ ;  /* 0x000000041d0a7210 */ /* 0x000fc80007f3e0ff */
[----:B------:R1:W-:Y:S04]  /*69040*/  STL [R1+0x24c], R11 ;  /* 0x00024c0b01007387 */ /* 0x0003e80000100800 */
[----:B------:R2:W-:Y:S04]  /*69050*/  STL [R1+0x244], R13 ;  /* 0x0002440d01007387 */ /* 0x0005e80000100800 */
[----:B------:R-:W3:Y:S01]  /*69060*/  LDL.LU R29, [R1+0x50] ;  /* 0x00005000011d7983 */ /* 0x000ee20000300800 */
[----:B------:R-:W-:Y:S01]  /*69070*/  IADD3 R18, P3, PT, R26, R4, RZ ;  /* 0x000000041a127210 */ /* 0x000fe20007f7e0ff */
[----:B-1----:R-:W-:-:S02]  /*69080*/  IMAD.X R11, R8, 0x1, R5, P1 ;  /* 0x00000001080b7824 */ /* 0x002fc400008e0605 */
[----:B--2---:R-:W-:Y:S01]  /*69090*/  IMAD.X R13, R8, 0x1, R7, P5 ;  /* 0x00000001080d7824 */ /* 0x004fe200028e0607 */
[----:B------:R-:W-:Y:S02]  /*690a0*/  SHF.R.S32.HI R9, RZ, 0x1f, R26 ;  /* 0x0000001fff097819 */ /* 0x000fe4000001141a */
[----:B------:R-:W-:Y:S01]  /*690b0*/  IADD3 R26, P5, PT, R26, R6, RZ ;  /* 0x000000061a1a7210 */ /* 0x000fe20007fbe0ff */
[----:B------:R1:W-:Y:S04]  /*690c0*/  STL [R1+0x290], R18 ;  /* 0x0002901201007387 */ /* 0x0003e80000100800 */
[----:B-1----:R-:W2:Y:S04]  /*690d0*/  LDL.LU.64 R18, [R1+0x23b8] ;  /* 0x0023b80001127983 */ /* 0x002ea80000300a00 */
[----:B------:R1:W-:Y:S04]  /*690e0*/  STL.64 [R1+0x268], R10 ;  /* 0x0002680a01007387 */ /* 0x0003e80000100a00 */
[----:B-1----:R-:W4:Y:S04]  /*690f0*/  LDL.LU.64 R10, [R1+0x23b0] ;  /* 0x0023b000010a7983 */ /* 0x002f280000300a00 */
[----:B------:R1:W-:Y:S04]  /*69100*/  STL.64 [R1+0x260], R12 ;  /* 0x0002600c01007387 */ /* 0x0003e80000100a00 */
[----:B-1----:R-:W2:Y:S04]  /*69110*/  LDL.LU.64 R12, [R1+0x23a8] ;  /* 0x0023a800010c7983 */ /* 0x002ea80000300a00 */
[----:B------:R1:W-:Y:S04]  /*69120*/  STL [R1+0x288], R26 ;  /* 0x0002881a01007387 */ /* 0x0003e80000100800 */
[----:B-1----:R-:W2:Y:S04]  /*69130*/  LDL.LU.64 R26, [R1+0x23a0] ;  /* 0x0023a000011a7983 */ /* 0x002ea80000300a00 */
[----:B--2---:R1:W-:Y:S04]  /*69140*/  STL.64 [R1+0x2390], R26 ;  /* 0x0023901a01007387 */ /* 0x0043e80000100a00 */
[----:B-1----:R0:W2:Y:S04]  /*69150*/  LDL.64 R26, [R1+0x290] ;  /* 0x00029000011a7983 */ /* 0x0020a80000100a00 */
[----:B------:R-:W-:Y:S04]  /*69160*/  STL.64 [R1+0x2398], R16 ;  /* 0x0023981001007387 */ /* 0x000fe80000100a00 */
[----:B------:R1:W-:Y:S04]  /*69170*/  STL.64 [R1+0x2380], R2 ;  /* 0x0023800201007387 */ /* 0x0003e80000100a00 */
[----:B-1----:R-:W4:Y:S04]  /*69180*/  LDL.LU R2, [R1+0x54] ;  /* 0x0000540001027983 */ /* 0x002f280000300800 */
[----:B------:R1:W-:Y:S04]  /*69190*/  STL.64 [R1+0x2388], R14 ;  /* 0x0023880e01007387 */ /* 0x0003e80000100a00 */
[----:B-1----:R0:W4:Y:S01]  /*691a0*/  LDL.64 R14, [R1+0x288] ;  /* 0x00028800010e7983 */ /* 0x0021220000100a00 */
[----:B---3--:R-:W-:Y:S01]  /*691b0*/  SHF.R.S32.HI R8, RZ, 0x1f, R29 ;  /* 0x0000001fff087819 */ /* 0x008fe2000001141d */
[----:B--2---:R-:W-:Y:S01]  /*691c0*/  IMAD.X R27, R9, 0x1, R5, P3 ;  /* 0x00000001091b7824 */ /* 0x004fe200018e0605 */
[----:B------:R-:W-:-:S04]  /*691d0*/  IADD3 R26, P1, PT, R29, R4, RZ ;  /* 0x000000041d1a7210 */ /* 0x000fc80007f3e0ff */
[----:B------:R1:W-:Y:S01]  /*691e0*/  STL [R1+0x294], R27 ;  /* 0x0002941b01007387 */ /* 0x0003e20000100800 */
[----:B----4-:R-:W-:Y:S01]  /*691f0*/  IADD3 R16, P3, PT, R2, R4, RZ ;  /* 0x0000000402107210 */ /* 0x010fe20007f7e0ff */
[C---:B-1----:R-:W-:Y:S02]  /*69200*/  IMAD.X R27, R8.reuse, 0x1, R5, P1 ;  /* 0x00000001081b7824 */ /* 0x042fe400008e0605 */
[--C-:B------:R-:W-:Y:S01]  /*69210*/  IMAD.X R15, R9, 0x1, R7.reuse, P5 ;  /* 0x00000001090f7824 */ /* 0x100fe200028e0607 */
[-C--:B------:R-:W-:Y:S02]  /*69220*/  IADD3 R14, P5, PT, R29, R6.reuse, RZ ;  /* 0x000000061d0e7210 */ /* 0x080fe40007fbe0ff */
[----:B------:R-:W-:Y:S02]  /*69230*/  SHF.R.S32.HI R9, RZ, 0x1f, R2 ;  /* 0x0000001fff097819 */ /* 0x000fe40000011402 */
[----:B------:R1:W-:Y:S04]  /*69240*/  STL [R1+0x28c], R15 ;  /* 0x00028c0f01007387 */ /* 0x0003e80000100800 */
[----:B------:R-:W2:Y:S04]  /*69250*/  LDL.LU R29, [R1+0x5c] ;  /* 0x00005c00011d7983 */ /* 0x000ea80000300800 */
[----:B------:R3:W-:Y:S01]  /*69260*/  STL [R1+0x450], R16 ;  /* 0x0004501001007387 */ /* 0x0007e20000100800 */
[----:B-1----:R-:W-:Y:S01]  /*69270*/  IMAD.X R15, R8, 0x1, R7, P5 ;  /* 0x00000001080f7824 */ /* 0x002fe200028e0607 */
[----:B------:R-:W-:-:S02]  /*69280*/  IADD3 R2, P5, PT, R2, R6, RZ ;  /* 0x0000000602027210 */ /* 0x000fc40007fbe0ff */
[----:B---3--:R-:W3:Y:S04]  /*69290*/  LDL.LU.64 R16, [R1+0x2398] ;  /* 0x0023980001107983 */ /* 0x008ee80000300a00 */
[----:B------:R1:W-:Y:S04]  /*692a0*/  STL.64 [R1+0x2b0], R26 ;  /* 0x0002b01a01007387 */ /* 0x0003e80000100a00 */
[----:B-1----:R-:W4:Y:S04]  /*692b0*/  LDL.LU.64 R26, [R1+0x2390] ;  /* 0x00239000011a7983 */ /* 0x002f280000300a00 */
[----:B------:R1:W-:Y:S04]  /*692c0*/  STL.64 [R1+0x2a8], R14 ;  /* 0x0002a80e01007387 */ /* 0x0003e80000100a00 */
[----:B-1----:R-:W2:Y:S04]  /*692d0*/  LDL.LU.64 R14, [R1+0x2388] ;  /* 0x00238800010e7983 */ /* 0x002ea80000300a00 */
[----:B------:R1:W-:Y:S04]  /*692e0*/  STL [R1+0x448], R2 ;  /* 0x0004480201007387 */ /* 0x0003e80000100800 */
[----:B-1----:R-:W2:Y:S04]  /*692f0*/  LDL.LU.64 R2, [R1+0x2380] ;  /* 0x0023800001027983 */ /* 0x002ea80000300a00 */
[----:B--2---:R1:W-:Y:S04]  /*69300*/  STL.64 [R1+0x2360], R2 ;  /* 0x0023600201007387 */ /* 0x0043e80000100a00 */
[----:B-1----:R-:W2:Y:S04]  /*69310*/  LDL.LU R3, [R1+0x58] ;  /* 0x0000580001037983 */ /* 0x002ea80000300800 */
[----:B------:R-:W-:Y:S04]  /*69320*/  STL.64 [R1+0x2368], R14 ;  /* 0x0023680e01007387 */ /* 0x000fe80000100a00 */
[----:B------:R1:W-:Y:S04]  /*69330*/  STL [R1+0x2370], R15 ;  /* 0x0023700f01007387 */ /* 0x0003e80000100800 */
[----:B-1----:R0:W3:Y:S04]  /*69340*/  LDL.64 R14, [R1+0x448] ;  /* 0x00044800010e7983 */ /* 0x0020e80000100a00 */
[----:B------:R1:W-:Y:S04]  /*69350*/  STL.64 [R1+0x2378], R12 ;  /* 0x0023780c01007387 */ /* 0x0003e80000100a00 */
[----:B-1----:R0:W4:Y:S01]  /*69360*/  LDL.64 R12, [R1+0x450] ;  /* 0x00045000010c7983 */ /* 0x0021220000100a00 */
[----:B--2---:R-:W-:Y:S01]  /*69370*/  SHF.R.S32.HI R8, RZ, 0x1f, R3 ;  /* 0x0000001fff087819 */ /* 0x004fe20000011403 */
[----:B---3--:R-:W-:Y:S01]  /*69380*/  IMAD.X R15, R9, 0x1, R7, P5 ;  /* 0x00000001090f7824 */ /* 0x008fe200028e0607 */
[----:B------:R-:W-:Y:S01]  /*69390*/  IADD3 R14, P5, PT, R3, R6, RZ ;  /* 0x00000006030e7210 */ /* 0x000fe20007fbe0ff */
[----:B----4-:R-:W-:Y:S01]  /*693a0*/  IMAD.X R13, R9, 0x1, R5, P3 ;  /* 0x00000001090d7824 */ /* 0x010fe200018e0605 */
[----:B------:R-:W-:-:S04]  /*693b0*/  IADD3 R12, P1, PT, R3, R4, RZ ;  /* 0x00000004030c7210 */ /* 0x000fc80007f3e0ff */
[----:B------:R1:W-:Y:S04]  /*693c0*/  STL [R1+0x454], R13 ;  /* 0x0004540d01007387 */ /* 0x0003e80000100800 */
[----:B------:R2:W-:Y:S01]  /*693d0*/  STL [R1+0x44c], R15 ;  /* 0x00044c0f01007387 */ /* 0x0005e20000100800 */
[C---:B-1----:R-:W-:Y:S02]  /*693e0*/  IMAD.X R13, R8.reuse, 0x1, R5, P1 ;  /* 0x00000001080d7824 */ /* 0x042fe400008e0605 */
[----:B--2---:R-:W-:-:S03]  /*693f0*/  IMAD.X R15, R8, 0x1, R7, P5 ;  /* 0x00000001080f7824 */ /* 0x004fc600028e0607 */
[----:B------:R1:W-:Y:S04]  /*69400*/  STL.64 [R1+0x470], R12 ;  /* 0x0004700c01007387 */ /* 0x0003e80000100a00 */
[----:B-1----:R-:W2:Y:S04]  /*69410*/  LDL.LU.64 R12, [R1+0x2378] ;  /* 0x00237800010c7983 */ /* 0x002ea80000300a00 */
[----:B------:R1:W-:Y:S04]  /*69420*/  STL.64 [R1+0x468], R14 ;  /* 0x0004680e01007387 */ /* 0x0003e80000100a00 */
[----:B-1----:R0:W3:Y:S01]  /*69430*/  LDL.LU R15, [R1+0x2370] ;  /* 0x00237000010f7983 */ /* 0x0020e20000300800 */
[----:B------:R-:W-:-:S02]  /*69440*/  SHF.R.S32.HI R9, RZ, 0x1f, R29 ;  /* 0x0000001fff097819 */ /* 0x000fc4000001141d */
[C---:B------:R-:W-:Y:S02]  /*69450*/  IADD3 R2, P3, PT, R29.reuse, R4, RZ ;  /* 0x000000041d027210 */ /* 0x040fe40007f7e0ff */
[----:B------:R-:W-:Y:S01]  /*69460*/  IADD3 R14, P5, PT, R29, R6, RZ ;  /* 0x000000061d0e7210 */ /* 0x000fe20007fbe0ff */
[----:B------:R-:W-:Y:S02]  /*69470*/  IMAD.MOV.U32 R29, RZ, RZ, R28 ;  /* 0x000000ffff1d7224 */ /* 0x000fe400078e001c */
[----:B------:R-:W-:Y:S02]  /*69480*/  IMAD.X R3, R9, 0x1, R5, P3 ;  /* 0x0000000109037824 */ /* 0x000fe400018e0605 */
[----:B------:R3:W-:Y:S01]  /*69490*/  STL [R1+0x488], R14 ;  /* 0x0004880e01007387 */ /* 0x0007e20000100800 */
[----:B------:R-:W-:-:S03]  /*694a0*/  IMAD.MOV.U32 R28, RZ, RZ, R10 ;  /* 0x000000ffff1c7224 */ /* 0x000fc600078e000a */
[----:B---3--:R-:W3:Y:S04]  /*694b0*/  LDL.LU.64 R14, [R1+0x2368] ;  /* 0x00236800010e7983 */ /* 0x008ee80000300a00 */
[----:B------:R1:W-:Y:S04]  /*694c0*/  STL.64 [R1+0x490], R2 ;  /* 0x0004900201007387 */ /* 0x0003e80000100a00 */
[----:B-1----:R-:W4:Y:S04]  /*694d0*/  LDL.LU.64 R2, [R1+0x2360] ;  /* 0x0023600001027983 */ /* 0x002f280000300a00 */
[----:B--2---:R1:W-:Y:S04]  /*694e0*/  STL.64 [R1+0x2350], R12 ;  /* 0x0023500c01007387 */ /* 0x0043e80000100a00 */
[----:B-1----:R-:W2:Y:S04]  /*694f0*/  LDL.LU R13, [R1+0x60] ;  /* 0x00006000010d7983 */ /* 0x002ea80000300800 */
[----:B------:R1:W-:Y:S04]  /*69500*/  STL.64 [R1+0x2358], R28 ;  /* 0x0023581c01007387 */ /* 0x0003e80000100a00 */
[----:B-1----:R-:W3:Y:S01]  /*69510*/  LDL.64 R28, [R1+0x488] ;  /* 0x00048800011c7983 */ /* 0x002ee20000100a00 */
[----:B------:R-:W-:-:S02]  /*69520*/  IMAD.MOV.U32 R10, RZ, RZ, R19 ;  /* 0x000000ffff0a7224 */ /* 0x000fc400078e0013 */
[----:B------:R-:W-:Y:S01]  /*69530*/  IMAD.MOV.U32 R19, RZ, RZ, R0 ;  /* 0x000000ffff137224 */ /* 0x000fe200078e0000 */
[----:B----4-:R1:W-:Y:S04]  /*69540*/  STL [R1+0x2348], R2 ;  /* 0x0023480201007387 */ /* 0x0103e80000100800 */
[----:B-1----:R-:W4:Y:S04]  /*69550*/  LDL.LU R2, [R1+0x64] ;  /* 0x0000640001027983 */ /* 0x002f280000300800 */
[----:B------:R3:W-:Y:S04]  /*69560*/  STL.64 [R1+0x2340], R24 ;  /* 0x0023401801007387 */ /* 0x0007e80000100a00 */
[----:B------:R-:W4:Y:S01]  /*69570*/  LDL.LU R0, [R1+0xe4] ;  /* 0x0000e40001007983 */ /* 0x000f220000300800 */
[----:B--2---:R-:W-:Y:S01]  /*69580*/  SHF.R.S32.HI R8, RZ, 0x1f, R13 ;  /* 0x0000001fff087819 */ /* 0x004fe2000001140d */
[----:B---3--:R-:W-:-:S02]  /*69590*/  IMAD.MOV.U32 R24, RZ, RZ, R28 ;  /* 0x000000ffff187224 */ /* 0x008fc400078e001c */
[----:B------:R-:W-:Y:S01]  /*695a0*/  IMAD.MOV.U32 R25, RZ, RZ, R29 ;  /* 0x000000ffff197224 */ /* 0x000fe200078e001d */
[----:B------:R-:W-:Y:S01]  /*695b0*/  IADD3 R28, P1, PT, R13, R4, RZ ;  /* 0x000000040d1c7210 */ /* 0x000fe20007f3e0ff */
[----:B------:R-:W-:Y:S01]  /*695c0*/  IMAD.X R25, R9, 0x1, R7, P5 ;  /* 0x0000000109197824 */ /* 0x000fe200028e0607 */
[----:B------:R-:W-:-:S03]  /*695d0*/  IADD3 R12, P5, PT, R13, R6, RZ ;  /* 0x000000060d0c7210 */ /* 0x000fc60007fbe0ff */
[C---:B------:R-:W-:Y:S02]  /*695e0*/  IMAD.X R29, R8.reuse, 0x1, R5, P1 ;  /* 0x00000001081d7824 */ /* 0x040fe400008e0605 */
[----:B------:R-:W-:Y:S01]  /*695f0*/  IMAD.X R13, R8, 0x1, R7, P5 ;  /* 0x00000001080d7824 */ /* 0x000fe200028e0607 */
[----:B------:R-:W-:Y:S04]  /*69600*/  STL [R1+0x48c], R25 ;  /* 0x00048c1901007387 */ /* 0x000fe80000100800 */
[----:B------:R1:W-:Y:S04]  /*69610*/  STL.64 [R1+0x4b0], R28 ;  /* 0x0004b01c01007387 */ /* 0x0003e80000100a00 */
[----:B-1----:R-:W2:Y:S04]  /*69620*/  LDL.LU.64 R28, [R1+0x2358] ;  /* 0x00235800011c7983 */ /* 0x002ea80000300a00 */
[----:B------:R1:W-:Y:S04]  /*69630*/  STL.64 [R1+0x4a8], R12 ;  /* 0x0004a80c01007387 */ /* 0x0003e80000100a00 */
[----:B-1----:R-:W3:Y:S01]  /*69640*/  LDL.LU.64 R12, [R1+0x2350] ;  /* 0x00235000010c7983 */ /* 0x002ee20000300a00 */
[----:B----4-:R-:W-:-:S02]  /*69650*/  SHF.R.S32.HI R9, RZ, 0x1f, R2 ;  /* 0x0000001fff097819 */ /* 0x010fc40000011402 */
[----:B------:R-:W-:-:S05]  /*69660*/  IADD3 R24, P3, PT, R2, R4, RZ ;  /* 0x0000000402187210 */ /* 0x000fca0007f7e0ff */
[----:B------:R-:W-:Y:S01]  /*69670*/  IMAD.X R25, R9, 0x1, R5, P3 ;  /* 0x0000000109197824 */ /* 0x000fe200018e0605 */
[----:B---3--:R1:W-:Y:S04]  /*69680*/  STL.64 [R1+0x2330], R12 ;  /* 0x0023300c01007387 */ /* 0x0083e80000100a00 */
[----:B--2---:R-:W-:Y:S01]  /*69690*/  STL.64 [R1+0x2338], R28 ;  /* 0x0023381c01007387 */ /* 0x004fe20000100a00 */
[----:B-1----:R-:W-:-:S03]  /*696a0*/  IADD3 R12, P5, PT, R2, R6, RZ ;  /* 0x00000006020c7210 */ /* 0x002fc60007fbe0ff */
[----:B------:R-:W2:Y:S04]  /*696b0*/  LDL.LU R2, [R1+0x2348] ;  /* 0x0023480001027983 */ /* 0x000ea80000300800 */
[----:B------:R1:W-:Y:S04]  /*696c0*/  STL.64 [R1+0x4c0], R24 ;  /* 0x0004c01801007387 */ /* 0x0003e80000100a00 */
[----:B-1----:R-:W3:Y:S04]  /*696d0*/  LDL.LU.64 R24, [R1+0x2340] ;  /* 0x0023400001187983 */ /* 0x002ee80000300a00 */
        /* <DEDUP_REMOVED lines=9> */
[----:B------:R-:W-:-:S05]  /*69770*/  IADD3 R24, P5, PT, R24, R6, RZ ;  /* 0x0000000618187210 */ /* 0x000fca0007fbe0ff */
[----:B------:R-:W-:Y:S04]  /*69780*/  STL [R1+0x2328], R24 ;  /* 0x0023281801007387 */ /* 0x000fe80000100800 */
[----:B------:R1:W-:Y:S04]  /*69790*/  STL.64 [R1+0x2320], R6 ;  /* 0x0023200601007387 */ /* 0x0003e80000100a00 */
[----:B-1----:R0:W2:Y:S04]  /*697a0*/  LDL.64 R6, [R1+0x4d0] ;  /* 0x0004d00001067983 */ /* 0x0020a80000100a00 */
[----:B----4-:R1:W-:Y:S04]  /*697b0*/  STL [R1+0x2308], R12 ;  /* 0x0023080c01007387 */ /* 0x0103e80000100800 */
[----:B-1----:R-:W4:Y:S04]  /*697c0*/  LDL.LU R12, [R1+0xe0] ;  /* 0x0000e000010c7983 */ /* 0x002f280000300800 */
[----:B------:R1:W-:Y:S04]  /*697d0*/  STL.64 [R1+0x2310], R22 ;  /* 0x0023101601007387 */ /* 0x0003e80000100a00 */
[----:B-1----:R-:W3:Y:S01]  /*697e0*/  LDL.LU R23, [R1+0x6c] ;  /* 0x00006c0001177983 */ /* 0x002ee20000300800 */
[----:B--2---:R-:W-:Y:S01]  /*697f0*/  IMAD.X R7, R8, 0x1, R5, P1 ;  /* 0x0000000108077824 */ /* 0x004fe200008e0605 */
[----:B---3--:R-:W-:-:S05]  /*69800*/  IADD3 R24, P3, PT, R23, R4, RZ ;  /* 0x0000000417187210 */ /* 0x008fca0007f7e0ff */
[----:B------:R1:W-:Y:S04]  /*69810*/  STL [R1+0x4e0], R24 ;  /* 0x0004e01801007387 */ /* 0x0003e80000100800 */
[----:B-1----:R-:W2:Y:S04]  /*69820*/  LDL.LU R24, [R1+0x2328] ;  /* 0x0023280001187983 */ /* 0x002ea80000300800 */
[----:B------:R1:W-:Y:S04]  /*69830*/  STL [R1+0x4d4], R7 ;  /* 0x0004d40701007387 */ /* 0x0003e80000100800 */
[----:B-1----:R-:W3:Y:S02]  /*69840*/  LDL.LU.64 R6, [R1+0x2320] ;  /* 0x0023200001067983 */ /* 0x002ee40000300a00 */
[----:B---3--:R-:W-:-:S05]  /*69850*/  IMAD.X R25, R8, 0x1, R7, P5 ;  /* 0x0000000108197824 */ /* 0x008fca00028e0607 */
[----:B--2---:R1:W-:Y:S04]  /*69860*/  STL.64 [R1+0x4c8], R24 ;  /* 0x0004c81801007387 */ /* 0x0043e80000100a00 */
[----:B-1----:R-:W2:Y:S01]  /*69870*/  LDL.LU.64 R24, [R1+0x2318] ;  /* 0x0023180001187983 */ /* 0x002ea20000300a00 */
[----:B------:R-:W-:Y:S02]  /*69880*/  SHF.R.S32.HI R9, RZ, 0x1f, R23 ;  /* 0x0000001fff097819 */ /* 0x000fe40000011417 */
[----:B------:R-:W-:Y:S01]  /*69890*/  IADD3 R22, P5, PT, R23, R6, RZ ;  /* 0x0000000617167210 */ /* 0x000fe20007fbe0ff */
[----:B--2---:R1:W-:Y:S04]  /*698a0*/  STL.64 [R1+0x2300], R24 ;  /* 0x0023001801007387 */ /* 0x0043e80000100a00 */
[----:B-1----:R0:W2:Y:S01]  /*698b0*/  LDL.64 R24, [R1+0x4e0] ;  /* 0x0004e00001187983 */ /* 0x0020a20000100a00 */
[C---:B------:R-:W-:Y:S01]  /*698c0*/  IMAD.X R23, R9.reuse, 0x1, R7, P5 ;  /* 0x0000000109177824 */ /* 0x040fe200028e0607 */
[----:B----4-:R-:W-:Y:S01]  /*698d0*/  SHF.R.S32.HI R8, RZ, 0x1f, R12 ;  /* 0x0000001fff087819 */ /* 0x010fe2000001140c */
[----:B--2---:R-:W-:Y:S01]  /*698e0*/  IMAD.X R25, R9, 0x1, R5, P3 ;  /* 0x0000000109197824 */ /* 0x004fe200018e0605 */
[----:B------:R-:W-:-:S02]  /*698f0*/  IADD3 R24, P1, PT, R12, R4, RZ ;  /* 0x000000040c187210 */ /* 0x000fc40007f3e0ff */
[----:B------:R-:W-:Y:S02]  /*69900*/  IADD3 R12, P5, PT, R12, R6, RZ ;  /* 0x000000060c0c7210 */ /* 0x000fe40007fbe0ff */
[----:B------:R-:W-:Y:S04]  /*69910*/  STL [R1+0x4e4], R25 ;  /* 0x0004e41901007387 */ /* 0x000fe80000100800 */
[----:B------:R1:W-:Y:S04]  /*69920*/  STL.64 [R1+0x4d8], R22 ;  /* 0x0004d81601007387 */ /* 0x0003e80000100a00 */
[----:B-1----:R-:W2:Y:S04]  /*69930*/  LDL.LU.64 R22, [R1+0x2310] ;  /* 0x0023100001167983 */ /* 0x002ea80000300a00 */
[----:B------:R1:W-:Y:S04]  /*69940*/  STL [R1+0x4e8], R12 ;  /* 0x0004e80c01007387 */ /* 0x0003e80000100800 */
[----:B-1----:R-:W3:Y:S01]  /*69950*/  LDL.LU R12, [R1+0x2308] ;  /* 0x00230800010c7983 */ /* 0x002ee20000300800 */
[----:B------:R-:W-:-:S03]  /*69960*/  IMAD.X R25, R8, 0x1, R5, P1 ;  /* 0x0000000108197824 */ /* 0x000fc600008e0605 */
[----:B---3--:R-:W-:Y:S04]  /*69970*/  STL [R1+0x22f8], R12 ;  /* 0x0022f80c01007387 */ /* 0x008fe80000100800 */
[----:B------:R1:W-:Y:S04]  /*69980*/  STL.64 [R1+0x4f0], R24 ;  /* 0x0004f01801007387 */ /* 0x0003e80000100a00 */
[----:B-1----:R-:W3:Y:S04]  /*69990*/  LDL.LU.64 R24, [R1+0x2300] ;  /* 0x0023000001187983 */ /* 0x002ee80000300a00 */
[----:B---3--:R1:W-:Y:S04]  /*699a0*/  STL.64 [R1+0x22e0], R24 ;  /* 0x0022e01801007387 */ /* 0x0083e80000100a00 */
[----:B-1----:R-:W3:Y:S04]  /*699b0*/  LDL.LU R24, [R1+0xe8] ;  /* 0x0000e80001187983 */ /* 0x002ee80000300800 */
[----:B------:R1:W-:Y:S04]  /*699c0*/  STL.64 [R1+0x22e8], R2 ;  /* 0x0022e80201007387 */ /* 0x0003e80000100a00 */
[----:B-1----:R0:W4:Y:S01]  /*699d0*/  LDL.64 R2, [R1+0x4e8] ;  /* 0x0004e80001027983 */ /* 0x0021220000100a00 */
[----:B------:R-:W-:-:S02]  /*699e0*/  SHF.R.S32.HI R9, RZ, 0x1f, R0 ;  /* 0x0000001fff097819 */ /* 0x000fc40000011400 */
[-C--:B------:R-:W-:Y:S01]  /*699f0*/  IADD3 R12, P3, PT, R0, R4.reuse, RZ ;  /* 0x00000004000c7210 */ /* 0x080fe20007f7e0ff */
[----:B------:R3:W-:Y:S04]  /*69a00*/  STL.64 [R1+0x22f0], R14 ;  /* 0x0022f00e01007387 */ /* 0x0007e80000100a00 */
[----:B------:R-:W-:Y:S01]  /*69a10*/  IMAD.X R13, R9, 0x1, R5, P3 ;  /* 0x00000001090d7824 */ /* 0x000fe200018e0605 */
[----:B---3--:R-:W-:Y:S01]  /*69a20*/  IADD3 R14, P1, PT, R24, R4, RZ ;  /* 0x00000004180e7210 */ /* 0x008fe20007f3e0ff */
[----:B----4-:R-:W-:Y:S01]  /*69a30*/  IMAD.X R3, R8, 0x1, R7, P5 ;  /* 0x0000000108037824 */ /* 0x010fe200028e0607 */
[----:B------:R-:W-:Y:S02]  /*69a40*/  IADD3 R2, P5, PT, R0, R6, RZ ;  /* 0x0000000600027210 */ /* 0x000fe40007fbe0ff */
[----:B------:R-:W-:-:S02]  /*69a50*/  SHF.R.S32.HI R8, RZ, 0x1f, R24 ;  /* 0x0000001fff087819 */ /* 0x000fc40000011418 */
[----:B------:R1:W-:Y:S04]  /*69a60*/  STL [R1+0x4ec], R3 ;  /* 0x0004ec0301007387 */ /* 0x0003e80000100800 */
[----:B------:R-:W3:Y:S04]  /*69a70*/  LDL.LU R0, [R1+0x22fc] ;  /* 0x0022fc0001007983 */ /* 0x000ee80000300800 */
[----:B------:R4:W-:Y:S01]  /*69a80*/  STL.64 [R1+0x508], R12 ;  /* 0x0005080c01007387 */ /* 0x0009e20000100a00 */
[----:B-1----:R-:W-:Y:S01]  /*69a90*/  IMAD.X R3, R9, 0x1, R7, P5 ;  /* 0x0000000109037824 */ /* 0x002fe200028e0607 */
[----:B------:R-:W-:-:S02]  /*69aa0*/  IADD3 R24, P5, PT, R24, R6, RZ ;  /* 0x0000000618187210 */ /* 0x000fc40007fbe0ff */
[----:B----4-:R-:W4:Y:S04]  /*69ab0*/  LDL.LU R12, [R1+0x22f8] ;  /* 0x0022f800010c7983 */ /* 0x010f280000300800 */
[----:B------:R-:W4:Y:S04]  /*69ac0*/  LDL.LU R13, [R1+0x104] ;  /* 0x00010400010d7983 */ /* 0x000f280000300800 */
[----:B------:R1:W-:Y:S04]  /*69ad0*/  STL [R1+0x518], R14 ;  /* 0x0005180e01007387 */ /* 0x0003e80000100800 */
[----:B-1----:R-:W2:Y:S04]  /*69ae0*/  LDL.LU.64 R14, [R1+0x22f0] ;  /* 0x0022f000010e7983 */ /* 0x002ea80000300a00 */
[----:B------:R1:W-:Y:S04]  /*69af0*/  STL.64 [R1+0x500], R2 ;  /* 0x0005000201007387 */ /* 0x0003e80000100a00 */
[----:B-1----:R-:W3:Y:S04]  /*69b00*/  LDL.LU.64 R2, [R1+0x22e8] ;  /* 0x0022e80001027983 */ /* 0x002ee80000300a00 */
[----:B------:R1:W-:Y:S04]  /*69b10*/  STL [R1+0x510], R24 ;  /* 0x0005101801007387 */ /* 0x0003e80000100800 */
[----:B-1----:R-:W3:Y:S04]  /*69b20*/  LDL.LU.64 R24, [R1+0x22e0] ;  /* 0x0022e00001187983 */ /* 0x002ee80000300a00 */
[----:B------:R1:W-:Y:S04]  /*69b30*/  STL.64 [R1+0x22d8], R6 ;  /* 0x0022d80601007387 */ /* 0x0003e80000100a00 */
[----:B-1----:R0:W3:Y:S04]  /*69b40*/  LDL.64 R6, [R1+0x518] ;  /* 0x0005180001067983 */ /* 0x0020e80000100a00 */
[----:B------:R-:W-:Y:S04]  /*69b50*/  STL.64 [R1+0x22c8], R28 ;  /* 0x0022c81c01007387 */ /* 0x000fe80000100a00 */
[----:B------:R1:W-:Y:S04]  /*69b60*/  STL.64 [R1+0x22d0], R20 ;  /* 0x0022d01401007387 */ /* 0x0003e80000100a00 */
[----:B-1----:R0:W3:Y:S04]  /*69b70*/  LDL.64 R20, [R1+0x510] ;  /* 0x0005100001147983 */ /* 0x0020e80000100a00 */
[----:B----4-:R1:W-:Y:S04]  /*69b80*/  STL.64 [R1+0x22b0], R12 ;  /* 0x0022b00c01007387 */ /* 0x0103e80000100a00 */
[----:B-1----:R-:W4:Y:S04]  /*69b90*/  LDL.LU R12, [R1+0x100] ;  /* 0x00010000010c7983 */ /* 0x002f280000300800 */
[----:B--2---:R1:W-:Y:S04]  /*69ba0*/  STL.64 [R1+0x22b8], R22 ;  /* 0x0022b81601007387 */ /* 0x0043e80000100a00 */
[----:B-1----:R-:W2:Y:S01]  /*69bb0*/  LDL.LU R23, [R1+0xec] ;  /* 0x0000ec0001177983 */ /* 0x002ea20000300800 */
[----:B---3--:R-:W-:-:S05]  /*69bc0*/  IMAD.X R7, R8, 0x1, R5, P1 ;  /* 0x0000000108077824 */ /* 0x008fca00008e0605 */
[----:B------:R1:W-:Y:S04]  /*69bd0*/  STL [R1+0x51c], R7 ;  /* 0x00051c0701007387 */ /* 0x0003e80000100800 */
[----:B-1----:R-:W3:Y:S04]  /*69be0*/  LDL.LU.64 R6, [R1+0x22d8] ;  /* 0x0022d80001067983 */ /* 0x002ee80000300a00 */
[----:B------:R-:W-:Y:S01]  /*69bf0*/  STL.64 [R1+0x22c0], R18 ;  /* 0x0022c01201007387 */ /* 0x000fe20000100a00 */
[----:B--2---:R-:W-:Y:S02]  /*69c00*/  SHF.R.S32.HI R9, RZ, 0x1f, R23 ;  /* 0x0000001fff097819 */ /* 0x004fe40000011417 */
[----:B------:R-:W-:-:S05]  /*69c10*/  IADD3 R28, P3, PT, R23, R4, RZ ;  /* 0x00000004171c7210 */ /* 0x000fca0007f7e0ff */
[----:B------:R-:W-:Y:S02]  /*69c20*/  IMAD.X R29, R9, 0x1, R5, P3 ;  /* 0x00000001091d7824 */ /* 0x000fe400018e0605 */
[----:B---3--:R-:W-:-:S05]  /*69c30*/  IMAD.X R21, R8, 0x1, R7, P5 ;  /* 0x0000000108157824 */ /* 0x008fca00028e0607 */
[----:B------:R1:W-:Y:S04]  /*69c40*/  STL [R1+0x514], R21 ;  /* 0x0005141501007387 */ /* 0x0003e80000100800 */
[----:B-1----:R-:W2:Y:S04]  /*69c50*/  LDL.LU.64 R20, [R1+0x22d0] ;  /* 0x0022d00001147983 */ /* 0x002ea80000300a00 */
[----:B------:R1:W-:Y:S04]  /*69c60*/  STL.64 [R1+0x528], R28 ;  /* 0x0005281c01007387 */ /* 0x0003e80000100a00 */
[----:B-1----:R-:W3:Y:S01]  /*69c70*/  LDL.LU.64 R28, [R1+0x22c8] ;  /* 0x0022c800011c7983 */ /* 0x002ee20000300a00 */
[----:B------:R-:W-:-:S02]  /*69c80*/  IADD3 R22, P5, PT, R23, R6, RZ ;  /* 0x0000000617167210 */ /* 0x000fc40007fbe0ff */
[----:B----4-:R-:W-:-:S03]  /*69c90*/  IADD3 R18, P1, PT, R12, R4, RZ ;  /* 0x000000040c127210 */ /* 0x010fc60007f3e0ff */
[----:B------:R-:W-:Y:S02]  /*69ca0*/  IMAD.X R23, R9, 0x1, R7, P5 ;  /* 0x0000000109177824 */ /* 0x000fe400028e0607 */
[----:B------:R1:W-:Y:S04]  /*69cb0*/  STL [R1+0x538], R18 ;  /* 0x0005381201007387 */ /* 0x0003e80000100800 */
[----:B-1----:R-:W4:Y:S04]  /*69cc0*/  LDL.LU.64 R18, [R1+0x22c0] ;  /* 0x0022c00001127983 */ /* 0x002f280000300a00 */
[----:B------:R1:W-:Y:S04]  /*69cd0*/  STL.64 [R1+0x520], R22 ;  /* 0x0005201601007387 */ /* 0x0003e80000100a00 */
[----:B-1----:R-:W2:Y:S04]  /*69ce0*/  LDL.LU.64 R22, [R1+0x22b8] ;  /* 0x0022b80001167983 */ /* 0x002ea80000300a00 */
[----:B---3--:R1:W-:Y:S04]  /*69cf0*/  STL.64 [R1+0x22a8], R28 ;  /* 0x0022a81c01007387 */ /* 0x0083e80000100a00 */
[----:B-1----:R0:W3:Y:S01]  /*69d00*/  LDL.64 R28, [R1+0x538] ;  /* 0x00053800011c7983 */ /* 0x0020e20000100a00 */
[----:B------:R-:W-:-:S02]  /*69d10*/  SHF.R.S32.HI R8, RZ, 0x1f, R12 ;  /* 0x0000001fff087819 */ /* 0x000fc4000001140c */
[----:B------:R-:W-:-:S05]  /*69d20*/  IADD3 R12, P5, PT, R12, R6, RZ ;  /* 0x000000060c0c7210 */ /* 0x000fca0007fbe0ff */
[----:B------:R1:W-:Y:S04]  /*69d30*/  STL [R1+0x530], R12 ;  /* 0x0005300c01007387 */ /* 0x0003e80000100800 */
[----:B-1----:R-:W4:Y:S04]  /*69d40*/  LDL.LU.64 R12, [R1+0x22b0] ;  /* 0x0022b000010c7983 */ /* 0x002f280000300a00 */
[----:B--2---:R-:W-:Y:S04]  /*69d50*/  STL.64 [R1+0x22a0], R22 ;  /* 0x0022a01601007387 */ /* 0x004fe80000100a00 */
[----:B------:R1:W-:Y:S04]  /*69d60*/  STL.64 [R1+0x2290], R24 ;  /* 0x0022901801007387 */ /* 0x0003e80000100a00 */
[----:B-1----:R0:W2:Y:S01]  /*69d70*/  LDL.64 R24, [R1+0x530] ;  /* 0x0005300001187983 */ /* 0x0020a20000100a00 */
[----:B---3--:R-:W-:-:S05]  /*69d80*/  IMAD.X R29, R8, 0x1, R5, P1 ;  /* 0x00000001081d7824 */ /* 0x008fca00008e0605 */
[----:B------:R1:W-:Y:S04]  /*69d90*/  STL [R1+0x53c], R29 ;  /* 0x00053c1d01007387 */ /* 0x0003e80000100800 */
[----:B-1----:R-:W3:Y:S01]  /*69da0*/  LDL.LU.64 R28, [R1+0x22a8] ;  /* 0x0022a800011c7983 */ /* 0x002ee20000300a00 */
[----:B--2---:R-:W-:-:S05]  /*69db0*/  IMAD.X R25, R8, 0x1, R7, P5 ;  /* 0x0000000108197824 */ /* 0x004fca00028e0607 */
[----:B------:R-:W-:Y:S04]  /*69dc0*/  STL [R1+0x534], R25 ;  /* 0x0005341901007387 */ /* 0x000fe80000100800 */
[----:B---3--:R1:W-:Y:S04]  /*69dd0*/  STL [R1+0x2288], R29 ;  /* 0x0022881d01007387 */ /* 0x0083e80000100800 */
[----:B-1----:R-:W2:Y:S01]  /*69de0*/  LDL.LU R29, [R1+0x108] ;  /* 0x00010800011d7983 */ /* 0x002ea20000300800 */
[----:B----4-:R-:W-:Y:S02]  /*69df0*/  SHF.R.S32.HI R9, RZ, 0x1f, R13 ;  /* 0x0000001fff097819 */ /* 0x010fe4000001140d */
[----:B------:R-:W-:-:S02]  /*69e00*/  IADD3 R22, P3, PT, R13, R4, RZ ;  /* 0x000000040d167210 */ /* 0x000fc40007f7e0ff */
[----:B------:R-:W-:Y:S01]  /*69e10*/  IADD3 R24, P5, PT, R13, R6, RZ ;  /* 0x000000060d187210 */ /* 0x000fe20007fbe0ff */
[----:B------:R-:W-:Y:S02]  /*69e20*/  STL.64 [R1+0x2298], R14 ;  /* 0x0022980e01007387 */ /* 0x000fe40000100a00 */
[C---:B------:R-:W-:Y:S02]  /*69e30*/  IMAD.X R23, R9.reuse, 0x1, R5, P3 ;  /* 0x0000000109177824 */ /* 0x040fe400018e0605 */
[----:B------:R-:W-:Y:S02]  /*69e40*/  IMAD.MOV.U32 R13, RZ, RZ, R10 ;  /* 0x000000ffff0d7224 */ /* 0x000fe400078e000a */
[----:B------:R-:W-:Y:S02]  /*69e50*/  IMAD.MOV.U32 R10, RZ, RZ, R2 ;  /* 0x000000ffff0a7224 */ /* 0x000fe400078e0002 */
[----:B------:R-:W-:Y:S02]  /*69e60*/  IMAD.X R25, R9, 0x1, R7, P5 ;  /* 0x0000000109197824 */ /* 0x000fe400028e0607 */
[----:B------:R-:W-:Y:S01]  /*69e70*/  IMAD.MOV.U32 R2, RZ, RZ, R0 ;  /* 0x000000ffff027224 */ /* 0x000fe200078e0000 */
[----:B------:R1:W-:Y:S04]  /*69e80*/  STL.64 [R1+0x548], R22 ;  /* 0x0005481601007387 */ /* 0x0003e80000100a00 */
[----:B-1----:R-:W3:Y:S04]  /*69e90*/  LDL.LU.64 R22, [R1+0x22a0] ;  /* 0x0022a00001167983 */ /* 0x002ee80000300a00 */
[----:B------:R-:W4:Y:S01]  /*69ea0*/  LDL.LU R0, [R1+0x110] ;  /* 0x0001100001007983 */ /* 0x000f220000300800 */
[----:B--2---:R-:W-:-:S02]  /*69eb0*/  IADD3 R14, P1, PT, R29, R4, RZ ;  /* 0x000000041d0e7210 */ /* 0x004fc40007f3e0ff */
[----:B------:R-:W-:-:S03]  /*69ec0*/  SHF.R.S32.HI R8, RZ, 0x1f, R29 ;  /* 0x0000001fff087819 */ /* 0x000fc6000001141d */
[----:B------:R1:W-:Y:S01]  /*69ed0*/  STL [R1+0x558], R14 ;  /* 0x0005580e01007387 */ /* 0x0003e20000100800 */
[----:B------:R-:W-:-:S03]  /*69ee0*/  IMAD.MOV.U32 R9, RZ, RZ, R29 ;  /* 0x000000ffff097224 */ /* 0x000fc600078e001d */
[----:B-1----:R-:W2:Y:S04]  /*69ef0*/  LDL.LU.64 R14, [R1+0x2298] ;  /* 0x00229800010e7983 */ /* 0x002ea80000300a00 */
[----:B------:R1:W-:Y:S04]  /*69f00*/  STL.64 [R1+0x540], R24 ;  /* 0x0005401801007387 */ /* 0x0003e80000100a00 */
[----:B-1----:R-:W2:Y:S04]  /*69f10*/  LDL.LU.64 R24, [R1+0x2290] ;  /* 0x0022900001187983 */ /* 0x002ea80000300a00 */
[----:B------:R-:W3:Y:S04]  /*69f20*/  LDL.LU R29, [R1+0x2288] ;  /* 0x00228800011d7983 */ /* 0x000ee80000300800 */
[----:B--2---:R1:W-:Y:S04]  /*69f30*/  STL.64 [R1+0x2280], R24 ;  /* 0x0022801801007387 */ /* 0x0043e80000100a00 */
[----:B-1----:R0:W2:Y:S04]  /*69f40*/  LDL.64 R24, [R1+0x558] ;  /* 0x0005580001187983 */ /* 0x0020a80000100a00 */
[----:B---3--:R-:W-:Y:S04]  /*69f50*/  STL.64 [R1+0x2278], R28 ;  /* 0x0022781c01007387 */ /* 0x008fe80000100a00 */
[----:B------:R-:W-:Y:S04]  /*69f60*/  STL.64 [R1+0x2270], R12 ;  /* 0x0022700c01007387 */ /* 0x000fe80000100a00 */
[----:B------:R1:W-:Y:S04]  /*69f70*/  STL.64 [R1+0x2260], R22 ;  /* 0x0022601601007387 */ /* 0x0003e80000100a00 */
[----:B-1----:R-:W3:Y:S01]  /*69f80*/  LDL.LU R23, [R1+0x10c] ;  /* 0x00010c0001177983 */ /* 0x002ee20000300800 */
[----:B------:R-:W-:-:S03]  /*69f90*/  IADD3 R28, P5, PT, R9, R6, RZ ;  /* 0x00000006091c7210 */ /* 0x000fc60007fbe0ff */
[----:B------:R4:W-:Y:S02]  /*69fa0*/  STL.64 [R1+0x2268], R18 ;  /* 0x0022681201007387 */ /* 0x0009e40000100a00 */
[C---:B------:R-:W-:Y:S02]  /*69fb0*/  IMAD.X R29, R8.reuse, 0x1, R7, P5 ;  /* 0x00000001081d7824 */ /* 0x040fe400028e0607 */
[----:B--2---:R-:W-:Y:S01]  /*69fc0*/  IMAD.X R25, R8, 0x1, R5, P1 ;  /* 0x0000000108197824 */ /* 0x004fe200008e0605 */
[----:B----4-:R-:W-:-:S04]  /*69fd0*/  IADD3 R18, P1, PT, R0, R4, RZ ;  /* 0x0000000400127210 */ /* 0x010fc80007f3e0ff */
[----:B------:R1:W-:Y:S01]  /*69fe0*/  STL [R1+0x55c], R25 ;  /* 0x00055c1901007387 */ /* 0x0003e20000100800 */
[----:B---3--:R-:W-:Y:S02]  /*69ff0*/  SHF.R.S32.HI R9, RZ, 0x1f, R23 ;  /* 0x0000001fff097819 */ /* 0x008fe40000011417 */
[C---:B------:R-:W-:Y:S02]  /*6a000*/  IADD3 R12, P3, PT, R23.reuse, R4, RZ ;  /* 0x00000004170c7210 */ /* 0x040fe40007f7e0ff */
[----:B------:R-:W-:Y:S01]  /*6a010*/  IADD3 R22, P5, PT, R23, R6, RZ ;  /* 0x0000000617167210 */ /* 0x000fe20007fbe0ff */
[----:B-1----:R-:W2:Y:S02]  /*6a020*/  LDL.LU.64 R24, [R1+0x2280] ;  /* 0x0022800001187983 */ /* 0x002ea40000300a00 */
[C---:B------:R-:W-:Y:S02]  /*6a030*/  IMAD.X R13, R9.reuse, 0x1, R5, P3 ;  /* 0x00000001090d7824 */ /* 0x040fe400018e0605 */
[----:B------:R1:W-:Y:S01]  /*6a040*/  STL.64 [R1+0x550], R28 ;  /* 0x0005501c01007387 */ /* 0x0003e20000100a00 */
[----:B------:R-:W-:-:S03]  /*6a050*/  IMAD.X R23, R9, 0x1, R7, P5 ;  /* 0x0000000109177824 */ /* 0x000fc600028e0607 */
[----:B-1----:R-:W3:Y:S04]  /*6a060*/  LDL.LU.64 R28, [R1+0x2278] ;  /* 0x00227800011c7983 */ /* 0x002ee80000300a00 */
[----:B------:R1:W-:Y:S04]  /*6a070*/  STL.64 [R1+0x568], R12 ;  /* 0x0005680c01007387 */ /* 0x0003e80000100a00 */
[----:B-1----:R-:W4:Y:S04]  /*6a080*/  LDL.LU.64 R12, [R1+0x2270] ;  /* 0x00227000010c7983 */ /* 0x002f280000300a00 */
[----:B------:R1:W-:Y:S04]  /*6a090*/  STL [R1+0x578], R18 ;  /* 0x0005781201007387 */ /* 0x0003e80000100800 */
[----:B-1----:R-:W2:Y:S04]  /*6a0a0*/  LDL.LU.64 R18, [R1+0x2268] ;  /* 0x0022680001127983 */ /* 0x002ea80000300a00 */
[----:B------:R1:W-:Y:S04]  /*6a0b0*/  STL.64 [R1+0x560], R22 ;  /* 0x0005601601007387 */ /* 0x0003e80000100a00 */
[----:B-1----:R-:W2:Y:S01]  /*6a0c0*/  LDL.LU.64 R22, [R1+0x2260] ;  /* 0x0022600001167983 */ /* 0x002ea20000300a00 */
[--C-:B------:R-:W-:Y:S01]  /*6a0d0*/  SHF.R.S32.HI R8, RZ, 0x1f, R0.reuse ;  /* 0x0000001fff087819 */ /* 0x100fe20000011400 */
[----:B------:R-:W-:-:S02]  /*6a0e0*/  IMAD.MOV.U32 R9, RZ, RZ, R0 ;  /* 0x000000ffff097224 */ /* 0x000fc400078e0000 */
[----:B------:R-:W3:Y:S04]  /*6a0f0*/  LDL.LU R0, [R1+0x2258] ;  /* 0x0022580001007983 */ /* 0x000ee80000300800 */
[----:B--2---:R-:W-:Y:S04]  /*6a100*/  STL.64 [R1+0x2248], R22 ;  /* 0x0022481601007387 */ /* 0x004fe80000100a00 */
[----:B------:R-:W-:Y:S04]  /*6a110*/  STL.64 [R1+0x2240], R18 ;  /* 0x0022401201007387 */ /* 0x000fe80000100a00 */
[----:B------:R1:W-:Y:S04]  /*6a120*/  STL.64 [R1+0x2250], R20 ;  /* 0x0022501401007387 */ /* 0x0003e80000100a00 */
[----:B-1----:R0:W2:Y:S04]  /*6a130*/  LDL.64 R20, [R1+0x578] ;  /* 0x0005780001147983 */ /* 0x0020a80000100a00 */
[----:B---3--:R1:W-:Y:S04]  /*6a140*/  STL.64 [R1+0x2230], R28 ;  /* 0x0022301c01007387 */ /* 0x0083e80000100a00 */
[----:B-1----:R-:W3:Y:S01]  /*6a150*/  LDL.LU R29, [R1+0x114] ;  /* 0x00011400011d7983 */ /* 0x002ee20000300800 */
[----:B------:R-:W-:-:S05]  /*6a160*/  IADD3 R22, P5, PT, R9, R6, RZ ;  /* 0x0000000609167210 */ /* 0x000fca0007fbe0ff */
[C---:B------:R-:W-:Y:S02]  /*6a170*/  IMAD.X R23, R8.reuse, 0x1, R7, P5 ;  /* 0x0000000108177824 */ /* 0x040fe400028e0607 */
[----:B--2---:R-:W-:-:S05]  /*6a180*/  IMAD.X R21, R8, 0x1, R5, P1 ;  /* 0x0000000108157824 */ /* 0x004fca00008e0605 */
[----:B------:R1:W-:Y:S01]  /*6a190*/  STL [R1+0x57c], R21 ;  /* 0x00057c1501007387 */ /* 0x0003e20000100800 */
[----:B---3--:R-:W-:Y:S02]  /*6a1a0*/  SHF.R.S32.HI R9, RZ, 0x1f, R29 ;  /* 0x0000001fff097819 */ /* 0x008fe4000001141d */
[----:B------:R-:W-:Y:S01]  /*6a1b0*/  IADD3 R18, P3, PT, R29, R4, RZ ;  /* 0x000000041d127210 */ /* 0x000fe20007f7e0ff */
[----:B-1----:R-:W2:Y:S04]  /*6a1c0*/  LDL.LU.64 R20, [R1+0x2250] ;  /* 0x0022500001147983 */ /* 0x002ea80000300a00 */
[----:B----4-:R-:W-:Y:S01]  /*6a1d0*/  STL.64 [R1+0x2238], R12 ;  /* 0x0022380c01007387 */ /* 0x010fe20000100a00 */
[----:B------:R-:W-:-:S03]  /*6a1e0*/  IMAD.X R19, R9, 0x1, R5, P3 ;  /* 0x0000000109137824 */ /* 0x000fc600018e0605 */
[----:B------:R1:W-:Y:S04]  /*6a1f0*/  STL.64 [R1+0x570], R22 ;  /* 0x0005701601007387 */ /* 0x0003e80000100a00 */
[----:B-1----:R-:W3:Y:S04]  /*6a200*/  LDL.LU.64 R22, [R1+0x2248] ;  /* 0x0022480001167983 */ /* 0x002ee80000300a00 */
[----:B------:R1:W-:Y:S04]  /*6a210*/  STL.64 [R1+0x590], R18 ;  /* 0x0005901201007387 */ /* 0x0003e80000100a00 */
[----:B-1----:R-:W4:Y:S04]  /*6a220*/  LDL.LU.64 R18, [R1+0x2240] ;  /* 0x0022400001127983 */ /* 0x002f280000300a00 */
[----:B------:R1:W-:Y:S04]  /*6a230*/  STL.64 [R1+0x2220], R10 ;  /* 0x0022200a01007387 */ /* 0x0003e80000100a00 */
[----:B-1----:R-:W2:Y:S01]  /*6a240*/  LDL.LU R11, [R1+0x118] ;  /* 0x00011800010b7983 */ /* 0x002ea20000300800 */
[----:B------:R-:W-:-:S05]  /*6a250*/  IADD3 R28, P5, PT, R29, R6, RZ ;  /* 0x000000061d1c7210 */ /* 0x000fca0007fbe0ff */
[----:B------:R-:W-:Y:S01]  /*6a260*/  IMAD.X R29, R9, 0x1, R7, P5 ;  /* 0x00000001091d7824 */ /* 0x000fe200028e0607 */
[----:B--2---:R-:W-:-:S05]  /*6a270*/  IADD3 R12, P1, PT, R11, R4, RZ ;  /* 0x000000040b0c7210 */ /* 0x004fca0007f3e0ff */
[----:B------:R1:W-:Y:S04]  /*6a280*/  STL [R1+0x5a0], R12 ;  /* 0x0005a00c01007387 */ /* 0x0003e80000100800 */
[----:B-1----:R-:W2:Y:S04]  /*6a290*/  LDL.LU.64 R12, [R1+0x2238] ;  /* 0x00223800010c7983 */ /* 0x002ea80000300a00 */
[----:B------:R1:W-:Y:S04]  /*6a2a0*/  STL.64 [R1+0x588], R28 ;  /* 0x0005881c01007387 */ /* 0x0003e80000100a00 */
[----:B-1----:R-:W2:Y:S01]  /*6a2b0*/  LDL.LU.64 R28, [R1+0x2230] ;  /* 0x00223000011c7983 */ /* 0x002ea20000300a00 */
[----:B------:R-:W-:-:S03]  /*6a2c0*/  SHF.R.S32.HI R8, RZ, 0x1f, R11 ;  /* 0x0000001fff087819 */ /* 0x000fc6000001140b */
[----:B--2---:R-:W-:Y:S04]  /*6a2d0*/  STL.64 [R1+0x2210], R28 ;  /* 0x0022101c01007387 */ /* 0x004fe80000100a00 */
[----:B------:R1:W-:Y:S04]  /*6a2e0*/  STL.64 [R1+0x2218], R12 ;  /* 0x0022180c01007387 */ /* 0x0003e80000100a00 */
[----:B-1----:R-:W2:Y:S04]  /*6a2f0*/  LDL.LU R12, [R1+0x11c] ;  /* 0x00011c00010c7983 */ /* 0x002ea80000300800 */
[----:B---3--:R1:W-:Y:S04]  /*6a300*/  STL.64 [R1+0x2228], R22 ;  /* 0x0022281601007387 */ /* 0x0083e80000100a00 */
[----:B-1----:R0:W3:Y:S01]  /*6a310*/  LDL.64 R22, [R1+0x5a0] ;  /* 0x0005a00001167983 */ /* 0x0020e20000100a00 */
[----:B------:R-:W-:-:S05]  /*6a320*/  IADD3 R10, P5, PT, R11, R6, RZ ;  /* 0x000000060b0a7210 */ /* 0x000fca0007fbe0ff */
[C---:B------:R-:W-:Y:S02]  /*6a330*/  IMAD.X R11, R8.reuse, 0x1, R7, P5 ;  /* 0x00000001080b7824 */ /* 0x040fe400028e0607 */
[----:B---3--:R-:W-:-:S05]  /*6a340*/  IMAD.X R23, R8, 0x1, R5, P1 ;  /* 0x0000000108177824 */ /* 0x008fca00008e0605 */
[----:B------:R1:W-:Y:S04]  /*6a350*/  STL [R1+0x5a4], R23 ;  /* 0x0005a41701007387 */ /* 0x0003e80000100800 */
[----:B-1----:R-:W3:Y:S04]  /*6a360*/  LDL.LU.64 R22, [R1+0x2228] ;  /* 0x0022280001167983 */ /* 0x002ee80000300a00 */
[----:B------:R1:W-:Y:S04]  /*6a370*/  STL.64 [R1+0x598], R10 ;  /* 0x0005980a01007387 */ /* 0x0003e80000100a00 */
[----:B-1----:R-:W3:Y:S01]  /*6a380*/  LDL.LU.64 R10, [R1+0x2220] ;  /* 0x00222000010a7983 */ /* 0x002ee20000300a00 */
[----:B--2---:R-:W-:-:S02]  /*6a390*/  SHF.R.S32.HI R9, RZ, 0x1f, R12 ;  /* 0x0000001fff097819 */ /* 0x004fc4000001140c */
[C---:B------:R-:W-:Y:S02]  /*6a3a0*/  IADD3 R28, P3, PT, R12.reuse, R4, RZ ;  /* 0x000000040c1c7210 */ /* 0x040fe40007f7e0ff */
[----:B------:R-:W-:-:S03]  /*6a3b0*/  IADD3 R12, P5, PT, R12, R6, RZ ;  /* 0x000000060c0c7210 */ /* 0x000fc60007fbe0ff */
[C---:B------:R-:W-:Y:S02]  /*6a3c0*/  IMAD.X R29, R9.reuse, 0x1, R5, P3 ;  /* 0x00000001091d7824 */ /* 0x040fe400018e0605 */
[----:B------:R1:W-:Y:S04]  /*6a3d0*/  STL [R1+0x5a8], R12 ;  /* 0x0005a80c01007387 */ /* 0x0003e80000100800 */
[----:B-1----:R-:W2:Y:S04]  /*6a3e0*/  LDL.LU.64 R12, [R1+0x2218] ;  /* 0x00221800010c7983 */ /* 0x002ea80000300a00 */
[----:B------:R1:W-:Y:S04]  /*6a3f0*/  STL.64 [R1+0x5b0], R28 ;  /* 0x0005b01c01007387 */ /* 0x0003e80000100a00 */
[----:B-1----:R-:W2:Y:S04]  /*6a400*/  LDL.LU.64 R28, [R1+0x2210] ;  /* 0x00221000011c7983 */ /* 0x002ea80000300a00 */
[----:B---3--:R1:W-:Y:S04]  /*6a410*/  STL.64 [R1+0x2208], R10 ;  /* 0x0022080a01007387 */ /* 0x0083e80000100a00 */
[----:B-1----:R0:W3:Y:S04]  /*6a420*/  LDL.64 R10, [R1+0x5a8] ;  /* 0x0005a800010a7983 */ /* 0x0020e80000100a00 */
[----:B----4-:R-:W-:Y:S04]  /*6a430*/  STL.64 [R1+0x2200], R18 ;  /* 0x0022001201007387 */ /* 0x010fe80000100a00 */
[----:B------:R1:W-:Y:S04]  /*6a440*/  STL.64 [R1+0x21e8], R20 ;  /* 0x0021e81401007387 */ /* 0x0003e80000100a00 */
[----:B-1----:R-:W4:Y:S01]  /*6a450*/  LDL.LU R21, [R1+0x130] ;  /* 0x0001300001157983 */ /* 0x002f220000300800 */
[----:B---3--:R-:W-:-:S05]  /*6a460*/  IMAD.X R11, R9, 0x1, R7, P5 ;  /* 0x00000001090b7824 */ /* 0x008fca00028e0607 */
[----:B------:R1:W-:Y:S04]  /*6a470*/  STL [R1+0x5ac], R11 ;  /* 0x0005ac0b01007387 */ /* 0x0003e80000100800 */
[----:B-1----:R-:W3:Y:S04]  /*6a480*/  LDL.LU.64 R10, [R1+0x2208] ;  /* 0x00220800010a7983 */ /* 0x002ee80000300a00 */
[----:B------:R-:W-:Y:S04]  /*6a490*/  STL.64 [R1+0x21f8], R2 ;  /* 0x0021f80201007387 */ /* 0x000fe80000100a00 */
[----:B------:R1:W-:Y:S04]  /*6a4a0*/  STL.64 [R1+0x21f0], R24 ;  /* 0x0021f01801007387 */ /* 0x0003e80000100a00 */
[----:B-1----:R-:W2:Y:S01]  /*6a4b0*/  LDL.LU R24, [R1+0x134] ;  /* 0x0001340001187983 */ /* 0x002ea20000300800 */
[----:B----4-:R-:W-:-:S02]  /*6a4c0*/  SHF.R.S32.HI R8, RZ, 0x1f, R21 ;  /* 0x0000001fff087819 */ /* 0x010fc40000011415 */
[C---:B------:R-:W-:Y:S02]  /*6a4d0*/  IADD3 R18, P1, PT, R21.reuse, R4, RZ ;  /* 0x0000000415127210 */ /* 0x040fe40007f3e0ff */
[----:B------:R-:W-:-:S03]  /*6a4e0*/  IADD3 R2, P5, PT, R21, R6, RZ ;  /* 0x0000000615027210 */ /* 0x000fc60007fbe0ff */
[C---:B------:R-:W-:Y:S02]  /*6a4f0*/  IMAD.X R19, R8.reuse, 0x1, R5, P1 ;  /* 0x0000000108137824 */ /* 0x040fe400008e0605 */
[----:B------:R-:W-:-:S03]  /*6a500*/  IMAD.X R3, R8, 0x1, R7, P5 ;  /* 0x0000000108037824 */ /* 0x000fc600028e0607 */
[----:B------:R1:W-:Y:S04]  /*6a510*/  STL.64 [R1+0x5c0], R18 ;  /* 0x0005c01201007387 */ /* 0x0003e80000100a00 */
[----:B-1----:R-:W4:Y:S04]  /*6a520*/  LDL.LU.64 R18, [R1+0x2200] ;  /* 0x0022000001127983 */ /* 0x002f280000300a00 */
        /* <DEDUP_REMOVED lines=10> */
[----:B--2---:R1:W-:Y:S04]  /*6a5d0*/  STL.64 [R1+0x21e0], R20 ;  /* 0x0021e01401007387 */ /* 0x0043e80000100a00 */
[----:B-1----:R0:W2:Y:S04]  /*6a5e0*/  LDL.64 R20, [R1+0x5d0] ;  /* 0x0005d00001147983 */ /* 0x0020a80000100a00 */
[----:B------:R1:W-:Y:S04]  /*6a5f0*/  STL.64 [R1+0x21c0], R28 ;  /* 0x0021c01c01007387 */ /* 0x0003e80000100a00 */
[----:B-1----:R-:W3:Y:S04]  /*6a600*/  LDL.LU R29, [R1+0x138] ;  /* 0x00013800011d7983 */ /* 0x002ee80000300800 */
[----:B------:R1:W-:Y:S04]  /*6a610*/  STL.64 [R1+0x21c8], R12 ;  /* 0x0021c80c01007387 */ /* 0x0003e80000100a00 */
[----:B-1----:R-:W3:Y:S04]  /*6a620*/  LDL.LU R12, [R1+0x13c] ;  /* 0x00013c00010c7983 */ /* 0x002ee80000300800 */
[----:B----4-:R3:W-:Y:S01]  /*6a630*/  STL.64 [R1+0x21d0], R18 ;  /* 0x0021d01201007387 */ /* 0x0107e20000100a00 */
[----:B--2---:R-:W-:-:S05]  /*6a640*/  IMAD.X R21, R9, 0x1, R7, P5 ;  /* 0x0000000109157824 */ /* 0x004fca00028e0607 */
[----:B------:R1:W-:Y:S01]  /*6a650*/  STL [R1+0x5d4], R21 ;  /* 0x0005d41501007387 */ /* 0x0003e20000100800 */
[C---:B---3--:R-:W-:Y:S02]  /*6a660*/  IADD3 R18, P1, PT, R29.reuse, R4, RZ ;  /* 0x000000041d127210 */ /* 0x048fe40007f3e0ff */
[----:B------:R-:W-:Y:S01]  /*6a670*/  SHF.R.S32.HI R8, RZ, 0x1f, R29 ;  /* 0x0000001fff087819 */ /* 0x000fe2000001141d */
[----:B-1----:R-:W2:Y:S04]  /*6a680*/  LDL.LU.64 R20, [R1+0x21e0] ;  /* 0x0021e00001147983 */ /* 0x002ea80000300a00 */
[----:B------:R1:W-:Y:S04]  /*6a690*/  STL.64 [R1+0x21d8], R22 ;  /* 0x0021d81601007387 */ /* 0x0003e80000100a00 */
        /* <DEDUP_REMOVED lines=9> */
[----:B-1----:R-:W4:Y:S01]  /*6a730*/  LDL.LU.64 R18, [R1+0x21d0] ;  /* 0x0021d00001127983 */ /* 0x002f220000300a00 */
[----:B------:R-:W-:-:S02]  /*6a740*/  SHF.R.S32.HI R9, RZ, 0x1f, R12 ;  /* 0x0000001fff097819 */ /* 0x000fc4000001140c */
[C---:B------:R-:W-:Y:S02]  /*6a750*/  IADD3 R28, P3, PT, R12.reuse, R4, RZ ;  /* 0x000000040c1c7210 */ /* 0x040fe40007f7e0ff */
[----:B------:R-:W-:-:S03]  /*6a760*/  IADD3 R12, P5, PT, R12, R6, RZ ;  /* 0x000000060c0c7210 */ /* 0x000fc60007fbe0ff */
[----:B------:R-:W-:Y:S02]  /*6a770*/  IMAD.X R29, R9, 0x1, R5, P3 ;  /* 0x00000001091d7824 */ /* 0x000fe400018e0605 */
[----:B------:R1:W-:Y:S04]  /*6a780*/  STL [R1+0x5f0], R12 ;  /* 0x0005f00c01007387 */ /* 0x0003e80000100800 */
[----:B-1----:R-:W2:Y:S04]  /*6a790*/  LDL.LU.64 R12, [R1+0x21c8] ;  /* 0x0021c800010c7983 */ /* 0x002ea80000300a00 */
[----:B------:R1:W-:Y:S04]  /*6a7a0*/  STL.64 [R1+0x5f8], R28 ;  /* 0x0005f81c01007387 */ /* 0x0003e80000100a00 */
[----:B-1----:R-:W2:Y:S04]  /*6a7b0*/  LDL.LU.64 R28, [R1+0x21c0] ;  /* 0x0021c000011c7983 */ /* 0x002ea80000300a00 */
[----:B----4-:R1:W-:Y:S04]  /*6a7c0*/  STL.64 [R1+0x21a8], R18 ;  /* 0x0021a81201007387 */ /* 0x0103e80000100a00 */
[----:B-1----:R-:W4:Y:S04]  /*6a7d0*/  LDL.LU R18, [R1+0x154] ;  /* 0x0001540001127983 */ /* 0x002f280000300800 */
[----:B---3--:R1:W-:Y:S04]  /*6a7e0*/  STL.64 [R1+0x21b0], R22 ;  /* 0x0021b01601007387 */ /* 0x0083e80000100a00 */
[----:B-1----:R-:W3:Y:S04]  /*6a7f0*/  LDL.LU R23, [R1+0x150] ;  /* 0x0001500001177983 */ /* 0x002ee80000300800 */
[----:B------:R-:W-:Y:S04]  /*6a800*/  STL.64 [R1+0x21b8], R26 ;  /* 0x0021b81a01007387 */ /* 0x000fe80000100a00 */
[----:B------:R1:W-:Y:S04]  /*6a810*/  STL.64 [R1+0x21a0], R14 ;  /* 0x0021a00e01007387 */ /* 0x0003e80000100a00 */
[----:B-1----:R0:W2:Y:S01]  /*6a820*/  LDL.64 R14, [R1+0x5f0] ;  /* 0x0005f000010e7983 */ /* 0x0020a20000100a00 */
[----:B---3--:R-:W-:-:S02]  /*6a830*/  SHF.R.S32.HI R8, RZ, 0x1f, R23 ;  /* 0x0000001fff087819 */ /* 0x008fc40000011417 */
[----:B------:R-:W-:-:S05]  /*6a840*/  IADD3 R26, P1, PT, R23, R4, RZ ;  /* 0x00000004171a7210 */ /* 0x000fca0007f3e0ff */
[----:B------:R-:W-:Y:S02]  /*6a850*/  IMAD.X R27, R8, 0x1, R5, P1 ;  /* 0x00000001081b7824 */ /* 0x000fe400008e0605 */
[--C-:B--2---:R-:W-:Y:S01]  /*6a860*/  IMAD.X R15, R9, 0x1, R7.reuse, P5 ;  /* 0x00000001090f7824 */ /* 0x104fe200028e0607 */
[----:B------:R-:W-:Y:S02]  /*6a870*/  IADD3 R22, P5, PT, R23, R6, RZ ;  /* 0x0000000617167210 */ /* 0x000fe40007fbe0ff */
[----:B----4-:R-:W-:Y:S02]  /*6a880*/  SHF.R.S32.HI R9, RZ, 0x1f, R18 ;  /* 0x0000001fff097819 */ /* 0x010fe40000011412 */
[----:B------:R-:W-:Y:S01]  /*6a890*/  IADD3 R14, P3, PT, R18, R4, RZ ;  /* 0x00000004120e7210 */ /* 0x000fe20007f7e0ff */
[----:B------:R-:W-:Y:S01]  /*6a8a0*/  IMAD.X R23, R8, 0x1, R7, P5 ;  /* 0x0000000108177824 */ /* 0x000fe200028e0607 */
[----:B------:R1:W-:Y:S01]  /*6a8b0*/  STL [R1+0x5f4], R15 ;  /* 0x0005f40f01007387 */ /* 0x0003e20000100800 */
[----:B------:R-:W-:-:S03]  /*6a8c0*/  IADD3 R18, P5, PT, R18, R6, RZ ;  /* 0x0000000612127210 */ /* 0x000fc60007fbe0ff */
[----:B------:R2:W-:Y:S01]  /*6a8d0*/  STL.64 [R1+0x608], R26 ;  /* 0x0006081a01007387 */ /* 0x0005e20000100a00 */
[----:B-1----:R-:W-:-:S03]  /*6a8e0*/  IMAD.X R15, R9, 0x1, R5, P3 ;  /* 0x00000001090f7824 */ /* 0x002fc600018e0605 */
[----:B--2---:R-:W2:Y:S04]  /*6a8f0*/  LDL.LU.64 R26, [R1+0x21b8] ;  /* 0x0021b800011a7983 */ /* 0x004ea80000300a00 */
[----:B------:R1:W-:Y:S04]  /*6a900*/  STL.64 [R1+0x600], R22 ;  /* 0x0006001601007387 */ /* 0x0003e80000100a00 */
[----:B-1----:R-:W3:Y:S04]  /*6a910*/  LDL.LU.64 R22, [R1+0x21b0] ;  /* 0x0021b00001167983 */ /* 0x002ee80000300a00 */
[----:B------:R1:W-:Y:S04]  /*6a920*/  STL [R1+0x610], R18 ;  /* 0x0006101201007387 */ /* 0x0003e80000100800 */
[----:B-1----:R-:W4:Y:S04]  /*6a930*/  LDL.LU.64 R18, [R1+0x21a8] ;  /* 0x0021a80001127983 */ /* 0x002f280000300a00 */
[----:B------:R1:W-:Y:S04]  /*6a940*/  STL.64 [R1+0x618], R14 ;  /* 0x0006180e01007387 */ /* 0x0003e80000100a00 */
[----:B-1----:R-:W2:Y:S04]  /*6a950*/  LDL.LU.64 R14, [R1+0x21a0] ;  /* 0x0021a000010e7983 */ /* 0x002ea80000300a00 */
[----:B--2---:R1:W-:Y:S04]  /*6a960*/  STL.64 [R1+0x2180], R14 ;  /* 0x0021800e01007387 */ /* 0x0043e80000100a00 */
[----:B-1----:R-:W2:Y:S04]  /*6a970*/  LDL.LU R15, [R1+0x158] ;  /* 0x00015800010f7983 */ /* 0x002ea80000300800 */
[----:B------:R1:W-:Y:S04]  /*6a980*/  STL.64 [R1+0x2188], R10 ;  /* 0x0021880a01007387 */ /* 0x0003e80000100a00 */
[----:B-1----:R-:W3:Y:S04]  /*6a990*/  LDL.LU R10, [R1+0x15c] ;  /* 0x00015c00010a7983 */ /* 0x002ee80000300800 */
[----:B------:R1:W-:Y:S04]  /*6a9a0*/  STL.64 [R1+0x2190], R28 ;  /* 0x0021901c01007387 */ /* 0x0003e80000100a00 */
[----:B-1----:R0:W3:Y:S04]  /*6a9b0*/  LDL.64 R28, [R1+0x610] ;  /* 0x00061000011c7983 */ /* 0x0020e80000100a00 */
[----:B------:R1:W-:Y:S01]  /*6a9c0*/  STL.64 [R1+0x2198], R26 ;  /* 0x0021981a01007387 */ /* 0x0003e20000100a00 */
[----:B--2---:R-:W-:-:S02]  /*6a9d0*/  SHF.R.S32.HI R8, RZ, 0x1f, R15 ;  /* 0x0000001fff087819 */ /* 0x004fc4000001140f */
[----:B-1----:R-:W-:-:S05]  /*6a9e0*/  IADD3 R26, P1, PT, R15, R4, RZ ;  /* 0x000000040f1a7210 */ /* 0x002fca0007f3e0ff */
[----:B------:R-:W-:Y:S02]  /*6a9f0*/  IMAD.X R27, R8, 0x1, R5, P1 ;  /* 0x00000001081b7824 */ /* 0x000fe400008e0605 */
[----:B---3--:R-:W-:Y:S01]  /*6aa00*/  IMAD.X R29, R9, 0x1, R7, P5 ;  /* 0x00000001091d7824 */ /* 0x008fe200028e0607 */
        /* <DEDUP_REMOVED lines=13> */
[----:B------:R-:W-:Y:S04]  /*6aae0*/  STL.64 [R1+0x2178], R6 ;  /* 0x0021780601007387 */ /* 0x000fe80000100a00 */
[----:B------:R1:W-:Y:S04]  /*6aaf0*/  STL.64 [R1+0x638], R14 ;  /* 0x0006380e01007387 */ /* 0x0003e80000100a00 */
[----:B-1----:R-:W4:Y:S04]  /*6ab00*/  LDL.LU.64 R14, [R1+0x2180] ;  /* 0x00218000010e7983 */ /* 0x002f280000300a00 */
[----:B--2---:R1:W-:Y:S04]  /*6ab10*/  STL.64 [R1+0x2158], R26 ;  /* 0x0021581a01007387 */ /* 0x0043e80000100a00 */
[----:B-1----:R0:W2:Y:S01]  /*6ab20*/  LDL.64 R26, [R1+0x630] ;  /* 0x00063000011a7983 */ /* 0x0020a20000100a00 */
[----:B---3--:R-:W-:-:S03]  /*6ab30*/  IADD3 R6, P1, PT, R29, R4, RZ ;  /* 0x000000041d067210 */ /* 0x008fc60007f3e0ff */
[----:B----4-:R1:W-:Y:S04]  /*6ab40*/  STL.64 [R1+0x2160], R18 ;  /* 0x0021601201007387 */ /* 0x0103e80000100a00 */
[----:B-1----:R-:W3:Y:S04]  /*6ab50*/  LDL.LU R18, [R1+0x184] ;  /* 0x0001840001127983 */ /* 0x002ee80000300800 */
[----:B------:R1:W-:Y:S04]  /*6ab60*/  STL [R1+0x648], R6 ;  /* 0x0006480601007387 */ /* 0x0003e80000100800 */
[----:B-1----:R-:W2:Y:S04]  /*6ab70*/  LDL.LU.64 R6, [R1+0x2178] ;  /* 0x0021780001067983 */ /* 0x002ea80000300a00 */
[----:B------:R-:W-:Y:S01]  /*6ab80*/  STL.64 [R1+0x2168], R22 ;  /* 0x0021681601007387 */ /* 0x000fe20000100a00 */
[----:B--2---:R-:W-:-:S05]  /*6ab90*/  IMAD.X R27, R9, 0x1, R7, P5 ;  /* 0x00000001091b7824 */ /* 0x004fca00028e0607 */
[----:B------:R-:W-:Y:S04]  /*6aba0*/  STL [R1+0x634], R27 ;  /* 0x0006341b01007387 */ /* 0x000fe80000100800 */
[----:B------:R1:W-:Y:S04]  /*6abb0*/  STL.64 [R1+0x2170], R2 ;  /* 0x0021700201007387 */ /* 0x0003e80000100a00 */
[----:B-1----:R0:W2:Y:S01]  /*6abc0*/  LDL.64 R2, [R1+0x648] ;  /* 0x0006480001027983 */ /* 0x0020a20000100a00 */
[----:B------:R-:W-:Y:S02]  /*6abd0*/  SHF.R.S32.HI R8, RZ, 0x1f, R29 ;  /* 0x0000001fff087819 */ /* 0x000fe4000001141d */
[----:B------:R-:W-:-:S02]  /*6abe0*/  IADD3 R22, P5, PT, R29, R6, RZ ;  /* 0x000000061d167210 */ /* 0x000fc40007fbe0ff */
[----:B---3--:R-:W-:Y:S02]  /*6abf0*/  SHF.R.S32.HI R9, RZ, 0x1f, R18 ;  /* 0x0000001fff097819 */ /* 0x008fe40000011412 */
[----:B------:R-:W-:Y:S01]  /*6ac00*/  IADD3 R26, P3, PT, R18, R4, RZ ;  /* 0x00000004121a7210 */ /* 0x000fe20007f7e0ff */
[----:B------:R-:W3:Y:S01]  /*6ac10*/  LDL.LU R29, [R1+0x188] ;  /* 0x00018800011d7983 */ /* 0x000ee20000300800 */
[----:B------:R-:W-:Y:S01]  /*6ac20*/  IMAD.X R23, R8, 0x1, R7, P5 ;  /* 0x0000000108177824 */ /* 0x000fe200028e0607 */
[----:B------:R-:W-:Y:S02]  /*6ac30*/  IADD3 R18, P5, PT, R18, R6, RZ ;  /* 0x0000000612127210 */ /* 0x000fe40007fbe0ff */
[--C-:B------:R-:W-:Y:S02]  /*6ac40*/  IMAD.X R27, R9, 0x1, R5.reuse, P3 ;  /* 0x00000001091b7824 */ /* 0x100fe400018e0605 */
[----:B--2---:R-:W-:-:S05]  /*6ac50*/  IMAD.X R3, R8, 0x1, R5, P1 ;  /* 0x0000000108037824 */ /* 0x004fca00008e0605 */
[----:B------:R1:W-:Y:S04]  /*6ac60*/  STL [R1+0x64c], R3 ;  /* 0x00064c0301007387 */ /* 0x0003e80000100800 */
[----:B-1----:R-:W2:Y:S04]  /*6ac70*/  LDL.LU.64 R2, [R1+0x2170] ;  /* 0x0021700001027983 */ /* 0x002ea80000300a00 */
[----:B------:R1:W-:Y:S04]  /*6ac80*/  STL.64 [R1+0x640], R22 ;  /* 0x0006401601007387 */ /* 0x0003e80000100a00 */
[----:B-1----:R-:W4:Y:S04]  /*6ac90*/  LDL.LU.64 R22, [R1+0x2168] ;  /* 0x0021680001167983 */ /* 0x002f280000300a00 */
[----:B------:R1:W-:Y:S04]  /*6aca0*/  STL [R1+0x650], R18 ;  /* 0x0006501201007387 */ /* 0x0003e80000100800 */
[----:B-1----:R-:W2:Y:S04]  /*6acb0*/  LDL.LU.64 R18, [R1+0x2160] ;  /* 0x0021600001127983 */ /* 0x002ea80000300a00 */
[----:B------:R1:W-:Y:S04]  /*6acc0*/  STL.64 [R1+0x658], R26 ;  /* 0x0006581a01007387 */ /* 0x0003e80000100a00 */
[----:B-1----:R-:W2:Y:S04]  /*6acd0*/  LDL.LU.64 R26, [R1+0x2158] ;  /* 0x00215800011a7983 */ /* 0x002ea80000300a00 */
[----:B--2---:R-:W-:Y:S04]  /*6ace0*/  STL.64 [R1+0x2150], R26 ;  /* 0x0021501a01007387 */ /* 0x004fe80000100a00 */
[----:B------:R-:W-:Y:S04]  /*6acf0*/  STL [R1+0x2138], R28 ;  /* 0x0021381c01007387 */ /* 0x000fe80000100800 */
[----:B------:R1:W-:Y:S04]  /*6ad00*/  STL.64 [R1+0x2140], R20 ;  /* 0x0021401401007387 */ /* 0x0003e80000100a00 */
[----:B-1----:R-:W2:Y:S04]  /*6ad10*/  LDL.LU R20, [R1+0x18c] ;  /* 0x00018c0001147983 */ /* 0x002ea80000300800 */
[----:B------:R1:W-:Y:S04]  /*6ad20*/  STL.64 [R1+0x2148], R24 ;  /* 0x0021481801007387 */ /* 0x0003e80000100a00 */
[----:B-1----:R0:W4:Y:S01]  /*6ad30*/  LDL.64 R24, [R1+0x650] ;  /* 0x0006500001187983 */ /* 0x0021220000100a00 */
[----:B---3--:R-:W-:-:S02]  /*6ad40*/  SHF.R.S32.HI R8, RZ, 0x1f, R29 ;  /* 0x0000001fff087819 */ /* 0x008fc4000001141d */
[----:B------:R-:W-:-:S05]  /*6ad50*/  IADD3 R26, P1, PT, R29, R4, RZ ;  /* 0x000000041d1a7210 */ /* 0x000fca0007f3e0ff */
[----:B------:R-:W-:Y:S01]  /*6ad60*/  IMAD.X R27, R8, 0x1, R5, P1 ;  /* 0x00000001081b7824 */ /* 0x000fe200008e0605 */
[----:B--2---:R-:W-:Y:S01]  /*6ad70*/  IADD3 R28, P3, PT, R20, R4, RZ ;  /* 0x00000004141c7210 */ /* 0x004fe20007f7e0ff */
[----:B----4-:R-:W-:Y:S01]  /*6ad80*/  IMAD.X R25, R9, 0x1, R7, P5 ;  /* 0x0000000109197824 */ /* 0x010fe200028e0607 */
[----:B------:R-:W-:Y:S02]  /*6ad90*/  IADD3 R24, P5, PT, R29, R6, RZ ;  /* 0x000000061d187210 */ /* 0x000fe40007fbe0ff */
[----:B------:R-:W-:Y:S02]  /*6ada0*/  SHF.R.S32.HI R9, RZ, 0x1f, R20 ;  /* 0x0000001fff097819 */ /* 0x000fe40000011414 */
[----:B------:R1:W-:Y:S04]  /*6adb0*/  STL [R1+0x654], R25 ;  /* 0x0006541901007387 */ /* 0x0003e80000100800 */
[----:B------:R2:W-:Y:S01]  /*6adc0*/  STL.64 [R1+0x670], R26 ;  /* 0x0006701a01007387 */ /* 0x0005e20000100a00 */
[----:B------:R-:W-:-:S02]  /*6add0*/  IMAD.X R29, R9, 0x1, R5, P3 ;  /* 0x00000001091d7824 */ /* 0x000fc400018e0605 */
[--C-:B-1----:R-:W-:Y:S01]  /*6ade0*/  IMAD.X R25, R8, 0x1, R7.reuse, P5 ;  /* 0x0000000108197824 */ /* 0x102fe200028e0607 */
[----:B------:R-:W-:Y:S01]  /*6adf0*/  IADD3 R20, P5, PT, R20, R6, RZ ;  /* 0x0000000614147210 */ /* 0x000fe20007fbe0ff */
[----:B--2---:R-:W2:Y:S04]  /*6ae00*/  LDL.LU.64 R26, [R1+0x2150] ;  /* 0x00215000011a7983 */ /* 0x004ea80000300a00 */
[----:B------:R1:W-:Y:S04]  /*6ae10*/  STL.64 [R1+0x668], R24 ;  /* 0x0006681801007387 */ /* 0x0003e80000100a00 */
[----:B-1----:R-:W3:Y:S04]  /*6ae20*/  LDL.LU.64 R24, [R1+0x2148] ;  /* 0x0021480001187983 */ /* 0x002ee80000300a00 */
[----:B------:R1:W-:Y:S04]  /*6ae30*/  STL [R1+0x678], R20 ;  /* 0x0006781401007387 */ /* 0x0003e80000100800 */
[----:B-1----:R-:W4:Y:S04]  /*6ae40*/  LDL.LU.64 R20, [R1+0x2140] ;  /* 0x0021400001147983 */ /* 0x002f280000300a00 */
[----:B------:R1:W-:Y:S04]  /*6ae50*/  STL.64 [R1+0x680], R28 ;  /* 0x0006801c01007387 */ /* 0x0003e80000100a00 */
[----:B-1----:R-:W2:Y:S04]  /*6ae60*/  LDL.LU R28, [R1+0x2138] ;  /* 0x00213800011c7983 */ /* 0x002ea80000300800 */
[----:B------:R1:W-:Y:S04]  /*6ae70*/  STL.64 [R1+0x2128], R10 ;  /* 0x0021280a01007387 */ /* 0x0003e80000100a00 */
[----:B-1----:R-:W2:Y:S04]  /*6ae80*/  LDL.LU R11, [R1+0x1a0] ;  /* 0x0001a000010b7983 */ /* 0x002ea80000300800 */
[----:B------:R-:W-:Y:S04]  /*6ae90*/  STL.64 [R1+0x2130], R14 ;  /* 0x0021300e01007387 */ /* 0x000fe80000100a00 */
[----:B------:R1:W-:Y:S04]  /*6aea0*/  STL.64 [R1+0x2118], R22 ;  /* 0x0021181601007387 */ /* 0x0003e80000100a00 */
[----:B-1----:R0:W2:Y:S02]  /*6aeb0*/  LDL.64 R22, [R1+0x678] ;  /* 0x0006780001167983 */ /* 0x0020a40000100a00 */
[----:B--2---:R-:W-:-:S05]  /*6aec0*/  IMAD.X R23, R9, 0x1, R7, P5 ;  /* 0x0000000109177824 */ /* 0x004fca00028e0607 */
[----:B------:R-:W-:Y:S04]  /*6aed0*/  STL [R1+0x67c], R23 ;  /* 0x00067c1701007387 */ /* 0x000fe80000100800 */
[----:B------:R1:W-:Y:S04]  /*6aee0*/  STL.64 [R1+0x2120], R2 ;  /* 0x0021200201007387 */ /* 0x0003e80000100a00 */
[----:B-1----:R-:W2:Y:S01]  /*6aef0*/  LDL.LU R2, [R1+0x1a4] ;  /* 0x0001a40001027983 */ /* 0x002ea20000300800 */
[----:B------:R-:W-:Y:S02]  /*6af00*/  SHF.R.S32.HI R8, RZ, 0x1f, R11 ;  /* 0x0000001fff087819 */ /* 0x000fe4000001140b */
[----:B------:R-:W-:-:S02]  /*6af10*/  IADD3 R14, P1, PT, R11, R4, RZ ;  /* 0x000000040b0e7210 */ /* 0x000fc40007f3e0ff */
[----:B------:R-:W-:Y:S01]  /*6af20*/  IADD3 R10, P5, PT, R11, R6, RZ ;  /* 0x000000060b0a7210 */ /* 0x000fe20007fbe0ff */
[----:B------:R-:W3:Y:S02]  /*6af30*/  LDL.LU R29, [R1+0x1ac] ;  /* 0x0001ac00011d7983 */ /* 0x000ee40000300800 */
        /* <DEDUP_REMOVED lines=13> */
[----:B-1----:R-:W2:Y:S04]  /*6b010*/  LDL.LU.64 R22, [R1+0x2118] ;  /* 0x0021180001167983 */ /* 0x002ea80000300a00 */
[----:B--2---:R1:W-:Y:S04]  /*6b020*/  STL.64 [R1+0x20f8], R22 ;  /* 0x0020f81601007387 */ /* 0x0043e80000100a00 */
[----:B-1----:R-:W2:Y:S04]  /*6b030*/  LDL.LU R23, [R1+0x1a8] ;  /* 0x0001a80001177983 */ /* 0x002ea80000300800 */
[----:B------:R-:W-:Y:S04]  /*6b040*/  STL.64 [R1+0x2110], R2 ;  /* 0x0021100201007387 */ /* 0x000fe80000100a00 */
[----:B------:R-:W-:Y:S04]  /*6b050*/  STL.64 [R1+0x2100], R26 ;  /* 0x0021001a01007387 */ /* 0x000fe80000100a00 */
[----:B------:R1:W-:Y:S04]  /*6b060*/  STL [R1+0x2108], R27 ;  /* 0x0021081b01007387 */ /* 0x0003e80000100800 */
[----:B-1----:R0:W3:Y:S01]  /*6b070*/  LDL.64 R26, [R1+0x698] ;  /* 0x00069800011a7983 */ /* 0x0020e20000100a00 */
[----:B--2---:R-:W-:-:S02]  /*6b080*/  SHF.R.S32.HI R8, RZ, 0x1f, R23 ;  /* 0x0000001fff087819 */ /* 0x004fc40000011417 */
[----:B------:R-:W-:-:S05]  /*6b090*/  IADD3 R2, P1, PT, R23, R4, RZ ;  /* 0x0000000417027210 */ /* 0x000fca0007f3e0ff */
        /* <DEDUP_REMOVED lines=8> */
[----:B-1----:R0:W3:Y:S01]  /*6b120*/  LDL.LU R27, [R1+0x2108] ;  /* 0x00210800011b7983 */ /* 0x0020e20000300800 */
[----:B------:R-:W-:Y:S02]  /*6b130*/  SHF.R.S32.HI R9, RZ, 0x1f, R29 ;  /* 0x0000001fff097819 */ /* 0x000fe4000001141d */
[----:B------:R-:W-:-:S02]  /*6b140*/  IADD3 R22, P3, PT, R29, R4, RZ ;  /* 0x000000041d167210 */ /* 0x000fc40007f7e0ff */
[----:B------:R-:W-:-:S03]  /*6b150*/  IADD3 R26, P5, PT, R29, R6, RZ ;  /* 0x000000061d1a7210 */ /* 0x000fc60007fbe0ff */
[----:B------:R-:W-:Y:S02]  /*6b160*/  IMAD.X R23, R9, 0x1, R5, P3 ;  /* 0x0000000109177824 */ /* 0x000fe400018e0605 */
[----:B------:R3:W-:Y:S04]  /*6b170*/  STL [R1+0x6b8], R26 ;  /* 0x0006b81a01007387 */ /* 0x0007e80000100800 */
[----:B---3--:R-:W3:Y:S04]  /*6b180*/  LDL.LU.64 R26, [R1+0x2100] ;  /* 0x00210000011a7983 */ /* 0x008ee80000300a00 */
[----:B------:R1:W-:Y:S04]  /*6b190*/  STL.64 [R1+0x6c0], R22 ;  /* 0x0006c01601007387 */ /* 0x0003e80000100a00 */
[----:B-1----:R-:W2:Y:S04]  /*6b1a0*/  LDL.LU.64 R22, [R1+0x20f8] ;  /* 0x0020f80001167983 */ /* 0x002ea80000300a00 */
[----:B--2---:R-:W-:Y:S04]  /*6b1b0*/  STL.64 [R1+0x20f0], R22 ;  /* 0x0020f01601007387 */ /* 0x004fe80000100a00 */
[----:B---3--:R1:W-:Y:S04]  /*6b1c0*/  STL.64 [R1+0x20d8], R26 ;  /* 0x0020d81a01007387 */ /* 0x0083e80000100a00 */
[----:B-1----:R-:W2:Y:S04]  /*6b1d0*/  LDL.LU R27, [R1+0x1c0] ;  /* 0x0001c000011b7983 */ /* 0x002ea80000300800 */
[----:B----4-:R1:W-:Y:S04]  /*6b1e0*/  STL.64 [R1+0x20e0], R20 ;  /* 0x0020e01401007387 */ /* 0x0103e80000100a00 */
[----:B-1----:R-:W3:Y:S04]  /*6b1f0*/  LDL.LU R20, [R1+0x1c4] ;  /* 0x0001c40001147983 */ /* 0x002ee80000300800 */
[----:B------:R1:W-:Y:S04]  /*6b200*/  STL.64 [R1+0x20e8], R14 ;  /* 0x0020e80e01007387 */ /* 0x0003e80000100a00 */
[----:B-1----:R0:W4:Y:S04]  /*6b210*/  LDL.64 R14, [R1+0x6b8] ;  /* 0x0006b800010e7983 */ /* 0x0021280000100a00 */
[----:B------:R-:W3:Y:S01]  /*6b220*/  LDL.LU R29, [R1+0x1c8] ;  /* 0x0001c800011d7983 */ /* 0x000ee20000300800 */
[----:B--2---:R-:W-:-:S02]  /*6b230*/  SHF.R.S32.HI R8, RZ, 0x1f, R27 ;  /* 0x0000001fff087819 */ /* 0x004fc4000001141b */
[----:B------:R-:W-:-:S05]  /*6b240*/  IADD3 R22, P1, PT, R27, R4, RZ ;  /* 0x000000041b167210 */ /* 0x000fca0007f3e0ff */
[----:B------:R-:W-:Y:S02]  /*6b250*/  IMAD.X R23, R8, 0x1, R5, P1 ;  /* 0x0000000108177824 */ /* 0x000fe400008e0605 */
[----:B----4-:R-:W-:Y:S01]  /*6b260*/  IMAD.X R15, R9, 0x1, R7, P5 ;  /* 0x00000001090f7824 */ /* 0x010fe200028e0607 */
        /* <DEDUP_REMOVED lines=10> */
[----:B------:R-:W-:Y:S02]  /*6b310*/  IMAD.X R27, R9, 0x1, R5, P3 ;  /* 0x00000001091b7824 */ /* 0x000fe400018e0605 */
[----:B------:R1:W-:Y:S04]  /*6b320*/  STL [R1+0x6d8], R20 ;  /* 0x0006d81401007387 */ /* 0x0003e80000100800 */
[----:B-1----:R-:W3:Y:S04]  /*6b330*/  LDL.LU.64 R20, [R1+0x20e0] ;  /* 0x0020e00001147983 */ /* 0x002ee80000300a00 */
[----:B------:R1:W-:Y:S04]  /*6b340*/  STL.64 [R1+0x6e0], R26 ;  /* 0x0006e01a01007387 */ /* 0x0003e80000100a00 */
[----:B-1----:R-:W2:Y:S04]  /*6b350*/  LDL.LU.64 R26, [R1+0x20d8] ;  /* 0x0020d800011a7983 */ /* 0x002ea80000300a00 */
[----:B------:R-:W-:Y:S04]  /*6b360*/  STL.64 [R1+0x20b8], R16 ;  /* 0x0020b81001007387 */ /* 0x000fe80000100a00 */
[----:B----4-:R1:W-:Y:S04]  /*6b370*/  STL.64 [R1+0x20c0], R14 ;  /* 0x0020c00e01007387 */ /* 0x0103e80000100a00 */
[----:B-1----:R-:W4:Y:S04]  /*6b380*/  LDL.LU R14, [R1+0x1cc] ;  /* 0x0001cc00010e7983 */ /* 0x002f280000300800 */
[----:B------:R1:W-:Y:S04]  /*6b390*/  STL.64 [R1+0x20c8], R10 ;  /* 0x0020c80a01007387 */ /* 0x0003e80000100a00 */
[----:B-1----:R0:W2:Y:S01]  /*6b3a0*/  LDL.64 R10, [R1+0x6d8] ;  /* 0x0006d800010a7983 */ /* 0x0020a20000100a00 */
[----:B------:R-:W-:-:S02]  /*6b3b0*/  IADD3 R16, P1, PT, R29, R4, RZ ;  /* 0x000000041d107210 */ /* 0x000fc40007f3e0ff */
[----:B------:R-:W-:-:S03]  /*6b3c0*/  SHF.R.S32.HI R8, RZ, 0x1f, R29 ;  /* 0x0000001fff087819 */ /* 0x000fc6000001141d */
[----:B------:R-:W-:Y:S01]  /*6b3d0*/  STL [R1+0x6f8], R16 ;  /* 0x0006f81001007387 */ /* 0x000fe20000100800 */
[----:B--2---:R-:W-:Y:S01]  /*6b3e0*/  IMAD.X R11, R9, 0x1, R7, P5 ;  /* 0x00000001090b7824 */ /* 0x004fe200028e0607 */
[----:B------:R-:W-:-:S04]  /*6b3f0*/  IADD3 R10, P5, PT, R29, R6, RZ ;  /* 0x000000061d0a7210 */ /* 0x000fc80007fbe0ff */
[----:B------:R1:W-:Y:S04]  /*6b400*/  STL [R1+0x6dc], R11 ;  /* 0x0006dc0b01007387 */ /* 0x0003e80000100800 */
[----:B------:R2:W-:Y:S01]  /*6b410*/  STL.64 [R1+0x20d0], R18 ;  /* 0x0020d01201007387 */ /* 0x0005e20000100a00 */
[----:B----4-:R-:W-:-:S03]  /*6b420*/  SHF.R.S32.HI R9, RZ, 0x1f, R14 ;  /* 0x0000001fff097819 */ /* 0x010fc6000001140e */
[----:B------:R-:W4:Y:S01]  /*6b430*/  LDL.LU R29, [R1+0x1e0] ;  /* 0x0001e000011d7983 */ /* 0x000f220000300800 */
[C---:B-1----:R-:W-:Y:S02]  /*6b440*/  IMAD.X R11, R8.reuse, 0x1, R7, P5 ;  /* 0x00000001080b7824 */ /* 0x042fe400028e0607 */
[----:B--2---:R-:W-:Y:S02]  /*6b450*/  IMAD.MOV.U32 R19, RZ, RZ, R17 ;  /* 0x000000ffff137224 */ /* 0x004fe400078e0011 */
[----:B------:R-:W-:Y:S02]  /*6b460*/  IMAD.MOV.U32 R18, RZ, RZ, R16 ;  /* 0x000000ffff127224 */ /* 0x000fe400078e0010 */
[----:B------:R-:W-:Y:S01]  /*6b470*/  IMAD.X R19, R8, 0x1, R5, P1 ;  /* 0x0000000108137824 */ /* 0x000fe200008e0605 */
[C---:B------:R-:W-:Y:S02]  /*6b480*/  IADD3 R16, P3, PT, R14.reuse, R4, RZ ;  /* 0x000000040e107210 */ /* 0x040fe40007f7e0ff */
[----:B------:R-:W-:-:S02]  /*6b490*/  IADD3 R14, P5, PT, R14, R6, RZ ;  /* 0x000000060e0e7210 */ /* 0x000fc40007fbe0ff */
[----:B------:R1:W-:Y:S01]  /*6b4a0*/  STL [R1+0x6fc], R19 ;  /* 0x0006fc1301007387 */ /* 0x0003e20000100800 */
[----:B------:R-:W-:-:S03]  /*6b4b0*/  IMAD.X R17, R9, 0x1, R5, P3 ;  /* 0x0000000109117824 */ /* 0x000fc600018e0605 */
[----:B-1----:R-:W2:Y:S04]  /*6b4c0*/  LDL.LU.64 R18, [R1+0x20d0] ;  /* 0x0020d00001127983 */ /* 0x002ea80000300a00 */
[----:B------:R1:W-:Y:S04]  /*6b4d0*/  STL.64 [R1+0x6f0], R10 ;  /* 0x0006f00a01007387 */ /* 0x0003e80000100a00 */
[----:B-1----:R-:W2:Y:S04]  /*6b4e0*/  LDL.LU.64 R10, [R1+0x20c8] ;  /* 0x0020c800010a7983 */ /* 0x002ea80000300a00 */
[----:B------:R1:W-:Y:S04]  /*6b4f0*/  STL [R1+0x700], R14 ;  /* 0x0007000e01007387 */ /* 0x0003e80000100800 */
[----:B-1----:R-:W2:Y:S04]  /*6b500*/  LDL.LU.64 R14, [R1+0x20c0] ;  /* 0x0020c000010e7983 */ /* 0x002ea80000300a00 */
[----:B------:R1:W-:Y:S04]  /*6b510*/  STL.64 [R1+0x708], R16 ;  /* 0x0007081001007387 */ /* 0x0003e80000100a00 */
[----:B-1----:R-:W2:Y:S04]  /*6b520*/  LDL.LU.64 R16, [R1+0x20b8] ;  /* 0x0020b80001107983 */ /* 0x002ea80000300a00 */
[----:B--2---:R1:W-:Y:S04]  /*6b530*/  STL.64 [R1+0x20a0], R16 ;  /* 0x0020a01001007387 */ /* 0x0043e80000100a00 */
[----:B-1----:R-:W2:Y:S04]  /*6b540*/  LDL.LU R16, [R1+0x1e4] ;  /* 0x0001e40001107983 */ /* 0x002ea80000300800 */
[----:B------:R1:W-:Y:S04]  /*6b550*/  STL.64 [R1+0x2098], R22 ;  /* 0x0020981601007387 */ /* 0x0003e80000100a00 */
[----:B-1----:R0:W2:Y:S04]  /*6b560*/  LDL.64 R22, [R1+0x700] ;  /* 0x0007000001167983 */ /* 0x0020a80000100a00 */
[----:B------:R-:W-:Y:S04]  /*6b570*/  STL.64 [R1+0x20a8], R24 ;  /* 0x0020a81801007387 */ /* 0x000fe80000100a00 */
[----:B------:R1:W-:Y:S01]  /*6b580*/  STL.64 [R1+0x20b0], R12 ;  /* 0x0020b00c01007387 */ /* 0x0003e20000100a00 */
[----:B----4-:R-:W-:-:S02]  /*6b590*/  SHF.R.S32.HI R8, RZ, 0x1f, R29 ;  /* 0x0000001fff087819 */ /* 0x010fc4000001141d */
        /* <DEDUP_REMOVED lines=8> */
[----:B------:R-:W2:Y:S01]  /*6b620*/  LDL.LU R29, [R1+0x280] ;  /* 0x00028000011d7983 */ /* 0x000ea20000300800 */
[----:B------:R-:W-:-:S03]  /*6b630*/  IADD3 R16, P5, PT, R16, R6, RZ ;  /* 0x0000000610107210 */ /* 0x000fc60007fbe0ff */
[----:B------:R4:W-:Y:S01]  /*6b640*/  STL.64 [R1+0x718], R12 ;  /* 0x0007180c01007387 */ /* 0x0009e20000100a00 */
[----:B-1----:R-:W-:-:S03]  /*6b650*/  IMAD.X R23, R9, 0x1, R5, P3 ;  /* 0x0000000109177824 */ /* 0x002fc600018e0605 */
[----:B----4-:R-:W4:Y:S04]  /*6b660*/  LDL.LU.64 R12, [R1+0x20b0] ;  /* 0x0020b000010c7983 */ /* 0x010f280000300a00 */
[----:B------:R1:W-:Y:S04]  /*6b670*/  STL.64 [R1+0x710], R24 ;  /* 0x0007101801007387 */ /* 0x0003e80000100a00 */
[----:B-1----:R-:W2:Y:S04]  /*6b680*/  LDL.LU.64 R24, [R1+0x20a8] ;  /* 0x0020a80001187983 */ /* 0x002ea80000300a00 */
[----:B------:R1:W-:Y:S04]  /*6b690*/  STL [R1+0x720], R16 ;  /* 0x0007201001007387 */ /* 0x0003e80000100800 */
[----:B-1----:R-:W2:Y:S04]  /*6b6a0*/  LDL.LU.64 R16, [R1+0x20a0] ;  /* 0x0020a00001107983 */ /* 0x002ea80000300a00 */
[----:B------:R1:W-:Y:S04]  /*6b6b0*/  STL.64 [R1+0x728], R22 ;  /* 0x0007281601007387 */ /* 0x0003e80000100a00 */
[----:B-1----:R-:W2:Y:S04]  /*6b6c0*/  LDL.LU.64 R22, [R1+0x2098] ;  /* 0x0020980001167983 */ /* 0x002ea80000300a00 */
[----:B--2---:R-:W-:Y:S04]  /*6b6d0*/  STL.64 [R1+0x2090], R22 ;  /* 0x0020901601007387 */ /* 0x004fe80000100a00 */
[----:B------:R1:W-:Y:S04]  /*6b6e0*/  STL.64 [R1+0x2078], R2 ;  /* 0x0020780201007387 */ /* 0x0003e80000100a00 */
[----:B-1----:R0:W2:Y:S04]  /*6b6f0*/  LDL.64 R2, [R1+0x720] ;  /* 0x0007200001027983 */ /* 0x0020a80000100a00 */
[----:B------:R1:W-:Y:S04]  /*6b700*/  STL.64 [R1+0x2080], R26 ;  /* 0x0020801a01007387 */ /* 0x0003e80000100a00 */
[----:B-1----:R-:W4:Y:S01]  /*6b710*/  LDL.LU R26, [R1+0x284] ;  /* 0x00028400011a7983 */ /* 0x002f220000300800 */
[----:B------:R-:W-:-:S02]  /*6b720*/  SHF.R.S32.HI R8, RZ, 0x1f, R29 ;  /* 0x0000001fff087819 */ /* 0x000fc4000001141d */
[----:B------:R-:W-:Y:S01]  /*6b730*/  IADD3 R22, P1, PT, R29, R4, RZ ;  /* 0x000000041d167210 */ /* 0x000fe20007f3e0ff */
[----:B---3--:R1:W-:Y:S04]  /*6b740*/  STL.64 [R1+0x2088], R20 ;  /* 0x0020881401007387 */ /* 0x0083e80000100a00 */
[----:B------:R-:W-:Y:S02]  /*6b750*/  IMAD.X R23, R8, 0x1, R5, P1 ;  /* 0x0000000108177824 */ /* 0x000fe400008e0605 */
[----:B--2---:R-:W-:Y:S01]  /*6b760*/  IMAD.X R3, R9, 0x1, R7, P5 ;  /* 0x0000000109037824 */ /* 0x004fe200028e0607 */
[----:B-1----:R-:W-:-:S04]  /*6b770*/  IADD3 R20, P5, PT, R29, R6, RZ ;  /* 0x000000061d147210 */ /* 0x002fc80007fbe0ff */
[----:B------:R1:W-:Y:S01]  /*6b780*/  STL [R1+0x724], R3 ;  /* 0x0007240301007387 */ /* 0x0003e20000100800 */
[----:B------:R-:W-:-:S03]  /*6b790*/  IMAD.X R21, R8, 0x1, R7, P5 ;  /* 0x0000000108157824 */ /* 0x000fc600028e0607 */
[----:B------:R-:W2:Y:S04]  /*6b7a0*/  LDL.LU R29, [R1+0x660] ;  /* 0x00066000011d7983 */ /* 0x000ea80000300800 */
[----:B------:R3:W-:Y:S01]  /*6b7b0*/  STL.64 [R1+0x738], R22 ;  /* 0x0007381601007387 */ /* 0x0007e20000100a00 */
[----:B----4-:R-:W-:Y:S02]  /*6b7c0*/  SHF.R.S32.HI R9, RZ, 0x1f, R26 ;  /* 0x0000001fff097819 */ /* 0x010fe4000001141a */
[C---:B------:R-:W-:Y:S02]  /*6b7d0*/  IADD3 R2, P3, PT, R26.reuse, R4, RZ ;  /* 0x000000041a027210 */ /* 0x040fe40007f7e0ff */
[----:B------:R-:W-:-:S03]  /*6b7e0*/  IADD3 R26, P5, PT, R26, R6, RZ ;  /* 0x000000061a1a7210 */ /* 0x000fc60007fbe0ff */
[C---:B-1----:R-:W-:Y:S01]  /*6b7f0*/  IMAD.X R3, R9.reuse, 0x1, R5, P3 ;  /* 0x0000000109037824 */ /* 0x042fe200018e0605 */
[----:B---3--:R-:W3:Y:S04]  /*6b800*/  LDL.LU.64 R22, [R1+0x2090] ;  /* 0x0020900001167983 */ /* 0x008ee80000300a00 */
[----:B------:R1:W-:Y:S04]  /*6b810*/  STL.64 [R1+0x730], R20 ;  /* 0x0007301401007387 */ /* 0x0003e80000100a00 */
[----:B-1----:R-:W4:Y:S04]  /*6b820*/  LDL.LU.64 R20, [R1+0x2088] ;  /* 0x0020880001147983 */ /* 0x002f280000300a00 */
[----:B------:R1:W-:Y:S04]  /*6b830*/  STL [R1+0x740], R26 ;  /* 0x0007401a01007387 */ /* 0x0003e80000100800 */
[----:B-1----:R-:W2:Y:S04]  /*6b840*/  LDL.LU.64 R26, [R1+0x2080] ;  /* 0x00208000011a7983 */ /* 0x002ea80000300a00 */
[----:B------:R1:W-:Y:S04]  /*6b850*/  STL.64 [R1+0x748], R2 ;  /* 0x0007480201007387 */ /* 0x0003e80000100a00 */
[----:B-1----:R-:W2:Y:S04]  /*6b860*/  LDL.LU.64 R2, [R1+0x2078] ;  /* 0x0020780001027983 */ /* 0x002ea80000300a00 */
[----:B--2---:R-:W-:Y:S04]  /*6b870*/  STL.64 [R1+0x2070], R2 ;  /* 0x0020700201007387 */ /* 0x004fe80000100a00 */
[----:B------:R1:W-:Y:S04]  /*6b880*/  STL.64 [R1+0x2068], R10 ;  /* 0x0020680a01007387 */ /* 0x0003e80000100a00 */
[----:B-1----:R0:W2:Y:S04]  /*6b890*/  LDL.64 R10, [R1+0x740] ;  /* 0x00074000010a7983 */ /* 0x0020a80000100a00 */
[----:B----4-:R-:W-:Y:S01]  /*6b8a0*/  STL.64 [R1+0x2058], R20 ;  /* 0x0020581401007387 */ /* 0x010fe20000100a00 */
[----:B--2---:R-:W-:-:S05]  /*6b8b0*/  IMAD.X R11, R9, 0x1, R7, P5 ;  /* 0x00000001090b7824 */ /* 0x004fca00028e0607 */
[----:B------:R-:W-:Y:S04]  /*6b8c0*/  STL [R1+0x744], R11 ;  /* 0x0007440b01007387 */ /* 0x000fe80000100800 */
[----:B---3--:R1:W-:Y:S04]  /*6b8d0*/  STL.64 [R1+0x2060], R22 ;  /* 0x0020601601007387 */ /* 0x0083e80000100a00 */
[----:B-1----:R-:W2:Y:S01]  /*6b8e0*/  LDL.LU R22, [R1+0x664] ;  /* 0x0006640001167983 */ /* 0x002ea20000300800 */
[----:B------:R-:W-:Y:S02]  /*6b8f0*/  SHF.R.S32.HI R8, RZ, 0x1f, R29 ;  /* 0x0000001fff087819 */ /* 0x000fe4000001141d */
[----:B------:R-:W-:-:S02]  /*6b900*/  IADD3 R2, P1, PT, R29, R4, RZ ;  /* 0x000000041d027210 */ /* 0x000fc40007f3e0ff */
[----:B------:R-:W-:-:S03]  /*6b910*/  IADD3 R10, P5, PT, R29, R6, RZ ;  /* 0x000000061d0a7210 */ /* 0x000fc60007fbe0ff */
[C---:B------:R-:W-:Y:S02]  /*6b920*/  IMAD.X R3, R8.reuse, 0x1, R5, P1 ;  /* 0x0000000108037824 */ /* 0x040fe400008e0605 */
[----:B------:R-:W-:-:S03]  /*6b930*/  IMAD.X R11, R8, 0x1, R7, P5 ;  /* 0x00000001080b7824 */ /* 0x000fc600028e0607 */
[----:B------:R1:W-:Y:S04]  /*6b940*/  STL.64 [R1+0x758], R2 ;  /* 0x0007580201007387 */ /* 0x0003e80000100a00 */
[----:B-1----:R-:W3:Y:S04]  /*6b950*/  LDL.LU.64 R2, [R1+0x2070] ;  /* 0x0020700001027983 */ /* 0x002ee80000300a00 */
[----:B------:R-:W4:Y:S04]  /*6b960*/  LDL.LU R29, [R1+0x6ec] ;  /* 0x0006ec00011d7983 */ /* 0x000f280000300800 */
        /* <DEDUP_REMOVED lines=12> */
[----:B------:R-:W-:Y:S04]  /*6ba30*/  STL [R1+0x2048], R21 ;  /* 0x0020481501007387 */ /* 0x000fe80000100800 */
[----:B------:R1:W-:Y:S04]  /*6ba40*/  STL.64 [R1+0x2038], R22 ;  /* 0x0020381601007387 */ /* 0x0003e80000100a00 */
[----:B-1----:R0:W3:Y:S04]  /*6ba50*/  LDL.64 R22, [R1+0x760] ;  /* 0x0007600001167983 */ /* 0x0020e80000100a00 */
[----:B------:R1:W-:Y:S01]  /*6ba60*/  STL.64 [R1+0x2050], R16 ;  /* 0x0020501001007387 */ /* 0x0003e20000100a00 */
[----:B--2---:R-:W-:-:S02]  /*6ba70*/  SHF.R.S32.HI R8, RZ, 0x1f, R20 ;  /* 0x0000001fff087819 */ /* 0x004fc40000011414 */
[----:B-1----:R-:W-:-:S05]  /*6ba80*/  IADD3 R16, P1, PT, R20, R4, RZ ;  /* 0x0000000414107210 */ /* 0x002fca0007f3e0ff */
[----:B------:R-:W-:Y:S02]  /*6ba90*/  IMAD.X R17, R8, 0x1, R5, P1 ;  /* 0x0000000108117824 */ /* 0x000fe400008e0605 */
[----:B---3--:R-:W-:Y:S01]  /*6baa0*/  IMAD.X R23, R9, 0x1, R7, P5 ;  /* 0x0000000109177824 */ /* 0x008fe200028e0607 */
[----:B------:R-:W-:-:S05]  /*6bab0*/  IADD3 R20, P5, PT, R20, R6, RZ ;  /* 0x0000000614147210 */ /* 0x000fca0007fbe0ff */
[----:B------:R-:W-:Y:S01]  /*6bac0*/  IMAD.X R21, R8, 0x1, R7, P5 ;  /* 0x0000000108157824 */ /* 0x000fe200028e0607 */
[----:B------:R-:W-:Y:S04]  /*6bad0*/  STL [R1+0x764], R23 ;  /* 0x0007641701007387 */ /* 0x000fe80000100800 */
[----:B------:R1:W-:Y:S04]  /*6bae0*/  STL.64 [R1+0x780], R16 ;  /* 0x0007801001007387 */ /* 0x0003e80000100a00 */
[----:B-1----:R-:W2:Y:S04]  /*6baf0*/  LDL.LU.64 R16, [R1+0x2050] ;  /* 0x0020500001107983 */ /* 0x002ea80000300a00 */
[----:B------:R1:W-:Y:S04]  /*6bb00*/  STL.64 [R1+0x778], R20 ;  /* 0x0007781401007387 */ /* 0x0003e80000100a00 */
[----:B-1----:R0:W3:Y:S01]  /*6bb10*/  LDL.LU R21, [R1+0x2048] ;  /* 0x0020480001157983 */ /* 0x0020e20000300800 */
[----:B----4-:R-:W-:-:S02]  /*6bb20*/  SHF.R.S32.HI R9, RZ, 0x1f, R29 ;  /* 0x0000001fff097819 */ /* 0x010fc4000001141d */
[C---:B------:R-:W-:Y:S02]  /*6bb30*/  IADD3 R22, P3, PT, R29.reuse, R4, RZ ;  /* 0x000000041d167210 */ /* 0x040fe40007f7e0ff */
[----:B------:R-:W-:-:S03]  /*6bb40*/  IADD3 R20, P5, PT, R29, R6, RZ ;  /* 0x000000061d147210 */ /* 0x000fc60007fbe0ff */
[----:B------:R-:W-:Y:S02]  /*6bb50*/  IMAD.X R23, R9, 0x1, R5, P3 ;  /* 0x0000000109177824 */ /* 0x000fe400018e0605 */
[----:B------:R3:W-:Y:S04]  /*6bb60*/  STL [R1+0x788], R20 ;  /* 0x0007881401007387 */ /* 0x0007e80000100800 */
[----:B---3--:R-:W3:Y:S04]  /*6bb70*/  LDL.LU.64 R20, [R1+0x2040] ;  /* 0x0020400001147983 */ /* 0x008ee80000300a00 */
[----:B------:R1:W-:Y:S04]  /*6bb80*/  STL.64 [R1+0x790], R22 ;  /* 0x0007901601007387 */ /* 0x0003e80000100a00 */
[----:B-1----:R-:W4:Y:S04]  /*6bb90*/  LDL.LU.64 R22, [R1+0x2038] ;  /* 0x0020380001167983 */ /* 0x002f280000300a00 */
[----:B------:R1:W-:Y:S04]  /*6bba0*/  STL.64 [R1+0x2028], R2 ;  /* 0x0020280201007387 */ /* 0x0003e80000100a00 */
[----:B-1----:R-:W2:Y:S04]  /*6bbb0*/  LDL.LU R3, [R1+0x770] ;  /* 0x0007700001037983 */ /* 0x002ea80000300800 */
[----:B------:R-:W-:Y:S04]  /*6bbc0*/  STL.64 [R1+0x2030], R26 ;  /* 0x0020301a01007387 */ /* 0x000fe80000100a00 */
[----:B------:R1:W-:Y:S04]  /*6bbd0*/  STL.64 [R1+0x2018], R10 ;  /* 0x0020180a01007387 */ /* 0x0003e80000100a00 */
[----:B-1----:R0:W3:Y:S04]  /*6bbe0*/  LDL.64 R10, [R1+0x788] ;  /* 0x00078800010a7983 */ /* 0x0020e80000100a00 */
[----:B------:R1:W-:Y:S04]  /*6bbf0*/  STL.64 [R1+0x2020], R24 ;  /* 0x0020201801007387 */ /* 0x0003e80000100a00 */
[----:B-1----:R-:W4:Y:S01]  /*6bc00*/  LDL.LU R24, [R1+0x774] ;  /* 0x0007740001187983 */ /* 0x002f220000300800 */
[----:B--2---:R-:W-:-:S02]  /*6bc10*/  SHF.R.S32.HI R8, RZ, 0x1f, R3 ;  /* 0x0000001fff087819 */ /* 0x004fc40000011403 */
[----:B------:R-:W-:-:S05]  /*6bc20*/  IADD3 R26, P1, PT, R3, R4, RZ ;  /* 0x00000004031a7210 */ /* 0x000fca0007f3e0ff */
[----:B------:R-:W-:Y:S02]  /*6bc30*/  IMAD.X R27, R8, 0x1, R5, P1 ;  /* 0x00000001081b7824 */ /* 0x000fe400008e0605 */
[----:B---3--:R-:W-:Y:S01]  /*6bc40*/  IMAD.X R11, R9, 0x1, R7, P5 ;  /* 0x00000001090b7824 */ /* 0x008fe200028e0607 */
[----:B------:R-:W-:-:S04]  /*6bc50*/  IADD3 R2, P5, PT, R3, R6, RZ ;  /* 0x0000000603027210 */ /* 0x000fc80007fbe0ff */
[----:B------:R1:W-:Y:S01]  /*6bc60*/  STL [R1+0x78c], R11 ;  /* 0x00078c0b01007387 */ /* 0x0003e20000100800 */
[----:B------:R-:W-:-:S03]  /*6bc70*/  IMAD.X R3, R8, 0x1, R7, P5 ;  /* 0x0000000108037824 */ /* 0x000fc600028e0607 */
[----:B------:R-:W2:Y:S04]  /*6bc80*/  LDL.LU R29, [R1+0x7c8] ;  /* 0x0007c800011d7983 */ /* 0x000ea80000300800 */
[----:B------:R3:W-:Y:S01]  /*6bc90*/  STL.64 [R1+0x7a0], R26 ;  /* 0x0007a01a01007387 */ /* 0x0007e20000100a00 */
[----:B----4-:R-:W-:Y:S02]  /*6bca0*/  SHF.R.S32.HI R9, RZ, 0x1f, R24 ;  /* 0x0000001fff097819 */ /* 0x010fe40000011418 */
[C---:B------:R-:W-:Y:S02]  /*6bcb0*/  IADD3 R10, P3, PT, R24.reuse, R4, RZ ;  /* 0x00000004180a7210 */ /* 0x040fe40007f7e0ff */
[----:B------:R-:W-:-:S03]  /*6bcc0*/  IADD3 R24, P5, PT, R24, R6, RZ ;  /* 0x0000000618187210 */ /* 0x000fc60007fbe0ff */
[----:B-1----:R-:W-:Y:S01]  /*6bcd0*/  IMAD.X R11, R9, 0x1, R5, P3 ;  /* 0x00000001090b7824 */ /* 0x002fe200018e0605 */
        /* <DEDUP_REMOVED lines=9> */
[----:B-1----:R-:W2:Y:S04]  /*6bd70*/  LDL.LU R25, [R1+0x7b8] ;  /* 0x0007b80001197983 */ /* 0x002ea80000300800 */
        /* <DEDUP_REMOVED lines=14> */
[----:B------:R-:W-:-:S05]  /*6be60*/  IADD3 R20, P5, PT, R29, R6, RZ ;  /* 0x000000061d147210 */ /* 0x000fca0007fbe0ff */
[----:B------:R3:W-:Y:S01]  /*6be70*/  STL [R1+0x7c8], R20 ;  /* 0x0007c81401007387 */ /* 0x0007e20000100800 */
[----:B------:R-:W-:Y:S02]  /*6be80*/  SHF.R.S32.HI R9, RZ, 0x1f, R29 ;  /* 0x0000001fff097819 */ /* 0x000fe4000001141d */
[----:B------:R-:W-:Y:S01]  /*6be90*/  IADD3 R24, P3, PT, R29, R4, RZ ;  /* 0x000000041d187210 */ /* 0x000fe20007f7e0ff */
[----:B---3--:R-:W3:Y:S04]  /*6bea0*/  LDL.LU.64 R20, [R1+0x2000] ;  /* 0x0020000001147983 */ /* 0x008ee80000300a00 */
[----:B------:R-:W-:-:S05]  /*6beb0*/  IMAD.X R25, R9, 0x1, R5, P3 ;  /* 0x0000000109197824 */ /* 0x000fca00018e0605 */
[----:B------:R1:W-:Y:S04]  /*6bec0*/  STL.64 [R1+0x7d0], R24 ;  /* 0x0007d01801007387 */ /* 0x0003e80000100a00 */
[----:B-1----:R-:W2:Y:S04]  /*6bed0*/  LDL.LU.64 R24, [R1+0x1ff8] ;  /* 0x001ff80001187983 */ /* 0x002ea80000300a00 */
[----:B---3--:R-:W-:Y:S04]  /*6bee0*/  STL.64 [R1+0x1ff0], R20 ;  /* 0x001ff01401007387 */ /* 0x008fe80000100a00 */
[----:B------:R1:W-:Y:S04]  /*6bef0*/  STL.64 [R1+0x1fe0], R22 ;  /* 0x001fe01601007387 */ /* 0x0003e80000100a00 */
[----:B-1----:R-:W3:Y:S04]  /*6bf00*/  LDL.LU R22, [R1+0x5c8] ;  /* 0x0005c80001167983 */ /* 0x002ee80000300800 */
[----:B----4-:R1:W-:Y:S04]  /*6bf10*/  STL.64 [R1+0x1fe8], R2 ;  /* 0x001fe80201007387 */ /* 0x0103e80000100a00 */
[----:B-1----:R-:W4:Y:S04]  /*6bf20*/  LDL.LU R3, [R1+0x7d8] ;  /* 0x0007d80001037983 */ /* 0x002f280000300800 */
[----:B------:R1:W-:Y:S04]  /*6bf30*/  STL.64 [R1+0x1fd8], R14 ;  /* 0x001fd80e01007387 */ /* 0x0003e80000100a00 */
[----:B-1----:R0:W2:Y:S04]  /*6bf40*/  LDL.64 R14, [R1+0x7c8] ;  /* 0x0007c800010e7983 */ /* 0x0020a80000100a00 */
[----:B------:R-:W3:Y:S01]  /*6bf50*/  LDL.LU R29, [R1+0x5cc] ;  /* 0x0005cc00011d7983 */ /* 0x000ee20000300800 */
[----:B----4-:R-:W-:-:S02]  /*6bf60*/  SHF.R.S32.HI R8, RZ, 0x1f, R3 ;  /* 0x0000001fff087819 */ /* 0x010fc40000011403 */
[----:B------:R-:W-:-:S05]  /*6bf70*/  IADD3 R20, P1, PT, R3, R4, RZ ;  /* 0x0000000403147210 */ /* 0x000fca0007f3e0ff */
[----:B------:R-:W-:Y:S02]  /*6bf80*/  IMAD.X R21, R8, 0x1, R5, P1 ;  /* 0x0000000108157824 */ /* 0x000fe400008e0605 */
[--C-:B--2---:R-:W-:Y:S01]  /*6bf90*/  IMAD.X R15, R9, 0x1, R7.reuse, P5 ;  /* 0x00000001090f7824 */ /* 0x104fe200028e0607 */
[----:B------:R-:W-:Y:S02]  /*6bfa0*/  IADD3 R2, P5, PT, R3, R6, RZ ;  /* 0x0000000603027210 */ /* 0x000fe40007fbe0ff */
[----:B---3--:R-:W-:Y:S02]  /*6bfb0*/  SHF.R.S32.HI R9, RZ, 0x1f, R22 ;  /* 0x0000001fff097819 */ /* 0x008fe40000011416 */
        /* <DEDUP_REMOVED lines=13> */
[----:B------:R1:W-:Y:S04]  /*6c090*/  STL.64 [R1+0x1fc0], R10 ;  /* 0x001fc00a01007387 */ /* 0x0003e80000100a00 */
[----:B-1----:R-:W3:Y:S04]  /*6c0a0*/  LDL.LU R10, [R1+0x7f8] ;  /* 0x0007f800010a7983 */ /* 0x002ee80000300800 */
[----:B--2---:R1:W-:Y:S04]  /*6c0b0*/  STL.64 [R1+0x1fc8], R14 ;  /* 0x001fc80e01007387 */ /* 0x0043e80000100a00 */
[----:B-1----:R0:W2:Y:S04]  /*6c0c0*/  LDL.64 R14, [R1+0x7e8] ;  /* 0x0007e800010e7983 */ /* 0x0020a80000100a00 */
[----:B------:R1:W-:Y:S01]  /*6c0d0*/  STL.64 [R1+0x1fd0], R24 ;  /* 0x001fd01801007387 */ /* 0x0003e20000100a00 */
[----:B------:R-:W-:-:S02]  /*6c0e0*/  SHF.R.S32.HI R8, RZ, 0x1f, R29 ;  /* 0x0000001fff087819 */ /* 0x000fc4000001141d */
[----:B-1----:R-:W-:-:S05]  /*6c0f0*/  IADD3 R24, P1, PT, R29, R4, RZ ;  /* 0x000000041d187210 */ /* 0x002fca0007f3e0ff */
[C---:B------:R-:W-:Y:S02]  /*6c100*/  IMAD.X R25, R8.reuse, 0x1, R5, P1 ;  /* 0x0000000108197824 */ /* 0x040fe400008e0605 */
[--C-:B--2---:R-:W-:Y:S01]  /*6c110*/  IMAD.X R15, R9, 0x1, R7.reuse, P5 ;  /* 0x00000001090f7824 */ /* 0x104fe200028e0607 */
[----:B------:R-:W-:Y:S02]  /*6c120*/  IADD3 R14, P5, PT, R29, R6, RZ ;  /* 0x000000061d0e7210 */ /* 0x000fe40007fbe0ff */
[----:B---3--:R-:W-:Y:S02]  /*6c130*/  SHF.R.S32.HI R9, RZ, 0x1f, R10 ;  /* 0x0000001fff097819 */ /* 0x008fe4000001140a */
[----:B------:R1:W-:Y:S04]  /*6c140*/  STL [R1+0x7ec], R15 ;  /* 0x0007ec0f01007387 */ /* 0x0003e80000100800 */
[----:B------:R2:W-:Y:S04]  /*6c150*/  STL [R1+0x1fbc], R28 ;  /* 0x001fbc1c01007387 */ /* 0x0005e80000100800 */
[----:B------:R3:W-:Y:S01]  /*6c160*/  STL.64 [R1+0x808], R24 ;  /* 0x0008081801007387 */ /* 0x0007e20000100a00 */
[----:B-1----:R-:W-:Y:S01]  /*6c170*/  IMAD.X R15, R8, 0x1, R7, P5 ;  /* 0x00000001080f7824 */ /* 0x002fe200028e0607 */
[----:B--2---:R-:W-:-:S02]  /*6c180*/  IADD3 R28, P3, PT, R10, R4, RZ ;  /* 0x000000040a1c7210 */ /* 0x004fc40007f7e0ff */
[----:B------:R-:W-:Y:S01]  /*6c190*/  IADD3 R10, P5, PT, R10, R6, RZ ;  /* 0x000000060a0a7210 */ /* 0x000fe20007fbe0ff */
[----:B---3--:R-:W2:Y:S04]  /*6c1a0*/  LDL.LU.64 R24, [R1+0x1fd0] ;  /* 0x001fd00001187983 */ /* 0x008ea80000300a00 */
[----:B------:R1:W-:Y:S04]  /*6c1b0*/  STL.64 [R1+0x800], R14 ;  /* 0x0008000e01007387 */ /* 0x0003e80000100a00 */
[----:B-1----:R-:W3:Y:S04]  /*6c1c0*/  LDL.LU.64 R14, [R1+0x1fc8] ;  /* 0x001fc800010e7983 */ /* 0x002ee80000300a00 */
[----:B------:R1:W-:Y:S04]  /*6c1d0*/  STL [R1+0x810], R10 ;  /* 0x0008100a01007387 */ /* 0x0003e80000100800 */
[----:B-1----:R-:W2:Y:S01]  /*6c1e0*/  LDL.LU.64 R10, [R1+0x1fc0] ;  /* 0x001fc000010a7983 */ /* 0x002ea20000300a00 */
[----:B------:R-:W-:-:S03]  /*6c1f0*/  IMAD.X R29, R9, 0x1, R5, P3 ;  /* 0x00000001091d7824 */ /* 0x000fc600018e0605 */
[----:B--2---:R-:W-:Y:S04]  /*6c200*/  STL.64 [R1+0x1fb0], R10 ;  /* 0x001fb00a01007387 */ /* 0x004fe80000100a00 */
[----:B---3--:R1:W-:Y:S04]  /*6c210*/  STL.64 [R1+0x1fa8], R14 ;  /* 0x001fa80e01007387 */ /* 0x0083e80000100a00 */
[----:B-1----:R0:W2:Y:S04]  /*6c220*/  LDL.64 R14, [R1+0x810] ;  /* 0x00081000010e7983 */ /* 0x0020a80000100a00 */
[----:B------:R1:W-:Y:S04]  /*6c230*/  STL.64 [R1+0x818], R28 ;  /* 0x0008181c01007387 */ /* 0x0003e80000100a00 */
[----:B-1----:R-:W3:Y:S01]  /*6c240*/  LDL.LU R28, [R1+0x1fbc] ;  /* 0x001fbc00011c7983 */ /* 0x002ee20000300800 */
[----:B------:R-:W-:-:S02]  /*6c250*/  SHF.R.S32.HI R8, RZ, 0x1f, R0 ;  /* 0x0000001fff087819 */ /* 0x000fc40000011400 */
[----:B------:R-:W-:Y:S01]  /*6c260*/  IADD3 R10, P1, PT, R0, R4, RZ ;  /* 0x00000004000a7210 */ /* 0x000fe20007f3e0ff */
[----:B------:R1:W-:Y:S04]  /*6c270*/  STL.64 [R1+0x1fa0], R20 ;  /* 0x001fa01401007387 */ /* 0x0003e80000100a00 */
[----:B------:R-:W-:Y:S02]  /*6c280*/  IMAD.X R11, R8, 0x1, R5, P1 ;  /* 0x00000001080b7824 */ /* 0x000fe400008e0605 */
[----:B--2---:R-:W-:Y:S01]  /*6c290*/  IMAD.X R15, R9, 0x1, R7, P5 ;  /* 0x00000001090f7824 */ /* 0x004fe200028e0607 */
[----:B------:R-:W-:-:S04]  /*6c2a0*/  IADD3 R14, P5, PT, R0, R6, RZ ;  /* 0x00000006000e7210 */ /* 0x000fc80007fbe0ff */
[----:B------:R2:W-:Y:S04]  /*6c2b0*/  STL [R1+0x814], R15 ;  /* 0x0008140f01007387 */ /* 0x0005e80000100800 */
[----:B------:R-:W4:Y:S04]  /*6c2c0*/  LDL.LU R0, [R1+0x1fb8] ;  /* 0x001fb80001007983 */ /* 0x000f280000300800 */
[----:B------:R0:W-:Y:S01]  /*6c2d0*/  STL.64 [R1+0x828], R10 ;  /* 0x0008280a01007387 */ /* 0x0001e20000100a00 */
[----:B---3--:R-:W-:Y:S02]  /*6c2e0*/  SHF.R.S32.HI R9, RZ, 0x1f, R28 ;  /* 0x0000001fff097819 */ /* 0x008fe4000001141c */
[----:B-1----:R-:W-:Y:S01]  /*6c2f0*/  IADD3 R20, P3, PT, R28, R4, RZ ;  /* 0x000000041c147210 */ /* 0x002fe20007f7e0ff */
[----:B--2---:R-:W-:-:S04]  /*6c300*/  IMAD.X R15, R8, 0x1, R7, P5 ;  /* 0x00000001080f7824 */ /* 0x004fc800028e0607 */
[----:B------:R-:W-:Y:S01]  /*6c310*/  IMAD.X R21, R9, 0x1, R5, P3 ;  /* 0x0000000109157824 */ /* 0x000fe200018e0605 */
[----:B0-----:R-:W2:Y:S04]  /*6c320*/  LDL.LU.64 R10, [R1+0x1fb0] ;  /* 0x001fb000010a7983 */ /* 0x001ea80000300a00 */
[----:B------:R-:W-:Y:S04]  /*6c330*/  STL.64 [R1+0x1f98], R26 ;  /* 0x001f981a01007387 */ /* 0x000fe80000100a00 */
[----:B------:R0:W-:Y:S04]  /*6c340*/  STL.64 [R1+0x820], R14 ;  /* 0x0008200e01007387 */ /* 0x0001e80000100a00 */
[----:B0-----:R-:W3:Y:S04]  /*6c350*/  LDL.LU.64 R14, [R1+0x1fa8] ;  /* 0x001fa800010e7983 */ /* 0x001ee80000300a00 */
[----:B------:R0:W-:Y:S04]  /*6c360*/  STL.64 [R1+0x838], R20 ;  /* 0x0008381401007387 */ /* 0x0001e80000100a00 */
[----:B0-----:R-:W2:Y:S01]  /*6c370*/  LDL.LU.64 R20, [R1+0x1fa0] ;  /* 0x001fa00001147983 */ /* 0x001ea20000300a00 */
[----:B------:R-:W-:-:S05]  /*6c380*/  IADD3 R28, P5, PT, R28, R6, RZ ;  /* 0x000000061c1c7210 */ /* 0x000fca0007fbe0ff */
[----:B------:R-:W-:-:S05]  /*6c390*/  IMAD.X R29, R9, 0x1, R7, P5 ;  /* 0x00000001091d7824 */ /* 0x000fca00028e0607 */
[----:B------:R0:W-:Y:S01]  /*6c3a0*/  STL.64 [R1+0x830], R28 ;  /* 0x0008301c01007387 */ /* 0x0001e20000100a00 */
[----:B---3--:R-:W-:Y:S02]  /*6c3b0*/  SHF.R.S32.HI R8, RZ, 0x1f, R15 ;  /* 0x0000001fff087819 */ /* 0x008fe4000001140f */
[C---:B------:R-:W-:Y:S02]  /*6c3c0*/  IADD3 R26, P1, PT, R15.reuse, R4, RZ ;  /* 0x000000040f1a7210 */ /* 0x040fe40007f3e0ff */
[----:B0-----:R-:W-:Y:S02]  /*6c3d0*/  IADD3 R28, P5, PT, R15, R6, RZ ;  /* 0x000000060f1c7210 */ /* 0x001fe40007fbe0ff */
[----:B------:R-:W-:Y:S01]  /*6c3e0*/  SHF.R.S32.HI R9, RZ, 0x1f, R14 ;  /* 0x0000001fff097819 */ /* 0x000fe2000001140e */
[C---:B------:R-:W-:Y:S02]  /*6c3f0*/  IMAD.X R27, R8.reuse, 0x1, R5, P1 ;  /* 0x00000001081b7824 */ /* 0x040fe400008e0605 */
[----:B------:R-:W-:Y:S01]  /*6c400*/  IMAD.X R29, R8, 0x1, R7, P5 ;  /* 0x00000001081d7824 */ /* 0x000fe200028e0607 */
[----:B--2---:R0:W-:Y:S04]  /*6c410*/  STL.64 [R1+0x1f90], R20 ;  /* 0x001f901401007387 */ /* 0x0041e80000100a00 */
[----:B------:R1:W-:Y:S01]  /*6c420*/  STL.64 [R1+0x848], R26 ;  /* 0x0008481a01007387 */ /* 0x0003e20000100a00 */
[----:B0-----:R-:W-:-:S03]  /*6c430*/  IADD3 R20, P3, PT, R14, R4, RZ ;  /* 0x000000040e147210 */ /* 0x001fc60007f7e0ff */
[----:B-1----:R-:W2:Y:S02]  /*6c440*/  LDL.LU.64 R26, [R1+0x1f98] ;  /* 0x001f9800011a7983 */ /* 0x002ea40000300a00 */
[C---:B------:R-:W-:Y:S02]  /*6c450*/  IMAD.X R21, R9.reuse, 0x1, R5, P3 ;  /* 0x0000000109157824 */ /* 0x040fe400018e0605 */
[----:B------:R-:W-:Y:S01]  /*6c460*/  STL.64 [R1+0x840], R28 ;  /* 0x0008401c01007387 */ /* 0x000fe20000100a00 */
[----:B------:R-:W-:Y:S02]  /*6c470*/  IADD3 R14, P5, PT, R14, R6, RZ ;  /* 0x000000060e0e7210 */ /* 0x000fe40007fbe0ff */
[----:B------:R-:W-:Y:S01]  /*6c480*/  SHF.R.S32.HI R8, RZ, 0x1f, R12 ;  /* 0x0000001fff087819 */ /* 0x000fe2000001140c */
[----:B------:R0:W-:Y:S02]  /*6c490*/  STL.64 [R1+0x858], R20 ;  /* 0x0008581401007387 */ /* 0x0001e40000100a00 */
[----:B------:R-:W-:Y:S01]  /*6c4a0*/  IMAD.X R15, R9, 0x1, R7, P5 ;  /* 0x00000001090f7824 */ /* 0x000fe200028e0607 */
[----:B0-----:R-:W-:-:S04]  /*6c4b0*/  IADD3 R20, P1, PT, R12, R4, RZ ;  /* 0x000000040c147210 */ /* 0x001fc80007f3e0ff */
[----:B------:R-:W-:Y:S01]  /*6c4c0*/  STL.64 [R1+0x850], R14 ;  /* 0x0008500e01007387 */ /* 0x000fe20000100a00 */
[----:B------:R-:W-:-:S05]  /*6c4d0*/  IMAD.X R21, R8, 0x1, R5, P1 ;  /* 0x0000000108157824 */ /* 0x000fca00008e0605 */
[----:B------:R0:W-:Y:S04]  /*6c4e0*/  STL.64 [R1+0x868], R20 ;  /* 0x0008681401007387 */ /* 0x0001e80000100a00 */
[----:B0-----:R-:W3:Y:S01]  /*6c4f0*/  LDL.LU.64 R20, [R1+0x1f90] ;  /* 0x001f900001147983 */ /* 0x001ee20000300a00 */
[----:B------:R-:W-:-:S05]  /*6c500*/  IADD3 R14, P5, PT, R12, R6, RZ ;  /* 0x000000060c0e7210 */ /* 0x000fca0007fbe0ff */
[----:B------:R-:W-:Y:S01]  /*6c510*/  IMAD.X R15, R8, 0x1, R7, P5 ;  /* 0x00000001080f7824 */ /* 0x000fe200028e0607 */
[----:B------:R-:W-:Y:S02]  /*6c520*/  SHF.R.S32.HI R9, RZ, 0x1f, R18 ;  /* 0x0000001fff097819 */ /* 0x000fe40000011412 */
[C---:B------:R-:W-:Y:S02]  /*6c530*/  IADD3 R28, P3, PT, R18.reuse, R4, RZ ;  /* 0x00000004121c7210 */ /* 0x040fe40007f7e0ff */
[----:B------:R0:W-:Y:S03]  /*6c540*/  STL.64 [R1+0x860], R14 ;  /* 0x0008600e01007387 */ /* 0x0001e60000100a00 */
[----:B------:R-:W-:Y:S01]  /*6c550*/  IMAD.X R29, R9, 0x1, R5, P3 ;  /* 0x00000001091d7824 */ /* 0x000fe200018e0605 */
[----:B------:R-:W-:Y:S02]  /*6c560*/  SHF.R.S32.HI R8, RZ, 0x1f, R13 ;  /* 0x0000001fff087819 */ /* 0x000fe4000001140d */
[----:B0-----:R-:W-:-:S02]  /*6c570*/  IADD3 R14, P5, PT, R18, R6, RZ ;  /* 0x00000006120e7210 */ /* 0x001fc40007fbe0ff */
[----:B------:R0:W-:Y:S03]  /*6c580*/  STL.64 [R1+0x908], R28 ;  /* 0x0009081c01007387 */ /* 0x0001e60000100a00 */
[----:B------:R-:W-:Y:S01]  /*6c590*/  IMAD.X R15, R9, 0x1, R7, P5 ;  /* 0x00000001090f7824 */ /* 0x000fe200028e0607 */
[----:B------:R-:W-:Y:S01]  /*6c5a0*/  IADD3 R18, P1, PT, R13, R4, RZ ;  /* 0x000000040d127210 */ /* 0x000fe20007f3e0ff */
[----:B------:R-:W-:-:S03]  /*6c5b0*/  IMAD.MOV.U32 R12, RZ, RZ, R10 ;  /* 0x000000ffff0c7224 */ /* 0x000fc600078e000a */
[----:B------:R1:W-:Y:S01]  /*6c5c0*/  STL.64 [R1+0x900], R14 ;  /* 0x0009000e01007387 */ /* 0x0003e20000100a00 */
[----:B------:R-:W-:Y:S02]  /*6c5d0*/  IMAD.MOV.U32 R10, RZ, RZ, R19 ;  /* 0x000000ffff0a7224 */ /* 0x000fe400078e0013 */
[----:B------:R-:W-:Y:S01]  /*6c5e0*/  IMAD.X R19, R8, 0x1, R5, P1 ;  /* 0x0000000108137824 */ /* 0x000fe200008e0605 */
[----:B------:R-:W-:Y:S02]  /*6c5f0*/  SHF.R.S32.HI R9, RZ, 0x1f, R16 ;  /* 0x0000001fff097819 */ /* 0x000fe40000011410 */
[----:B0-----:R-:W-:Y:S02]  /*6c600*/  IADD3 R28, P3, PT, R16, R4, RZ ;  /* 0x00000004101c7210 */ /* 0x001fe40007f7e0ff */
[----:B-1----:R-:W-:Y:S01]  /*6c610*/  IADD3 R14, P5, PT, R13, R6, RZ ;  /* 0x000000060d0e7210 */ /* 0x002fe20007fbe0ff */
[----:B------:R0:W-:Y:S04]  /*6c620*/  STL.64 [R1+0x918], R18 ;  /* 0x0009181201007387 */ /* 0x0001e80000100a00 */
[----:B------:R-:W-:-:S02]  /*6c630*/  IMAD.X R15, R8, 0x1, R7, P5 ;  /* 0x00000001080f7824 */ /* 0x000fc400028e0607 */
[----:B------:R-:W-:Y:S01]  /*6c640*/  IMAD.X R29, R9, 0x1, R5, P3 ;  /* 0x00000001091d7824 */ /* 0x000fe200018e0605 */
[----:B------:R-:W-:Y:S01]  /*6c650*/  SHF.R.S32.HI R8, RZ, 0x1f, R11 ;  /* 0x0000001fff087819 */ /* 0x000fe2000001140b */
[----:B0-----:R-:W2:Y:S04]  /*6c660*/  LDL.LU.64 R18, [R1+0x1f88] ;  /* 0x001f880001127983 */ /* 0x001ea80000300a00 */
[----:B------:R0:W-:Y:S04]  /*6c670*/  STL.64 [R1+0x910], R14 ;  /* 0x0009100e01007387 */ /* 0x0001e80000100a00 */
[----:B------:R1:W-:Y:S01]  /*6c680*/  STL.64 [R1+0x928], R28 ;  /* 0x0009281c01007387 */ /* 0x0003e20000100a00 */
[----:B------:R-:W-:Y:S01]  /*6c690*/  IMAD.MOV.U32 R13, RZ, RZ, R17 ;  /* 0x000000ffff0d7224 */ /* 0x000fe200078e0011 */
[----:B0-----:R-:W-:-:S02]  /*6c6a0*/  IADD3 R14, P5, PT, R16, R6, RZ ;  /* 0x00000006100e7210 */ /* 0x001fc40007fbe0ff */
[----:B------:R-:W-:-:S03]  /*6c6b0*/  IADD3 R16, P1, PT, R11, R4, RZ ;  /* 0x000000040b107210 */ /* 0x000fc60007f3e0ff */
[----:B------:R-:W-:Y:S01]  /*6c6c0*/  IMAD.X R15, R9, 0x1, R7, P5 ;  /* 0x00000001090f7824 */ /* 0x000fe200028e0607 */
[----:B-1----:R-:W-:Y:S01]  /*6c6d0*/  IADD3 R28, P5, PT, R11, R6, RZ ;  /* 0x000000060b1c7210 */ /* 0x002fe20007fbe0ff */
[C---:B------:R-:W-:Y:S02]  /*6c6e0*/  IMAD.X R17, R8.reuse, 0x1, R5, P1 ;  /* 0x0000000108117824 */ /* 0x040fe400008e0605 */
[----:B------:R-:W-:Y:S02]  /*6c6f0*/  IMAD.MOV.U32 R11, RZ, RZ, R24 ;  /* 0x000000ffff0b7224 */ /* 0x000fe400078e0018 */
[----:B------:R-:W-:Y:S01]  /*6c700*/  IMAD.X R29, R8, 0x1, R7, P5 ;  /* 0x00000001081d7824 */ /* 0x000fe200028e0607 */
[----:B------:R-:W-:Y:S04]  /*6c710*/  STL.64 [R1+0x920], R14 ;  /* 0x0009200e01007387 */ /* 0x000fe80000100a00 */
[----:B------:R0:W-:Y:S01]  /*6c720*/  STL.64 [R1+0x938], R16 ;  /* 0x0009381001007387 */ /* 0x0001e20000100a00 */
[----:B------:R-:W-:-:S02]  /*6c730*/  SHF.R.S32.HI R9, RZ, 0x1f, R12 ;  /* 0x0000001fff097819 */ /* 0x000fc4000001140c */
[C---:B------:R-:W-:Y:S01]  /*6c740*/  IADD3 R24, P3, PT, R12.reuse, R4, RZ ;  /* 0x000000040c187210 */ /* 0x040fe20007f7e0ff */
[----:B0-----:R-:W2:Y:S04]  /*6c750*/  LDL.LU.64 R16, [R1+0x1f80] ;  /* 0x001f800001107983 */ /* 0x001ea80000300a00 */
[----:B------:R0:W-:Y:S01]  /*6c760*/  STL.64 [R1+0x930], R28 ;  /* 0x0009301c01007387 */ /* 0x0001e20000100a00 */
[----:B------:R-:W-:Y:S02]  /*6c770*/  IMAD.MOV.U32 R14, RZ, RZ, R25 ;  /* 0x000000ffff0e7224 */ /* 0x000fe400078e0019 */
[----:B------:R-:W-:Y:S01]  /*6c780*/  IMAD.X R25, R9, 0x1, R5, P3 ;  /* 0x0000000109197824 */ /* 0x000fe200018e0605 */
[----:B0-----:R-:W-:-:S04]  /*6c790*/  IADD3 R28, P5, PT, R12, R6, RZ ;  /* 0x000000060c1c7210 */ /* 0x001fc80007fbe0ff */
[----:B------:R0:W-:Y:S01]  /*6c7a0*/  STL.64 [R1+0x948], R24 ;  /* 0x0009481801007387 */ /* 0x0001e20000100a00 */
[----:B------:R-:W-:-:S05]  /*6c7b0*/  IMAD.X R29, R9, 0x1, R7, P5 ;  /* 0x00000001091d7824 */ /* 0x000fca00028e0607 */
[----:B------:R1:W-:Y:S01]  /*6c7c0*/  STL.64 [R1+0x940], R28 ;  /* 0x0009401c01007387 */ /* 0x0003e20000100a00 */
[----:B------:R-:W-:Y:S01]  /*6c7d0*/  IMAD.MOV.U32 R12, RZ, RZ, R10 ;  /* 0x000000ffff0c7224 */ /* 0x000fe200078e000a */
[----:B------:R-:W-:Y:S02]  /*6c7e0*/  SHF.R.S32.HI R9, RZ, 0x1f, R2 ;  /* 0x0000001fff097819 */ /* 0x000fe40000011402 */
[----:B---3--:R-:W-:Y:S02]  /*6c7f0*/  SHF.R.S32.HI R8, RZ, 0x1f, R21 ;  /* 0x0000001fff087819 */ /* 0x008fe40000011415 */
[C---:B0-----:R-:W-:Y:S02]  /*6c800*/  IADD3 R24, P1, PT, R21.reuse, R4, RZ ;  /* 0x0000000415187210 */ /* 0x041fe40007f3e0ff */
[----:B-1----:R-:W-:-:S03]  /*6c810*/  IADD3 R28, P5, PT, R21, R6, RZ ;  /* 0x00000006151c7210 */ /* 0x002fc60007fbe0ff */
[C---:B------:R-:W-:Y:S02]  /*6c820*/  IMAD.X R25, R8.reuse, 0x1, R5, P1 ;  /* 0x0000000108197824 */ /* 0x040fe400008e0605 */
[----:B------:R-:W-:Y:S02]  /*6c830*/  IMAD.X R29, R8, 0x1, R7, P5 ;  /* 0x00000001081d7824 */ /* 0x000fe400028e0607 */
[----:B------:R-:W-:Y:S01]  /*6c840*/  IMAD.MOV.U32 R10, RZ, RZ, R20 ;  /* 0x000000ffff0a7224 */ /* 0x000fe200078e0014 */
[----:B------:R-:W-:Y:S01]  /*6c850*/  IADD3 R20, P3, PT, R2, R4, RZ ;  /* 0x0000000402147210 */ /* 0x000fe20007f7e0ff */
[----:B------:R0:W-:Y:S04]  /*6c860*/  STL.64 [R1+0x960], R24 ;  /* 0x0009601801007387 */ /* 0x0001e80000100a00 */
[----:B------:R-:W-:Y:S01]  /*6c870*/  IMAD.X R21, R9, 0x1, R5, P3 ;  /* 0x0000000109157824 */ /* 0x000fe200018e0605 */
[----:B0-----:R-:W3:Y:S04]  /*6c880*/  LDL.LU.64 R24, [R1+0x1f78] ;  /* 0x001f780001187983 */ /* 0x001ee80000300a00 */
[----:B------:R0:W-:Y:S04]  /*6c890*/  STL.64 [R1+0x958], R28 ;  /* 0x0009581c01007387 */ /* 0x0001e80000100a00 */
[----:B------:R1:W-:Y:S01]  /*6c8a0*/  STL.64 [R1+0x970], R20 ;  /* 0x0009701401007387 */ /* 0x0003e20000100a00 */
[----:B------:R-:W-:-:S02]  /*6c8b0*/  SHF.R.S32.HI R8, RZ, 0x1f, R3 ;  /* 0x0000001fff087819 */ /* 0x000fc40000011403 */
[----:B0-----:R-:W-:Y:S02]  /*6c8c0*/  IADD3 R28, P5, PT, R2, R6, RZ ;  /* 0x00000006021c7210 */ /* 0x001fe40007fbe0ff */
[----:B-1----:R-:W-:-:S03]  /*6c8d0*/  IADD3 R20, P1, PT, R3, R4, RZ ;  /* 0x0000000403147210 */ /* 0x002fc60007f3e0ff */
[----:B------:R-:W-:Y:S01]  /*6c8e0*/  IMAD.X R29, R9, 0x1, R7, P5 ;  /* 0x00000001091d7824 */ /* 0x000fe200028e0607 */
[----:B------:R-:W-:Y:S02]  /*6c8f0*/  SHF.R.S32.HI R9, RZ, 0x1f, R13 ;  /* 0x0000001fff097819 */ /* 0x000fe4000001140d */
[----:B------:R-:W-:Y:S02]  /*6c900*/  IADD3 R2, P3, PT, R13, R4, RZ ;  /* 0x000000040d027210 */ /* 0x000fe40007f7e0ff */
[----:B------:R0:W-:Y:S01]  /*6c910*/  STL.64 [R1+0x968], R28 ;  /* 0x0009681c01007387 */ /* 0x0001e20000100a00 */
[--C-:B------:R-:W-:Y:S01]  /*6c920*/  IMAD.X R21, R8, 0x1, R5.reuse, P1 ;  /* 0x0000000108157824 */ /* 0x100fe200008e0605 */
[----:B0-----:R-:W-:Y:S01]  /*6c930*/  IADD3 R28, P5, PT, R3, R6, RZ ;  /* 0x00000006031c7210 */ /* 0x001fe20007fbe0ff */
[----:B------:R-:W-:-:S03]  /*6c940*/  IMAD.X R3, R9, 0x1, R5, P3 ;  /* 0x0000000109037824 */ /* 0x000fc600018e0605 */
[----:B------:R0:W-:Y:S01]  /*6c950*/  STL.64 [R1+0x980], R20 ;  /* 0x0009801401007387 */ /* 0x0001e20000100a00 */
[----:B------:R-:W-:Y:S01]  /*6c960*/  IMAD.X R29, R8, 0x1, R7, P5 ;  /* 0x00000001081d7824 */ /* 0x000fe200028e0607 */
[----:B------:R-:W-:Y:S02]  /*6c970*/  SHF.R.S32.HI R8, RZ, 0x1f, R11 ;  /* 0x0000001fff087819 */ /* 0x000fe4000001140b */
[----:B0-----:R-:W3:Y:S04]  /*6c980*/  LDL.LU.64 R20, [R1+0x1f70] ;  /* 0x001f700001147983 */ /* 0x001ee80000300a00 */
[----:B------:R0:W-:Y:S04]  /*6c990*/  STL.64 [R1+0x978], R28 ;  /* 0x0009781c01007387 */ /* 0x0001e80000100a00 */
[----:B------:R1:W-:Y:S01]  /*6c9a0*/  STL.64 [R1+0x990], R2 ;  /* 0x0009900201007387 */ /* 0x0003e20000100a00 */
[----:B0-----:R-:W-:-:S02]  /*6c9b0*/  IADD3 R28, P5, PT, R13, R6, RZ ;  /* 0x000000060d1c7210 */ /* 0x001fc40007fbe0ff */
[----:B-1----:R-:W-:-:S03]  /*6c9c0*/  IADD3 R2, P1, PT, R11, R4, RZ ;  /* 0x000000040b027210 */ /* 0x002fc60007f3e0ff */
[----:B------:R-:W-:Y:S02]  /*6c9d0*/  IMAD.X R29, R9, 0x1, R7, P5 ;  /* 0x00000001091d7824 */ /* 0x000fe400028e0607 */
[----:B------:R-:W-:-:S03]  /*6c9e0*/  IMAD.X R3, R8, 0x1, R5, P1 ;  /* 0x0000000108037824 */ /* 0x000fc600008e0605 */
[----:B------:R-:W-:Y:S04]  /*6c9f0*/  STL.64 [R1+0x988], R28 ;  /* 0x0009881c01007387 */ /* 0x000fe80000100a00 */
[----:B------:R0:W-:Y:S04]  /*6ca00*/  STL.64 [R1+0x9a0], R2 ;  /* 0x0009a00201007387 */ /* 0x0001e80000100a00 */
[----:B0-----:R-:W3:Y:S01]  /*6ca10*/  LDL.LU.64 R2, [R1+0x1f68] ;  /* 0x001f680001027983 */ /* 0x001ee20000300a00 */
[----:B------:R-:W-:Y:S01]  /*6ca20*/  IADD3 R28, P5, PT, R11, R6, RZ ;  /* 0x000000060b1c7210 */ /* 0x000fe20007fbe0ff */
[----:B------:R-:W-:-:S04]  /*6ca30*/  IMAD.MOV.U32 R13, RZ, RZ, R12 ;  /* 0x000000ffff0d7224 */ /* 0x000fc800078e000c */
[----:B------:R-:W-:Y:S02]  /*6ca40*/  IMAD.X R29, R8, 0x1, R7, P5 ;  /* 0x00000001081d7824 */ /* 0x000fe400028e0607 */
[----:B------:R-:W-:Y:S01]  /*6ca50*/  IMAD.MOV.U32 R12, RZ, RZ, R10 ;  /* 0x000000ffff0c7224 */ /* 0x000fe200078e000a */
[----:B----4-:R-:W-:Y:S02]  /*6ca60*/  SHF.R.S32.HI R9, RZ, 0x1f, R22 ;  /* 0x0000001fff097819 */ /* 0x010fe40000011416 */
[C---:B------:R-:W-:Y:S01]  /*6ca70*/  IADD3 R10, P3, PT, R22.reuse, R4, RZ ;  /* 0x00000004160a7210 */ /* 0x040fe20007f7e0ff */
[----:B------:R0:W-:Y:S04]  /*6ca80*/  STL.64 [R1+0x998], R28 ;  /* 0x0009981c01007387 */ /* 0x0001e80000100a00 */
[----:B------:R-:W-:Y:S01]  /*6ca90*/  IMAD.X R11, R9, 0x1, R5, P3 ;  /* 0x00000001090b7824 */ /* 0x000fe200018e0605 */
[----:B0-----:R-:W-:-:S04]  /*6caa0*/  IADD3 R28, P5, PT, R22, R6, RZ ;  /* 0x00000006161c7210 */ /* 0x001fc80007fbe0ff */
[----:B------:R0:W-:Y:S01]  /*6cab0*/  STL.64 [R1+0x9a8], R10 ;  /* 0x0009a80a01007387 */ /* 0x0001e20000100a00 */
[----:B------:R-:W-:Y:S01]  /*6cac0*/  IMAD.X R29, R9, 0x1, R7, P5 ;  /* 0x00000001091d7824 */ /* 0x000fe200028e0607 */
[----:B--2---:R-:W-:Y:S02]  /*6cad0*/  SHF.R.S32.HI R8, RZ, 0x1f, R26 ;  /* 0x0000001fff087819 */ /* 0x004fe4000001141a */
[----:B------:R-:W-:Y:S02]  /*6cae0*/  IADD3 R22, P1, PT, R26, R4, RZ ;  /* 0x000000041a167210 */ /* 0x000fe40007f3e0ff */
[----:B------:R1:W-:Y:S01]  /*6caf0*/  STL.64 [R1+0x950], R28 ;  /* 0x0009501c01007387 */ /* 0x0003e20000100a00 */
[----:B0-----:R-:W-:Y:S02]  /*6cb00*/  IMAD.MOV.U32 R11, RZ, RZ, R23 ;  /* 0x000000ffff0b7224 */ /* 0x001fe400078e0017 */
[----:B------:R-:W-:Y:S02]  /*6cb10*/  IMAD.X R23, R8, 0x1, R5, P1 ;  /* 0x0000000108177824 */ /* 0x000fe400008e0605 */
[----:B------:R-:W-:Y:S01]  /*6cb20*/  IMAD.MOV.U32 R10, RZ, RZ, R27 ;  /* 0x000000ffff0a7224 */ /* 0x000fe200078e001b */
[----:B-1----:R-:W-:-:S02]  /*6cb30*/  IADD3 R28, P5, PT, R26, R6, RZ ;  /* 0x000000061a1c7210 */ /* 0x002fc40007fbe0ff */
[----:B------:R0:W-:Y:S03]  /*6cb40*/  STL.64 [R1+0x9c0], R22 ;  /* 0x0009c01601007387 */ /* 0x0001e60000100a00 */
[----:B------:R-:W-:Y:S01]  /*6cb50*/  IMAD.X R29, R8, 0x1, R7, P5 ;  /* 0x00000001081d7824 */ /* 0x000fe200028e0607 */
[----:B0-----:R-:W2:Y:S04]  /*6cb60*/  LDL.LU.64 R22, [R1+0x1f60] ;  /* 0x001f600001167983 */ /* 0x001ea80000300a00 */
[----:B------:R0:W-:Y:S01]  /*6cb70*/  STL.64 [R1+0x9b8], R28 ;  /* 0x0009b81c01007387 */ /* 0x0001e20000100a00 */
[----:B---3--:R-:W-:Y:S02]  /*6cb80*/  SHF.R.S32.HI R9, RZ, 0x1f, R3 ;  /* 0x0000001fff097819 */ /* 0x008fe40000011403 */
[----:B------:R-:W-:-:S05]  /*6cb90*/  IADD3 R26, P3, PT, R3, R4, RZ ;  /* 0x00000004031a7210 */ /* 0x000fca0007f7e0ff */
[----:B------:R-:W-:Y:S01]  /*6cba0*/  IMAD.X R27, R9, 0x1, R5, P3 ;  /* 0x00000001091b7824 */ /* 0x000fe200018e0605 */
[----:B0-----:R-:W-:Y:S02]  /*6cbb0*/  IADD3 R28, P5, PT, R3, R6, RZ ;  /* 0x00000006031c7210 */ /* 0x001fe40007fbe0ff */
[----:B------:R-:W-:Y:S02]  /*6cbc0*/  SHF.R.S32.HI R8, RZ, 0x1f, R2 ;  /* 0x0000001fff087819 */ /* 0x000fe40000011402 */
[----:B------:R0:W-:Y:S01]  /*6cbd0*/  STL.64 [R1+0x9d0], R26 ;  /* 0x0009d01a01007387 */ /* 0x0001e20000100a00 */
[----:B------:R-:W-:Y:S01]  /*6cbe0*/  IMAD.X R29, R9, 0x1, R7, P5 ;  /* 0x00000001091d7824 */ /* 0x000fe200028e0607 */
[----:B0-----:R-:W-:-:S04]  /*6cbf0*/  IADD3 R26, P1, PT, R2, R4, RZ ;  /* 0x00000004021a7210 */ /* 0x001fc80007f3e0ff */
[----:B------:R-:W-:Y:S01]  /*6cc00*/  STL.64 [R1+0x9c8], R28 ;  /* 0x0009c81c01007387 */ /* 0x000fe20000100a00 */
[----:B------:R-:W-:-:S05]  /*6cc10*/  IMAD.X R27, R8, 0x1, R5, P1 ;  /* 0x00000001081b7824 */ /* 0x000fca00008e0605 */
[----:B------:R0:W-:Y:S04]  /*6cc20*/  STL.64 [R1+0x9e0], R26 ;  /* 0x0009e01a01007387 */ /* 0x0001e80000100a00 */
[----:B0-----:R-:W3:Y:S01]  /*6cc30*/  LDL.LU.64 R26, [R1+0x1f58] ;  /* 0x001f5800011a7983 */ /* 0x001ee20000300a00 */
[----:B------:R-:W-:Y:S02]  /*6cc40*/  IADD3 R28, P5, PT, R2, R6, RZ ;  /* 0x00000006021c7210 */ /* 0x000fe40007fbe0ff */
[----:B------:R-:W-:Y:S02]  /*6cc50*/  SHF.R.S32.HI R9, RZ, 0x1f, R14 ;  /* 0x0000001fff097819 */ /* 0x000fe4000001140e */
[----:B------:R-:W-:Y:S01]  /*6cc60*/  IADD3 R2, P3, PT, R14, R4, RZ ;  /* 0x000000040e027210 */ /* 0x000fe20007f7e0ff */
[----:B------:R-:W-:Y:S01]  /*6cc70*/  IMAD.X R29, R8, 0x1, R7, P5 ;  /* 0x00000001081d7824 */ /* 0x000fe200028e0607 */
[----:B------:R-:W-:-:S03]  /*6cc80*/  IADD3 R14, P5, PT, R14, R6, RZ ;  /* 0x000000060e0e7210 */ /* 0x000fc60007fbe0ff */
[C---:B------:R-:W-:Y:S01]  /*6cc90*/  IMAD.X R3, R9.reuse, 0x1, R5, P3 ;  /* 0x0000000109037824 */ /* 0x040fe200018e0605 */
[----:B------:R-:W-:Y:S01]  /*6cca0*/  SHF.R.S32.HI R8, RZ, 0x1f, R13 ;  /* 0x0000001fff087819 */ /* 0x000fe2000001140d */
[----:B------:R0:W-:Y:S01]  /*6ccb0*/  STL.64 [R1+0x9d8], R28 ;  /* 0x0009d81c01007387 */ /* 0x0001e20000100a00 */
[----:B------:R-:W-:-:S03]  /*6ccc0*/  IMAD.X R15, R9, 0x1, R7, P5 ;  /* 0x00000001090f7824 */ /* 0x000fc600028e0607 */
[----:B------:R1:W-:Y:S01]  /*6ccd0*/  STL.64 [R1+0x9f0], R2 ;  /* 0x0009f00201007387 */ /* 0x0003e20000100a00 */
[----:B------:R-:W-:-:S03]  /*6cce0*/  SHF.R.S32.HI R9, RZ, 0x1f, R12 ;  /* 0x0000001fff097819 */ /* 0x000fc6000001140c */
[----:B------:R4:W-:Y:S01]  /*6ccf0*/  STL.64 [R1+0x9e8], R14 ;  /* 0x0009e80e01007387 */ /* 0x0009e20000100a00 */
[C---:B0-----:R-:W-:Y:S02]  /*6cd00*/  IADD3 R28, P5, PT, R13.reuse, R6, RZ ;  /* 0x000000060d1c7210 */ /* 0x041fe40007fbe0ff */
[-C--:B-1----:R-:W-:Y:S02]  /*6cd10*/  IADD3 R2, P1, PT, R13, R4.reuse, RZ ;  /* 0x000000040d027210 */ /* 0x082fe40007f3e0ff */
[----:B----4-:R-:W-:-:S03]  /*6cd20*/  IADD3 R14, P3, PT, R12, R4, RZ ;  /* 0x000000040c0e7210 */ /* 0x010fc60007f7e0ff */
[C---:B------:R-:W-:Y:S02]  /*6cd30*/  IMAD.X R3, R8.reuse, 0x1, R5, P1 ;  /* 0x0000000108037824 */ /* 0x040fe400008e0605 */
[----:B------:R-:W-:Y:S01]  /*6cd40*/  IMAD.X R29, R8, 0x1, R7, P5 ;  /* 0x00000001081d7824 */ /* 0x000fe200028e0607 */
[-C--:B------:R-:W-:Y:S01]  /*6cd50*/  IADD3 R12, P5, PT, R12, R6.reuse, RZ ;  /* 0x000000060c0c7210 */ /* 0x080fe20007fbe0ff */
[C---:B------:R-:W-:Y:S01]  /*6cd60*/  IMAD.X R15, R9.reuse, 0x1, R5, P3 ;  /* 0x00000001090f7824 */ /* 0x040fe200018e0605 */
[----:B------:R0:W-:Y:S01]  /*6cd70*/  STL.64 [R1+0xa00], R2 ;  /* 0x000a000201007387 */ /* 0x0001e20000100a00 */
[----:B------:R-:W-:Y:S02]  /*6cd80*/  SHF.R.S32.HI R8, RZ, 0x1f, R11 ;  /* 0x0000001fff087819 */ /* 0x000fe4000001140b */
[----:B------:R-:W-:Y:S01]  /*6cd90*/  IMAD.X R13, R9, 0x1, R7, P5 ;  /* 0x00000001090d7824 */ /* 0x000fe200028e0607 */
[----:B------:R-:W-:Y:S01]  /*6cda0*/  SHF.R.S32.HI R9, RZ, 0x1f, R10 ;  /* 0x0000001fff097819 */ /* 0x000fe2000001140a */
[----:B0-----:R-:W4:Y:S04]  /*6cdb0*/  LDL.LU.64 R2, [R1+0x1f50] ;  /* 0x001f500001027983 */ /* 0x001f280000300a00 */
[----:B------:R-:W-:Y:S04]  /*6cdc0*/  STL.64 [R1+0x9f8], R28 ;  /* 0x0009f81c01007387 */ /* 0x000fe80000100a00 */
[----:B------:R0:W-:Y:S04]  /*6cdd0*/  STL.64 [R1+0xa10], R14 ;  /* 0x000a100e01007387 */ /* 0x0001e80000100a00 */
[----:B------:R1:W-:Y:S01]  /*6cde0*/  STL.64 [R1+0xa08], R12 ;  /* 0x000a080c01007387 */ /* 0x0003e20000100a00 */
[----:B0-----:R-:W-:-:S02]  /*6cdf0*/  IADD3 R14, P5, PT, R11, R6, RZ ;  /* 0x000000060b0e7210 */ /* 0x001fc40007fbe0ff */
[-C--:B------:R-:W-:Y:S02]  /*6ce00*/  IADD3 R28, P1, PT, R11, R4.reuse, RZ ;  /* 0x000000040b1c7210 */ /* 0x080fe40007f3e0ff */
[----:B-1----:R-:W-:Y:S01]  /*6ce10*/  IADD3 R12, P3, PT, R10, R4, RZ ;  /* 0x000000040a0c7210 */ /* 0x002fe20007f7e0ff */
[----:B------:R-:W-:Y:S01]  /*6ce20*/  IMAD.X R15, R8, 0x1, R7, P5 ;  /* 0x00000001080f7824 */ /* 0x000fe200028e0607 */
[----:B------:R-:W-:Y:S01]  /*6ce30*/  IADD3 R10, P5, PT, R10, R6, RZ ;  /* 0x000000060a0a7210 */ /* 0x000fe20007fbe0ff */
[--C-:B------:R-:W-:Y:S02]  /*6ce40*/  IMAD.X R29, R8, 0x1, R5.reuse, P1 ;  /* 0x00000001081d7824 */ /* 0x100fe400008e0605 */
[C---:B------:R-:W-:Y:S02]  /*6ce50*/  IMAD.X R13, R9.reuse, 0x1, R5, P3 ;  /* 0x00000001090d7824 */ /* 0x040fe400018e0605 */
[----:B------:R-:W-:Y:S01]  /*6ce60*/  IMAD.X R11, R9, 0x1, R7, P5 ;  /* 0x00000001090b7824 */ /* 0x000fe200028e0607 */
[----:B------:R-:W-:Y:S04]  /*6ce70*/  STL.64 [R1+0xa20], R28 ;  /* 0x000a201c01007387 */ /* 0x000fe80000100a00 */
[----:B------:R-:W-:Y:S04]  /*6ce80*/  STL.64 [R1+0xa18], R14 ;  /* 0x000a180e01007387 */ /* 0x000fe80000100a00 */
[----:B------:R-:W-:Y:S04]  /*6ce90*/  STL.64 [R1+0xa28], R12 ;  /* 0x000a280c01007387 */ /* 0x000fe80000100a00 */
[----:B------:R0:W-:Y:S01]  /*6cea0*/  STL.64 [R1+0x9b0], R10 ;  /* 0x0009b00a01007387 */ /* 0x0001e20000100a00 */
[----:B---3--:R-:W-:-:S02]  /*6ceb0*/  SHF.R.S32.HI R8, RZ, 0x1f, R27 ;  /* 0x0000001fff087819 */ /* 0x008fc4000001141b */
[C---:B0-----:R-:W-:Y:S02]  /*6cec0*/  IADD3 R10, P5, PT, R27.reuse, R6, RZ ;  /* 0x000000061b0a7210 */ /* 0x041fe40007fbe0ff */
[----:B------:R-:W-:-:S03]  /*6ced0*/  IADD3 R14, P1, PT, R27, R4, RZ ;  /* 0x000000041b0e7210 */ /* 0x000fc60007f3e0ff */
[----:B------:R-:W-:Y:S01]  /*6cee0*/  IMAD.X R11, R8, 0x1, R7, P5 ;  /* 0x00000001080b7824 */ /* 0x000fe200028e0607 */
[----:B------:R-:W-:Y:S02]  /*6cef0*/  SHF.R.S32.HI R9, RZ, 0x1f, R26 ;  /* 0x0000001fff097819 */ /* 0x000fe4000001141a */
[----:B------:R-:W-:Y:S01]  /*6cf00*/  IADD3 R12, P3, PT, R26, R4, RZ ;  /* 0x000000041a0c7210 */ /* 0x000fe20007f7e0ff */
[--C-:B------:R-:W-:Y:S01]  /*6cf10*/  IMAD.X R15, R8, 0x1, R5.reuse, P1 ;  /* 0x00000001080f7824 */ /* 0x100fe200008e0605 */
[----:B------:R0:W-:Y:S04]  /*6cf20*/  STL.64 [R1+0xa38], R10 ;  /* 0x000a380a01007387 */ /* 0x0001e80000100a00 */
[----:B------:R1:W-:Y:S01]  /*6cf30*/  STL.64 [R1+0xa40], R14 ;  /* 0x000a400e01007387 */ /* 0x0003e20000100a00 */
[----:B------:R-:W-:Y:S01]  /*6cf40*/  IMAD.X R13, R9, 0x1, R5, P3 ;  /* 0x00000001090d7824 */ /* 0x000fe200018e0605 */
[----:B--2---:R-:W-:-:S02]  /*6cf50*/  SHF.R.S32.HI R8, RZ, 0x1f, R23 ;  /* 0x0000001fff087819 */ /* 0x004fc40000011417 */
[-C--:B0-----:R-:W-:Y:S02]  /*6cf60*/  IADD3 R10, P5, PT, R26, R6.reuse, RZ ;  /* 0x000000061a0a7210 */ /* 0x081fe40007fbe0ff */
[----:B-1----:R-:W-:-:S03]  /*6cf70*/  IADD3 R14, P3, PT, R23, R6, RZ ;  /* 0x00000006170e7210 */ /* 0x002fc60007f7e0ff */
[--C-:B------:R-:W-:Y:S01]  /*6cf80*/  IMAD.X R11, R9, 0x1, R7.reuse, P5 ;  /* 0x00000001090b7824 */ /* 0x100fe200028e0607 */
[----:B------:R-:W-:Y:S01]  /*6cf90*/  IADD3 R26, P1, PT, R23, R4, RZ ;  /* 0x00000004171a7210 */ /* 0x000fe20007f3e0ff */
[----:B------:R0:W-:Y:S04]  /*6cfa0*/  STL.64 [R1+0xa50], R12 ;  /* 0x000a500c01007387 */ /* 0x0001e80000100a00 */
[----:B------:R1:W-:Y:S01]  /*6cfb0*/  STL.64 [R1+0xa48], R10 ;  /* 0x000a480a01007387 */ /* 0x0003e20000100a00 */
[C---:B------:R-:W-:Y:S02]  /*6cfc0*/  IMAD.X R15, R8.reuse, 0x1, R7, P3 ;  /* 0x00000001080f7824 */ /* 0x040fe400018e0607 */
[----:B------:R-:W-:-:S03]  /*6cfd0*/  IMAD.X R27, R8, 0x1, R5, P1 ;  /* 0x00000001081b7824 */ /* 0x000fc600008e0605 */
[----:B------:R2:W-:Y:S01]  /*6cfe0*/  STL.64 [R1+0xa30], R14 ;  /* 0x000a300e01007387 */ /* 0x0005e20000100a00 */
[----:B0-----:R-:W-:Y:S02]  /*6cff0*/  IADD3 R12, P5, PT, R22, R4, RZ ;  /* 0x00000004160c7210 */ /* 0x001fe40007fbe0ff */
[----:B-1----:R-:W-:Y:S01]  /*6d000*/  SHF.R.S32.HI R10, RZ, 0x1f, R22 ;  /* 0x0000001fff0a7819 */ /* 0x002fe20000011416 */
[----:B------:R0:W-:Y:S01]  /*6d010*/  STL.64 [R1+0xa58], R26 ;  /* 0x000a581a01007387 */ /* 0x0001e20000100a00 */
[----:B------:R-:W-:-:S03]  /*6d020*/  SHF.R.S32.HI R9, RZ, 0x1f, R21 ;  /* 0x0000001fff097819 */ /* 0x000fc60000011415 */
[----:B------:R-:W-:Y:S01]  /*6d030*/  IMAD.X R13, R10, 0x1, R5, P5 ;  /* 0x000000010a0d7824 */ /* 0x000fe200028e0605 */
[----:B--2---:R-:W-:Y:S02]  /*6d040*/  IADD3 R14, P3, PT, R22, R6, RZ ;  /* 0x00000006160e7210 */ /* 0x004fe40007f7e0ff */
[----:B------:R-:W-:Y:S02]  /*6d050*/  IADD3 R22, P1, PT, R21, R4, RZ ;  /* 0x0000000415167210 */ /* 0x000fe40007f3e0ff */
[----:B------:R-:W-:Y:S01]  /*6d060*/  SHF.R.S32.HI R8, RZ, 0x1f, R19 ;  /* 0x0000001fff087819 */ /* 0x000fe20000011413 */
[----:B------:R-:W-:Y:S01]  /*6d070*/  IMAD.X R15, R10, 0x1, R7, P3 ;  /* 0x000000010a0f7824 */ /* 0x000fe200018e0607 */
[----:B0-----:R-:W2:Y:S04]  /*6d080*/  LDL R27, [R1+0xfa4] ;  /* 0x000fa400011b7983 */ /* 0x001ea80000100800 */
[----:B------:R0:W-:Y:S01]  /*6d090*/  STL.64 [R1+0x7f8], R12 ;  /* 0x0007f80c01007387 */ /* 0x0001e20000100a00 */
[----:B------:R-:W-:-:S03]  /*6d0a0*/  IMAD.X R23, R9, 0x1, R5, P1 ;  /* 0x0000000109177824 */ /* 0x000fc600008e0605 */
[----:B------:R1:W-:Y:S01]  /*6d0b0*/  STL.64 [R1+0x770], R14 ;  /* 0x0007700e01007387 */ /* 0x0003e20000100a00 */
[----:B0-----:R-:W-:-:S03]  /*6d0c0*/  IADD3 R12, P5, PT, R19, R4, RZ ;  /* 0x00000004130c7210 */ /* 0x001fc60007fbe0ff */
[----:B------:R0:W-:Y:S01]  /*6d0d0*/  STL.64 [R1+0x6e8], R22 ;  /* 0x0006e81601007387 */ /* 0x0001e20000100a00 */
[----:B-1----:R-:W-:Y:S01]  /*6d0e0*/  IADD3 R14, P3, PT, R21, R6, RZ ;  /* 0x00000006150e7210 */ /* 0x002fe20007f7e0ff */
[----:B------:R-:W-:-:S04]  /*6d0f0*/  IMAD.X R13, R8, 0x1, R5, P5 ;  /* 0x00000001080d7824 */ /* 0x000fc800028e0605 */
[----:B------:R-:W-:Y:S01]  /*6d100*/  IMAD.X R15, R9, 0x1, R7, P3 ;  /* 0x00000001090f7824 */ /* 0x000fe200018e0607 */
[----:B0-----:R-:W3:Y:S04]  /*6d110*/  LDL.LU R23, [R1+0x430] ;  /* 0x0004300001177983 */ /* 0x001ee80000300800 */
[----:B------:R-:W3:Y:S04]  /*6d120*/  LDL.LU R22, [R1+0x434] ;  /* 0x0004340001167983 */ /* 0x000ee80000300800 */
[----:B------:R0:W-:Y:S04]  /*6d130*/  STL.64 [R1+0x660], R12 ;  /* 0x0006600c01007387 */ /* 0x0001e80000100a00 */
[----:B------:R1:W-:Y:S01]  /*6d140*/  STL.64 [R1+0x5c8], R14 ;  /* 0x0005c80e01007387 */ /* 0x0003e20000100a00 */
[----:B------:R-:W-:-:S02]  /*6d150*/  SHF.R.S32.HI R10, RZ, 0x1f, R18 ;  /* 0x0000001fff0a7819 */ /* 0x000fc40000011412 */
[----:B------:R-:W-:Y:S02]  /*6d160*/  IADD3 R28, P1, PT, R18, R4, RZ ;  /* 0x00000004121c7210 */ /* 0x000fe40007f3e0ff */
[-C--:B0-----:R-:W-:Y:S02]  /*6d170*/  IADD3 R12, P5, PT, R19, R6.reuse, RZ ;  /* 0x00000006130c7210 */ /* 0x081fe40007fbe0ff */
[----:B------:R-:W2:Y:S03]  /*6d180*/  LDL.LU R19, [R1+0x438] ;  /* 0x0004380001137983 */ /* 0x000ea60000300800 */
[----:B------:R-:W-:Y:S01]  /*6d190*/  IMAD.X R13, R8, 0x1, R7, P5 ;  /* 0x00000001080d7824 */ /* 0x000fe200028e0607 */
[----:B-1----:R-:W-:Y:S02]  /*6d1a0*/  IADD3 R14, P5, PT, R18, R6, RZ ;  /* 0x00000006120e7210 */ /* 0x002fe40007fbe0ff */
[----:B------:R-:W2:Y:S01]  /*6d1b0*/  LDL.LU R18, [R1+0x43c] ;  /* 0x00043c0001127983 */ /* 0x000ea20000300800 */
[----:B------:R-:W-:-:S02]  /*6d1c0*/  IMAD.X R29, R10, 0x1, R5, P1 ;  /* 0x000000010a1d7824 */ /* 0x000fc400008e0605 */
[----:B------:R-:W-:Y:S01]  /*6d1d0*/  IMAD.X R15, R10, 0x1, R7, P5 ;  /* 0x000000010a0f7824 */ /* 0x000fe200028e0607 */
[----:B------:R0:W-:Y:S04]  /*6d1e0*/  STL.64 [R1+0x4f8], R12 ;  /* 0x0004f80c01007387 */ /* 0x0001e80000100a00 */
[----:B------:R-:W-:Y:S04]  /*6d1f0*/  STL.64 [R1+0x580], R28 ;  /* 0x0005801c01007387 */ /* 0x000fe80000100a00 */
[----:B------:R-:W-:Y:S04]  /*6d200*/  STL.64 [R1+0x280], R14 ;  /* 0x0002800e01007387 */ /* 0x000fe80000100a00 */
[----:B------:R-:W4:Y:S04]  /*6d210*/  LDL.LU R26, [R1+0x420] ;  /* 0x00042000011a7983 */ /* 0x000f280000300800 */
[----:B------:R-:W4:Y:S01]  /*6d220*/  LDL.LU R21, [R1+0x424] ;  /* 0x0004240001157983 */ /* 0x000f220000300800 */
[----:B------:R-:W-:-:S02]  /*6d230*/  IADD3 R8, P1, PT, R17, R6, RZ ;  /* 0x0000000611087210 */ /* 0x000fc40007f3e0ff */
[----:B0-----:R-:W-:Y:S02]  /*6d240*/  IADD3 R12, P3, PT, R17, R4, RZ ;  /* 0x00000004110c7210 */ /* 0x001fe40007f7e0ff */
[----:B------:R-:W-:-:S05]  /*6d250*/  SHF.R.S32.HI R4, RZ, 0x1f, R17 ;  /* 0x0000001fff047819 */ /* 0x000fca0000011411 */
[C---:B------:R-:W-:Y:S02]  /*6d260*/  IMAD.X R13, R4.reuse, 0x1, R5, P3 ;  /* 0x00000001040d7824 */ /* 0x040fe400018e0605 */
[----:B------:R-:W-:-:S03]  /*6d270*/  IMAD.X R9, R4, 0x1, R7, P1 ;  /* 0x0000000104097824 */ /* 0x000fc600008e0607 */
[----:B------:R-:W-:Y:S01]  /*6d280*/  STL.64 [R1+0x1e0], R12 ;  /* 0x0001e00c01007387 */ /* 0x000fe20000100a00 */
[----:B------:R-:W-:Y:S01]  /*6d290*/  LOP3.LUT R16, R16, 0xfffff7ff, RZ, 0xc0, !PT ;  /* 0xfffff7ff10107812 */ /* 0x000fe200078ec0ff */
[----:B------:R-:W-:Y:S01]  /*6d2a0*/  VIADD R4, R24, 0x55 ;  /* 0x0000005518047836 */ /* 0x000fe20000000000 */
[----:B---3--:R-:W-:-:S05]  /*6d2b0*/  F2FP.SATFINITE.E4M3.F32.PACK_AB_MERGE_C R5, R22, R23, RZ ;  /* 0x000000171605723e */ /* 0x008fca00048070ff */
[----:B------:R2:W-:Y:S04]  /*6d2c0*/  STL [R1+0x1a0], R5 ;  /* 0x0001a00501007387 */ /* 0x0005e80000100800 */
[----:B------:R-:W-:Y:S01]  /*6d2d0*/  STL.64 [R1+0x1d8], R8 ;  /* 0x0001d80801007387 */ /* 0x000fe20000100a00 */
[----:B--2---:R-:W-:-:S03]  /*6d2e0*/  F2FP.SATFINITE.E4M3.F32.PACK_AB_MERGE_C R5, R18, R19, RZ ;  /* 0x000000131205723e */ /* 0x004fc600048070ff */
[----:B------:R-:W2:Y:S04]  /*6d2f0*/  LDL.LU R19, [R1+0x428] ;  /* 0x0004280001137983 */ /* 0x000ea80000300800 */
[----:B------:R-:W2:Y:S01]  /*6d300*/  LDL.LU R18, [R1+0x42c] ;  /* 0x00042c0001127983 */ /* 0x000ea20000300800 */
[C---:B------:R-:W-:Y:S02]  /*6d310*/  ISETP.LT.AND P5, PT, R27.reuse, UR29, !P4 ;  /* 0x0000001d1b007c0c */ /* 0x040fe4000e7a1270 */
[----:B------:R-:W-:Y:S02]  /*6d320*/  ISETP.LT.AND P4, PT, R20, UR27, !P4 ;  /* 0x0000001b14007c0c */ /* 0x000fe4000e781270 */
[----:B------:R-:W-:-:S09]  /*6d330*/  ISETP.LT.AND P3, PT, R27, UR58, !P2 ;  /* 0x0000003a1b007c0c */ /* 0x000fd2000d761270 */
[----:B------:R-:W-:Y:S02]  /*6d340*/  @P5 LOP3.LUT R16, R16, 0x800, RZ, 0xfc, !PT ;  /* 0x0000080010105812 */ /* 0x000fe400078efcff */
[----:B------:R-:W-:Y:S02]  /*6d350*/  ISETP.LT.AND P1, PT, R27, UR62, !P0 ;  /* 0x0000003e1b007c0c */ /* 0x000fe4000c721270 */
[----:B------:R-:W-:Y:S01]  /*6d360*/  ISETP.LT.AND P2, PT, R20, UR60, !P2 ;  /* 0x0000003c14007c0c */ /* 0x000fe2000d741270 */
[----:B------:R0:W-:Y:S01]  /*6d370*/  STL [R1+0x1a4], R5 ;  /* 0x0001a40501007387 */ /* 0x0001e20000100800 */
[----:B------:R-:W-:Y:S02]  /*6d380*/  LOP3.LUT R16, R16, 0xfffffbff, RZ, 0xc0, !PT ;  /* 0xfffffbff10107812 */ /* 0x000fe400078ec0ff */
[----:B----4-:R-:W-:Y:S02]  /*6d390*/  F2FP.SATFINITE.E4M3.F32.PACK_AB_MERGE_C R6, R21, R26, RZ ;  /* 0x0000001a1506723e */ /* 0x010fe400048070ff */
[----:B------:R-:W-:Y:S01]  /*6d3a0*/  LOP3.LUT R0, R0, 0x7fffffff, RZ, 0xc0, !PT ;  /* 0x7fffffff00007812 */ /* 0x000fe200078ec0ff */
[----:B------:R-:W1:Y:S01]  /*6d3b0*/  LDCU.64 UR26, c[0x0][0x398] ;  /* 0x00007300ff1a77ac */ /* 0x000e620008000a00 */
[----:B------:R-:W-:Y:S01]  /*6d3c0*/  @P4 LOP3.LUT R16, R16, 0x400, RZ, 0xfc, !PT ;  /* 0x0000040010104812 */ /* 0x000fe200078efcff */
[----:B------:R-:W-:Y:S01]  /*6d3d0*/  UMOV UR57, UR32 ;  /* 0x0000002000397c82 */ /* 0x000fe20008000000 */
[----:B------:R-:W3:Y:S01]  /*6d3e0*/  LDCU UR58, c[0x0][0x39c] ;  /* 0x00007380ff3a77ac */ /* 0x000ee20008000800 */
[----:B------:R-:W-:-:S02]  /*6d3f0*/  LOP3.LUT R3, R3, 0x7fffffff, RZ, 0xc0, !PT ;  /* 0x7fffffff03037812 */ /* 0x000fc400078ec0ff */
[----:B------:R-:W-:Y:S01]  /*6d400*/  LOP3.LUT R16, R16, 0xfffffdff, RZ, 0xc0, !PT ;  /* 0xfffffdff10107812 */ /* 0x000fe200078ec0ff */
[----:B0-----:R-:W-:Y:S01]  /*6d410*/  VIADD R5, R24, 0x54 ;  /* 0x0000005418057836 */ /* 0x001fe20000000000 */
[----:B------:R-:W-:Y:S04]  /*6d420*/  STL [R1+0x1c4], R6 ;  /* 0x0001c40601007387 */ /* 0x000fe80000100800 */
[----:B------:R-:W4:Y:S01]  /*6d430*/  LDL.LU R26, [R1+0x410] ;  /* 0x00041000011a7983 */ /* 0x000f220000300800 */
[----:B------:R-:W-:Y:S01]  /*6d440*/  @P3 LOP3.LUT R16, R16, 0x200, RZ, 0xfc, !PT ;  /* 0x0000020010103812 */ /* 0x000fe200078efcff */
[----:B------:R-:W0:Y:S01]  /*6d450*/  LDCU.64 UR32, c[0x0][0x398] ;  /* 0x00007300ff2077ac */ /* 0x000e220008000a00 */
[----:B------:R-:W0:Y:S01]  /*6d460*/  LDCU UR60, c[0x0][0x39c] ;  /* 0x00007380ff3c77ac */ /* 0x000e220008000800 */
[----:B------:R-:W-:-:S02]  /*6d470*/  LOP3.LUT R2, R2, 0xbfffffff, RZ, 0xc0, !PT ;  /* 0xbfffffff02027812 */ /* 0x000fc400078ec0ff */
[----:B------:R-:W-:Y:S01]  /*6d480*/  LOP3.LUT R16, R16, 0xfffffeff, RZ, 0xc0, !PT ;  /* 0xfffffeff10107812 */ /* 0x000fe200078ec0ff */
[----:B------:R-:W0:Y:S03]  /*6d490*/  LDCU UR62, c[0x0][0x39c] ;  /* 0x00007380ff3e77ac */ /* 0x000e260008000800 */
[----:B------:R-:W-:-:S04]  /*6d4a0*/  @P2 LOP3.LUT R16, R16, 0x100, RZ, 0xfc, !PT ;  /* 0x0000010010102812 */ /* 0x000fc800078efcff */
[----:B------:R-:W-:-:S04]  /*6d4b0*/  LOP3.LUT R16, R16, 0xffffff7f, RZ, 0xc0, !PT ;  /* 0xffffff7f10107812 */ /* 0x000fc800078ec0ff */
[----:B------:R-:W-:Y:S02]  /*6d4c0*/  @P1 LOP3.LUT R16, R16, 0x80, RZ, 0xfc, !PT ;  /* 0x0000008010101812 */ /* 0x000fe400078efcff */
[----:B------:R-:W-:Y:S02]  /*6d4d0*/  ISETP.LT.AND P1, PT, R20, UR64, !P0 ;  /* 0x0000004014007c0c */ /* 0x000fe4000c721270 */
[----:B------:R-:W-:Y:S02]  /*6d4e0*/  ISETP.GE.AND P0, PT, R4, UR12, PT ;  /* 0x0000000c04007c0c */ /* 0x000fe4000bf06270 */
[----:B------:R-:W-:Y:S01]  /*6d4f0*/  LOP3.LUT R16, R16, 0xffffffbf, RZ, 0xc0, !PT ;  /* 0xffffffbf10107812 */ /* 0x000fe200078ec0ff */
[----:B------:R-:W-:Y:S01]  /*6d500*/  VIADD R4, R24, 0x53 ;  /* 0x0000005318047836 */ /* 0x000fe20000000000 */
[----:B------:R-:W0:Y:S01]  /*6d510*/  LDCU.64 UR12, c[0x0][0x398] ;  /* 0x00007300ff0c77ac */ /* 0x000e220008000a00 */
[----:B------:R-:W0:Y:S06]  /*6d520*/  LDCU UR64, c[0x0][0x39c] ;  /* 0x00007380ff4077ac */ /* 0x000e2c0008000800 */
[----:B------:R-:W-:-:S02]  /*6d530*/  @P1 LOP3.LUT R16, R16, 0x40, RZ, 0xfc, !PT ;  /* 0x0000004010101812 */ /* 0x000fc400078efcff */
[----:B------:R-:W-:Y:S02]  /*6d540*/  ISETP.LT.AND P1, PT, R27, UR66, !P0 ;  /* 0x000000421b007c0c */ /* 0x000fe4000c721270 */
[----:B------:R-:W-:Y:S01]  /*6d550*/  ISETP.LT.AND P0, PT, R20, UR68, !P0 ;  /* 0x0000004414007c0c */ /* 0x000fe2000c701270 */
[----:B------:R-:W0:Y:S01]  /*6d560*/  LDCU UR68, c[0x0][0x39c] ;  /* 0x00007380ff4477ac */ /* 0x000e220008000800 */
[----:B------:R-:W-:Y:S01]  /*6d570*/  LOP3.LUT R16, R16, 0xffffffdf, RZ, 0xc0, !PT ;  /* 0xffffffdf10107812 */ /* 0x000fe200078ec0ff */
[----:B------:R-:W0:Y:S08]  /*6d580*/  LDCU UR66, c[0x0][0x39c] ;  /* 0x00007380ff4277ac */ /* 0x000e300008000800 */
[----:B------:R-:W-:-:S04]  /*6d590*/  @P1 LOP3.LUT R16, R16, 0x20, RZ, 0xfc, !PT ;  /* 0x0000002010101812 */ /* 0x000fc800078efcff */
[----:B------:R-:W-:-:S04]  /*6d5a0*/  LOP3.LUT R16, R16, 0xffffffef, RZ, 0xc0, !PT ;  /* 0xffffffef10107812 */ /* 0x000fc800078ec0ff */
[----:B------:R-:W-:Y:S02]  /*6d5b0*/  @P0 LOP3.LUT R16, R16, 0x10, RZ, 0xfc, !PT ;  /* 0x0000001010100812 */ /* 0x000fe400078efcff */
[----:B------:R-:W-:Y:S02]  /*6d5c0*/  ISETP.GE.AND P0, PT, R5, UR16, PT ;  /* 0x0000001005007c0c */ /* 0x000fe4000bf06270 */
[----:B------:R-:W-:Y:S02]  /*6d5d0*/  LOP3.LUT R16, R16, 0xfffffff7, RZ, 0xc0, !PT ;  /* 0xfffffff710107812 */ /* 0x000fe400078ec0ff */
[----:B------:R-:W-:Y:S02]  /*6d5e0*/  ISETP.LT.AND P2, PT, R27, UR70, !P0 ;  /* 0x000000461b007c0c */ /* 0x000fe4000c741270 */
[----:B------:R-:W-:Y:S02]  /*6d5f0*/  ISETP.LT.AND P1, PT, R20, UR72, !P0 ;  /* 0x0000004814007c0c */ /* 0x000fe4000c721270 */
[----:B------:R-:W-:-:S02]  /*6d600*/  ISETP.GE.AND P0, PT, R4, UR18, PT ;  /* 0x0000001204007c0c */ /* 0x000fc4000bf06270 */
[----:B--2---:R-:W-:-:S07]  /*6d610*/  F2FP.SATFINITE.E4M3.F32.PACK_AB_MERGE_C R21, R18, R19, RZ ;  /* 0x000000131215723e */ /* 0x004fce00048070ff */
[----:B------:R-:W-:Y:S01]  /*6d620*/  @P2 LOP3.LUT R16, R16, 0x8, RZ, 0xfc, !PT ;  /* 0x0000000810102812 */ /* 0x000fe200078efcff */
[C---:B------:R-:W-:Y:S02]  /*6d630*/  VIADD R5, R24.reuse, 0x52 ;  /* 0x0000005218057836 */ /* 0x040fe40000000000 */
[----:B------:R-:W-:Y:S01]  /*6d640*/  VIADD R4, R24, 0x51 ;  /* 0x0000005118047836 */ /* 0x000fe20000000000 */
[----:B------:R-:W2:Y:S01]  /*6d650*/  LDCU.64 UR16, c[0x0][0x398] ;  /* 0x00007300ff1077ac */ /* 0x000ea20008000a00 */
[----:B------:R-:W-:Y:S01]  /*6d660*/  LOP3.LUT R16, R16, 0xfffffffb, RZ, 0xc0, !PT ;  /* 0xfffffffb10107812 */ /* 0x000fe200078ec0ff */
[----:B------:R-:W0:Y:S01]  /*6d670*/  LDCU.64 UR18, c[0x0][0x398] ;  /* 0x00007300ff1277ac */ /* 0x000e220008000a00 */
[----:B------:R-:W0:Y:S01]  /*6d680*/  LDCU UR72, c[0x0][0x39c] ;  /* 0x00007380ff4877ac */ /* 0x000e220008000800 */
[----:B------:R-:W0:Y:S01]  /*6d690*/  LDCU UR70, c[0x0][0x39c] ;  /* 0x00007380ff4677ac */ /* 0x000e220008000800 */
[----:B------:R-:W-:Y:S02]  /*6d6a0*/  @P1 LOP3.LUT R16, R16, 0x4, RZ, 0xfc, !PT ;  /* 0x0000000410101812 */ /* 0x000fe400078efcff */
[----:B------:R-:W-:-:S02]  /*6d6b0*/  ISETP.LT.AND P1, PT, R27, UR74, !P0 ;  /* 0x0000004a1b007c0c */ /* 0x000fc4000c721270 */
[----:B------:R-:W-:Y:S01]  /*6d6c0*/  ISETP.LT.AND P0, PT, R20, UR76, !P0 ;  /* 0x0000004c14007c0c */ /* 0x000fe2000c701270 */
[----:B------:R-:W0:Y:S01]  /*6d6d0*/  LDCU UR74, c[0x0][0x39c] ;  /* 0x00007380ff4a77ac */ /* 0x000e220008000800 */
[----:B------:R-:W-:Y:S01]  /*6d6e0*/  LOP3.LUT R16, R16, 0xfffffffd, RZ, 0xc0, !PT ;  /* 0xfffffffd10107812 */ /* 0x000fe200078ec0ff */
[----:B------:R-:W4:Y:S01]  /*6d6f0*/  LDL.LU R20, [R1+0x414] ;  /* 0x0004140001147983 */ /* 0x000f220000300800 */
[----:B------:R-:W0:Y:S07]  /*6d700*/  LDCU UR76, c[0x0][0x39c] ;  /* 0x00007380ff4c77ac */ /* 0x000e2e0008000800 */
[----:B------:R-:W-:-:S04]  /*6d710*/  @P1 LOP3.LUT R16, R16, 0x2, RZ, 0xfc, !PT ;  /* 0x0000000210101812 */ /* 0x000fc800078efcff */
[----:B------:R-:W-:-:S04]  /*6d720*/  LOP3.LUT R16, R16, 0xfffffffe, RZ, 0xc0, !PT ;  /* 0xfffffffe10107812 */ /* 0x000fc800078ec0ff */
[----:B------:R-:W-:-:S05]  /*6d730*/  @P0 LOP3.LUT R16, R16, 0x1, RZ, 0xfc, !PT ;  /* 0x0000000110100812 */ /* 0x000fca00078efcff */
[----:B------:R0:W-:Y:S04]  /*6d740*/  STL [R1+0x1e7c], R16 ;  /* 0x001e7c1001007387 */ /* 0x0001e80000100800 */
[----:B0-----:R-:W2:Y:S04]  /*6d750*/  LDL R16, [R1+0xfa0] ;  /* 0x000fa00001107983 */ /* 0x001ea80000100800 */
[----:B------:R-:W3:Y:S04]  /*6d760*/  LDL.LU R19, [R1+0x418] ;  /* 0x0004180001137983 */ /* 0x000ee80000300800 */
[----:B------:R-:W3:Y:S04]  /*6d770*/  LDL.LU R18, [R1+0x41c] ;  /* 0x00041c0001127983 */ /* 0x000ee80000300800 */
[----:B------:R-:W-:Y:S04]  /*6d780*/  STL [R1+0x1edc], R21 ;  /* 0x001edc1501007387 */ /* 0x000fe80000100800 */
[----:B------:R-:W3:Y:S04]  /*6d790*/  LDL.LU R17, [R1+0x400] ;  /* 0x0004000001117983 */ /* 0x000ee80000300800 */
[----:B------:R-:W3:Y:S01]  /*6d7a0*/  LDL.LU R23, [R1+0x404] ;  /* 0x0004040001177983 */ /* 0x000ee20000300800 */
[----:B------:R-:W-:Y:S01]  /*6d7b0*/  ISETP.GE.AND P0, PT, R5, UR22, PT ;  /* 0x0000001605007c0c */ /* 0x000fe2000bf06270 */
[----:B------:R-:W-:Y:S01]  /*6d7c0*/  VIADD R5, R24, 0x50 ;  /* 0x0000005018057836 */ /* 0x000fe20000000000 */
[----:B------:R-:W0:Y:S02]  /*6d7d0*/  LDCU.64 UR22, c[0x0][0x398] ;  /* 0x00007300ff1677ac */ /* 0x000e240008000a00 */
[----:B------:R-:W-:-:S13]  /*6d7e0*/  ISETP.LT.AND P2, PT, R27, UR4, !P0 ;  /* 0x000000041b007c0c */ /* 0x000fda000c741270 */
[----:B------:R-:W-:-:S04]  /*6d7f0*/  @P2 LOP3.LUT R0, R0, 0x80000000, RZ, 0xfc, !PT ;  /* 0x8000000000002812 */ /* 0x000fc800078efcff */
[----:B------:R-:W-:Y:S02]  /*6d800*/  LOP3.LUT R0, R0, 0xbfffffff, RZ, 0xc0, !PT ;  /* 0xbfffffff00007812 */ /* 0x000fe400078ec0ff */
[----:B--2---:R-:W-:Y:S02]  /*6d810*/  ISETP.LT.AND P1, PT, R16, UR6, !P0 ;  /* 0x0000000610007c0c */ /* 0x004fe4000c721270 */
[----:B------:R-:W-:Y:S02]  /*6d820*/  ISETP.GE.AND P0, PT, R4, UR24, PT ;  /* 0x0000001804007c0c */ /* 0x000fe4000bf06270 */
[----:B----4-:R-:W-:Y:S02]  /*6d830*/  F2FP.SATFINITE.E4M3.F32.PACK_AB_MERGE_C R4, R20, R26, RZ ;  /* 0x0000001a1404723e */ /* 0x010fe400048070ff */
[----:B---3--:R-:W-:Y:S01]  /*6d840*/  F2FP.SATFINITE.E4M3.F32.PACK_AB_MERGE_C R19, R18, R19, RZ ;  /* 0x000000131213723e */ /* 0x008fe200048070ff */
[----:B------:R-:W2:Y:S01]  /*6d850*/  LDCU.64 UR24, c[0x0][0x398] ;  /* 0x00007300ff1877ac */ /* 0x000ea20008000a00 */
[----:B------:R-:W-:Y:S01]  /*6d860*/  F2FP.SATFINITE.E4M3.F32.PACK_AB_MERGE_C R6, R23, R17, RZ ;  /* 0x000000111706723e */ /* 0x000fe200048070ff */
[----:B------:R-:W3:Y:S01]  /*6d870*/  LDCU UR6, c[0x0][0x39c] ;  /* 0x00007380ff0677ac */ /* 0x000ee20008000800 */
[----:B------:R4:W-:Y:S04]  /*6d880*/  STL [R1+0x16c], R4 ;  /* 0x00016c0401007387 */ /* 0x0009e80000100800 */
[----:B------:R-:W3:Y:S04]  /*6d890*/  LDL.LU R22, [R1+0x408] ;  /* 0x0004080001167983 */ /* 0x000ee80000300800 */
[----:B------:R-:W3:Y:S04]  /*6d8a0*/  LDL.LU R26, [R1+0x40c] ;  /* 0x00040c00011a7983 */ /* 0x000ee80000300800 */
[----:B------:R-:W3:Y:S04]  /*6d8b0*/  LDL.LU R20, [R1+0x3f0] ;  /* 0x0003f00001147983 */ /* 0x000ee80000300800 */
[----:B------:R-:W3:Y:S01]  /*6d8c0*/  LDL.LU R18, [R1+0x3f4] ;  /* 0x0003f40001127983 */ /* 0x000ee20000300800 */
[----:B------:R-:W-:-:S02]  /*6d8d0*/  @P1 LOP3.LUT R0, R0, 0x40000000, RZ, 0xfc, !PT ;  /* 0x4000000000001812 */ /* 0x000fc400078efcff */
[----:B------:R-:W-:Y:S02]  /*6d8e0*/  ISETP.LT.AND P1, PT, R27, UR8, !P0 ;  /* 0x000000081b007c0c */ /* 0x000fe4000c721270 */
[----:B------:R-:W-:Y:S01]  /*6d8f0*/  ISETP.LT.AND P0, PT, R16, UR10, !P0 ;  /* 0x0000000a10007c0c */ /* 0x000fe2000c701270 */
[----:B----4-:R-:W-:Y:S01]  /*6d900*/  VIADD R4, R24, 0x4f ;  /* 0x0000004f18047836 */ /* 0x010fe20000000000 */
[----:B------:R-:W-:Y:S01]  /*6d910*/  LOP3.LUT R0, R0, 0xdfffffff, RZ, 0xc0, !PT ;  /* 0xdfffffff00007812 */ /* 0x000fe200078ec0ff */
[----:B------:R-:W-:Y:S04]  /*6d920*/  STL [R1+0x1eec], R19 ;  /* 0x001eec1301007387 */ /* 0x000fe80000100800 */
[----:B------:R-:W4:Y:S01]  /*6d930*/  LDL.LU R28, [R1+0x3f8] ;  /* 0x0003f800011c7983 */ /* 0x000f220000300800 */
[----:B------:R-:W0:Y:S01]  /*6d940*/  LDCU UR8, c[0x0][0x398] ;  /* 0x00007300ff0877ac */ /* 0x000e220008000800 */
[----:B------:R-:W0:Y:S02]  /*6d950*/  LDCU UR10, c[0x0][0x398] ;  /* 0x00007300ff0a77ac */ /* 0x000e240008000800 */
[----:B------:R-:W-:-:S04]  /*6d960*/  @P1 LOP3.LUT R0, R0, 0x20000000, RZ, 0xfc, !PT ;  /* 0x2000000000001812 */ /* 0x000fc800078efcff */
[----:B------:R-:W-:-:S04]  /*6d970*/  LOP3.LUT R0, R0, 0xefffffff, RZ, 0xc0, !PT ;  /* 0xefffffff00007812 */ /* 0x000fc800078ec0ff */
[----:B------:R-:W-:Y:S02]  /*6d980*/  @P0 LOP3.LUT R0, R0, 0x10000000, RZ, 0xfc, !PT ;  /* 0x1000000000000812 */ /* 0x000fe400078efcff */
[----:B------:R-:W-:Y:S02]  /*6d990*/  ISETP.GE.AND P0, PT, R5, UR28, PT ;  /* 0x0000001c05007c0c */ /* 0x000fe4000bf06270 */
[----:B------:R-:W-:Y:S02]  /*6d9a0*/  LOP3.LUT R0, R0, 0xf7ffffff, RZ, 0xc0, !PT ;  /* 0xf7ffffff00007812 */ /* 0x000fe400078ec0ff */
[----:B------:R-:W-:Y:S02]  /*6d9b0*/  ISETP.LT.AND P2, PT, R27, UR12, !P0 ;  /* 0x0000000c1b007c0c */ /* 0x000fe4000c741270 */
[----:B------:R-:W-:Y:S02]  /*6d9c0*/  ISETP.LT.AND P1, PT, R16, UR14, !P0 ;  /* 0x0000000e10007c0c */ /* 0x000fe4000c721270 */
[----:B------:R-:W-:Y:S01]  /*6d9d0*/  ISETP.GE.AND P0, PT, R4, UR30, PT ;  /* 0x0000001e04007c0c */ /* 0x000fe2000bf06270 */
[----:B------:R-:W-:Y:S01]  /*6d9e0*/  VIADD R5, R24, 0x4e ;  /* 0x0000004e18057836 */ /* 0x000fe20000000000 */
[----:B------:R-:W-:Y:S01]  /*6d9f0*/  STL [R1+0x104], R6 ;  /* 0x0001040601007387 */ /* 0x000fe20000100800 */
[----:B------:R-:W0:Y:S01]  /*6da00*/  LDCU.64 UR28, c[0x0][0x398] ;  /* 0x00007300ff1c77ac */ /* 0x000e220008000a00 */
[----:B------:R-:W0:Y:S05]  /*6da10*/  LDCU UR12, c[0x0][0x39c] ;  /* 0x00007380ff0c77ac */ /* 0x000e2a0008000800 */
[----:B------:R-:W-:Y:S01]  /*6da20*/  @P2 LOP3.LUT R0, R0, 0x8000000, RZ, 0xfc, !PT ;  /* 0x0800000000002812 */ /* 0x000fe200078efcff */
[----:B------:R-:W-:Y:S01]  /*6da30*/  VIADD R4, R24, 0x4d ;  /* 0x0000004d18047836 */ /* 0x000fe20000000000 */
[----:B------:R-:W4:Y:S01]  /*6da40*/  LDL.LU R15, [R1+0x3fc] ;  /* 0x0003fc00010f7983 */ /* 0x000f220000300800 */
[----:B------:R-:W0:Y:S01]  /*6da50*/  LDCU.64 UR30, c[0x0][0x398] ;  /* 0x00007300ff1e77ac */ /* 0x000e220008000a00 */
[----:B------:R-:W-:Y:S01]  /*6da60*/  LOP3.LUT R0, R0, 0xfbffffff, RZ, 0xc0, !PT ;  /* 0xfbffffff00007812 */ /* 0x000fe200078ec0ff */
[----:B------:R-:W0:Y:S03]  /*6da70*/  LDCU UR14, c[0x0][0x398] ;  /* 0x00007300ff0e77ac */ /* 0x000e260008000800 */
        /* <DEDUP_REMOVED lines=9> */
[----:B------:R-:W-:Y:S01]  /*6db10*/  ISETP.GE.AND P0, PT, R5, UR34, PT ;  /* 0x0000002205007c0c */ /* 0x000fe2000bf06270 */
[----:B------:R-:W1:Y:S03]  /*6db20*/  LDCU.64 UR34, c[0x0][0x398] ;  /* 0x00007300ff2277ac */ /* 0x000e660008000a00 */
[----:B------:R-:W-:Y:S02]  /*6db30*/  ISETP.LT.AND P2, PT, R27, UR20, !P0 ;  /* 0x000000141b007c0c */ /* 0x000fe4000c741270 */
[----:B0-----:R-:W-:Y:S02]  /*6db40*/  ISETP.LT.AND P1, PT, R16, UR22, !P0 ;  /* 0x0000001610007c0c */ /* 0x001fe4000c721270 */
[----:B------:R-:W-:-:S02]  /*6db50*/  LOP3.LUT R0, R0, 0xff7fffff, RZ, 0xc0, !PT ;  /* 0xff7fffff00007812 */ /* 0x000fc400078ec0ff */
[----:B------:R-:W-:Y:S01]  /*6db60*/  ISETP.GE.AND P0, PT, R4, UR36, PT ;  /* 0x0000002404007c0c */ /* 0x000fe2000bf06270 */
[----:B------:R-:W0:Y:S01]  /*6db70*/  LDCU UR20, c[0x0][0x398] ;  /* 0x00007300ff1477ac */ /* 0x000e220008000800 */
[----:B------:R-:W0:Y:S01]  /*6db80*/  S2UR UR4, SR_CgaCtaId ;  /* 0x00000000000479c3 */ /* 0x000e220000008800 */
[----:B------:R-:W0:Y:S04]  /*6db90*/  LDCU UR22, c[0x0][0x39c] ;  /* 0x00007380ff1677ac */ /* 0x000e280008000800 */
[----:B------:R-:W-:Y:S01]  /*6dba0*/  @P2 LOP3.LUT R0, R0, 0x800000, RZ, 0xfc, !PT ;  /* 0x0080000000002812 */ /* 0x000fe200078efcff */
[----:B------:R-:W-:Y:S01]  /*6dbb0*/  VIADD R4, R24, 0x4c ;  /* 0x0000004c18047836 */ /* 0x000fe20000000000 */
[----:B------:R-:W0:Y:S02]  /*6dbc0*/  LDCU.64 UR36, c[0x0][0x398] ;  /* 0x00007300ff2477ac */ /* 0x000e240008000a00 */
[----:B------:R-:W-:-:S04]  /*6dbd0*/  LOP3.LUT R0, R0, 0xffbfffff, RZ, 0xc0, !PT ;  /* 0xffbfffff00007812 */ /* 0x000fc800078ec0ff */
[----:B------:R-:W-:Y:S02]  /*6dbe0*/  @P1 LOP3.LUT R0, R0, 0x400000, RZ, 0xfc, !PT ;  /* 0x0040000000001812 */ /* 0x000fe400078efcff */
[----:B--2---:R-:W-:Y:S02]  /*6dbf0*/  ISETP.LT.AND P1, PT, R27, UR24, !P0 ;  /* 0x000000181b007c0c */ /* 0x004fe4000c721270 */
[----:B-1----:R-:W-:Y:S01]  /*6dc00*/  ISETP.LT.AND P0, PT, R16, UR26, !P0 ;  /* 0x0000001a10007c0c */ /* 0x002fe2000c701270 */
[----:B------:R-:W1:Y:S01]  /*6dc10*/  LDCU UR24, c[0x0][0x398] ;  /* 0x00007300ff1877ac */ /* 0x000e620008000800 */
[----:B------:R-:W-:Y:S01]  /*6dc20*/  LOP3.LUT R0, R0, 0xffdfffff, RZ, 0xc0, !PT ;  /* 0xffdfffff00007812 */ /* 0x000fe200078ec0ff */
[----:B------:R-:W2:Y:S08]  /*6dc30*/  LDCU UR26, c[0x0][0x39c] ;  /* 0x00007380ff1a77ac */ /* 0x000eb00008000800 */
[----:B------:R-:W-:-:S04]  /*6dc40*/  @P1 LOP3.LUT R0, R0, 0x200000, RZ, 0xfc, !PT ;  /* 0x0020000000001812 */ /* 0x000fc800078efcff */
[----:B------:R-:W-:-:S04]  /*6dc50*/  LOP3.LUT R0, R0, 0xffefffff, RZ, 0xc0, !PT ;  /* 0xffefffff00007812 */ /* 0x000fc800078ec0ff */
[----:B------:R-:W-:Y:S02]  /*6dc60*/  @P0 LOP3.LUT R0, R0, 0x100000, RZ, 0xfc, !PT ;  /* 0x0010000000000812 */ /* 0x000fe400078efcff */
[----:B------:R-:W-:Y:S01]  /*6dc70*/  ISETP.GE.AND P0, PT, R4, UR40, PT ;  /* 0x0000002804007c0c */ /* 0x000fe2000bf06270 */
[----:B------:R-:W0:Y:S01]  /*6dc80*/  LDCU.64 UR40, c[0x0][0x398] ;  /* 0x00007300ff2877ac */ /* 0x000e220008000a00 */
[----:B---3--:R-:W-:Y:S02]  /*6dc90*/  F2FP.SATFINITE.E4M3.F32.PACK_AB_MERGE_C R5, R26, R22, RZ ;  /* 0x000000161a05723e */ /* 0x008fe400048070ff */
[----:B------:R-:W-:-:S03]  /*6dca0*/  F2FP.SATFINITE.E4M3.F32.PACK_AB_MERGE_C R4, R18, R20, RZ ;  /* 0x000000141204723e */ /* 0x000fc600048070ff */
[----:B------:R3:W-:Y:S04]  /*6dcb0*/  STL [R1+0x1c0], R5 ;  /* 0x0001c00501007387 */ /* 0x0007e80000100800 */
[----:B------:R-:W2:Y:S04]  /*6dcc0*/  LDL.LU R14, [R1+0x3e0] ;  /* 0x0003e000010e7983 */ /* 0x000ea80000300800 */
[----:B------:R-:W2:Y:S04]  /*6dcd0*/  LDL.LU R13, [R1+0x3e4] ;  /* 0x0003e400010d7983 */ /* 0x000ea80000300800 */
[----:B------:R-:W2:Y:S04]  /*6dce0*/  LDL.LU R12, [R1+0x3e8] ;  /* 0x0003e800010c7983 */ /* 0x000ea80000300800 */
[----:B------:R-:W2:Y:S04]  /*6dcf0*/  LDL.LU R11, [R1+0x3ec] ;  /* 0x0003ec00010b7983 */ /* 0x000ea80000300800 */
[----:B------:R0:W-:Y:S04]  /*6dd00*/  STL [R1+0xf0], R4 ;  /* 0x0000f00401007387 */ /* 0x0001e80000100800 */
[----:B------:R-:W2:Y:S04]  /*6dd10*/  LDL.LU R17, [R1+0x3d0] ;  /* 0x0003d00001117983 */ /* 0x000ea80000300800 */
[----:B------:R-:W2:Y:S04]  /*6dd20*/  LDL.LU R23, [R1+0x3d4] ;  /* 0x0003d40001177983 */ /* 0x000ea80000300800 */
[----:B------:R-:W2:Y:S04]  /*6dd30*/  LDL.LU R22, [R1+0x3d8] ;  /* 0x0003d80001167983 */ /* 0x000ea80000300800 */
[----:B------:R-:W2:Y:S04]  /*6dd40*/  LDL.LU R26, [R1+0x3dc] ;  /* 0x0003dc00011a7983 */ /* 0x000ea80000300800 */
[----:B------:R-:W2:Y:S04]  /*6dd50*/  LDL.LU R20, [R1+0x3c0] ;  /* 0x0003c00001147983 */ /* 0x000ea80000300800 */
[----:B------:R-:W2:Y:S01]  /*6dd60*/  LDL.LU R18, [R1+0x3c4] ;  /* 0x0003c40001127983 */ /* 0x000ea20000300800 */
[----:B------:R-:W-:-:S02]  /*6dd70*/  ISETP.LT.AND P1, PT, R27, UR28, !P0 ;  /* 0x0000001c1b007c0c */ /* 0x000fc4000c721270 */
[----:B------:R-:W-:Y:S02]  /*6dd80*/  ISETP.LT.AND P0, PT, R16, UR30, !P0 ;  /* 0x0000001e10007c0c */ /* 0x000fe4000c701270 */
[----:B------:R-:W-:Y:S01]  /*6dd90*/  LOP3.LUT R0, R0, 0xfff7ffff, RZ, 0xc0, !PT ;  /* 0xfff7ffff00007812 */ /* 0x000fe200078ec0ff */
[C---:B---3--:R-:W-:Y:S02]  /*6dda0*/  VIADD R5, R24.reuse, 0x4b ;  /* 0x0000004b18057836 */ /* 0x048fe40000000000 */
[----:B0-----:R-:W-:Y:S01]  /*6ddb0*/  VIADD R4, R24, 0x4a ;  /* 0x0000004a18047836 */ /* 0x001fe20000000000 */
[----:B------:R-:W0:Y:S01]  /*6ddc0*/  LDCU UR28, c[0x0][0x398] ;  /* 0x00007300ff1c77ac */ /* 0x000e220008000800 */
[----:B------:R-:W3:Y:S04]  /*6ddd0*/  LDCU UR30, c[0x0][0x39c] ;  /* 0x00007380ff1e77ac */ /* 0x000ee80008000800 */
[----:B------:R-:W-:-:S04]  /*6dde0*/  @P1 LOP3.LUT R0, R0, 0x80000, RZ, 0xfc, !PT ;  /* 0x0008000000001812 */ /* 0x000fc800078efcff */
[----:B------:R-:W-:-:S04]  /*6ddf0*/  LOP3.LUT R0, R0, 0xfffbffff, RZ, 0xc0, !PT ;  /* 0xfffbffff00007812 */ /* 0x000fc800078ec0ff */
[----:B------:R-:W-:Y:S02]  /*6de00*/  @P0 LOP3.LUT R0, R0, 0x40000, RZ, 0xfc, !PT ;  /* 0x0004000000000812 */ /* 0x000fe400078efcff */
[----:B------:R-:W-:Y:S01]  /*6de10*/  ISETP.GE.AND P0, PT, R5, UR42, PT ;  /* 0x0000002a05007c0c */ /* 0x000fe2000bf06270 */
[----:B------:R-:W0:Y:S03]  /*6de20*/  LDCU.64 UR42, c[0x0][0x398] ;  /* 0x00007300ff2a77ac */ /* 0x000e260008000a00 */
[----:B------:R-:W-:Y:S02]  /*6de30*/  ISETP.LT.AND P2, PT, R27, UR32, !P0 ;  /* 0x000000201b007c0c */ /* 0x000fe4000c741270 */
[----:B------:R-:W-:Y:S02]  /*6de40*/  ISETP.LT.AND P1, PT, R16, UR34, !P0 ;  /* 0x0000002210007c0c */ /* 0x000fe4000c721270 */
[----:B------:R-:W-:-:S02]  /*6de50*/  LOP3.LUT R0, R0, 0xfffdffff, RZ, 0xc0, !PT ;  /* 0xfffdffff00007812 */ /* 0x000fc400078ec0ff */
[----:B------:R-:W-:Y:S01]  /*6de60*/  ISETP.GE.AND P0, PT, R4, UR44, PT ;  /* 0x0000002c04007c0c */ /* 0x000fe2000bf06270 */
[----:B------:R-:W0:Y:S01]  /*6de70*/  LDCU UR32, c[0x0][0x398] ;  /* 0x00007300ff2077ac */ /* 0x000e220008000800 */
[----:B------:R-:W0:Y:S05]  /*6de80*/  LDCU UR34, c[0x0][0x39c] ;  /* 0x00007380ff2277ac */ /* 0x000e2a0008000800 */
[----:B------:R-:W-:Y:S02]  /*6de90*/  @P2 LOP3.LUT R0, R0, 0x20000, RZ, 0xfc, !PT ;  /* 0x0002000000002812 */ /* 0x000fe400078efcff */
[----:B----4-:R-:W-:Y:S01]  /*6dea0*/  F2FP.SATFINITE.E4M3.F32.PACK_AB_MERGE_C R4, R15, R28, RZ ;  /* 0x0000001c0f04723e */ /* 0x010fe200048070ff */
[----:B------:R-:W4:Y:S01]  /*6deb0*/  LDCU.64 UR44, c[0x0][0x398] ;  /* 0x00007300ff2c77ac */ /* 0x000f220008000a00 */
[----:B------:R-:W-:-:S04]  /*6dec0*/  LOP3.LUT R0, R0, 0xfffeffff, RZ, 0xc0, !PT ;  /* 0xfffeffff00007812 */ /* 0x000fc800078ec0ff */
[----:B------:R-:W-:Y:S02]  /*6ded0*/  @P1 LOP3.LUT R0, R0, 0x10000, RZ, 0xfc, !PT ;  /* 0x0001000000001812 */ /* 0x000fe400078efcff */
[----:B------:R-:W-:Y:S02]  /*6dee0*/  ISETP.LT.AND P1, PT, R27, UR36, !P0 ;  /* 0x000000241b007c0c */ /* 0x000fe4000c721270 */
[----:B------:R-:W-:Y:S01]  /*6def0*/  ISETP.LT.AND P0, PT, R16, UR38, !P0 ;  /* 0x0000002610007c0c */ /* 0x000fe2000c701270 */
[----:B------:R0:W-:Y:S01]  /*6df00*/  STL [R1+0xec], R4 ;  /* 0x0000ec0401007387 */ /* 0x0001e20000100800 */
[----:B------:R-:W-:Y:S01]  /*6df10*/  LOP3.LUT R0, R0, 0xffff7fff, RZ, 0xc0, !PT ;  /* 0xffff7fff00007812 */ /* 0x000fe200078ec0ff */
[----:B------:R-:W1:Y:S01]  /*6df20*/  LDCU UR36, c[0x0][0x398] ;  /* 0x00007300ff2477ac */ /* 0x000e620008000800 */
[----:B------:R-:W1:Y:S07]  /*6df30*/  LDCU UR38, c[0x0][0x39c] ;  /* 0x00007380ff2677ac */ /* 0x000e6e0008000800 */
[----:B------:R-:W-:Y:S01]  /*6df40*/  @P1 LOP3.LUT R0, R0, 0x8000, RZ, 0xfc, !PT ;  /* 0x0000800000001812 */ /* 0x000fe200078efcff */
[----:B0-----:R-:W-:-:S03]  /*6df50*/  VIADD R4, R24, 0x49 ;  /* 0x0000004918047836 */ /* 0x001fc60000000000 */
[----:B------:R-:W-:-:S04]  /*6df60*/  LOP3.LUT R0, R0, 0xffffbfff, RZ, 0xc0, !PT ;  /* 0xffffbfff00007812 */ /* 0x000fc800078ec0ff */
[----:B------:R-:W-:Y:S02]  /*6df70*/  @P0 LOP3.LUT R0, R0, 0x4000, RZ, 0xfc, !PT ;  /* 0x0000400000000812 */ /* 0x000fe400078efcff */
[----:B------:R-:W-:-:S04]  /*6df80*/  ISETP.GE.AND P0, PT, R4, UR48, PT ;  /* 0x0000003004007c0c */ /* 0x000fc8000bf06270 */
[----:B------:R-:W-:Y:S02]  /*6df90*/  ISETP.LT.AND P1, PT, R27, UR40, !P0 ;  /* 0x000000281b007c0c */ /* 0x000fe4000c721270 */
[----:B------:R-:W-:Y:S02]  /*6dfa0*/  ISETP.LT.AND P0, PT, R16, UR42, !P0 ;  /* 0x0000002a10007c0c */ /* 0x000fe4000c701270 */
[----:B------:R-:W-:Y:S01]  /*6dfb0*/  LOP3.LUT R0, R0, 0xffffdfff, RZ, 0xc0, !PT ;  /* 0xffffdfff00007812 */ /* 0x000fe200078ec0ff */
[----:B------:R-:W-:Y:S01]  /*6dfc0*/  VIADD R4, R24, 0x48 ;  /* 0x0000004818047836 */ /* 0x000fe20000000000 */
[----:B------:R-:W0:Y:S01]  /*6dfd0*/  LDCU UR40, c[0x0][0x398] ;  /* 0x00007300ff2877ac */ /* 0x000e220008000800 */
[----:B------:R-:W0:Y:S06]  /*6dfe0*/  LDCU UR42, c[0x0][0x39c] ;  /* 0x00007380ff2a77ac */ /* 0x000e2c0008000800 */
[----:B------:R-:W-:-:S04]  /*6dff0*/  @P1 LOP3.LUT R0, R0, 0x2000, RZ, 0xfc, !PT ;  /* 0x0000200000001812 */ /* 0x000fc800078efcff */
[----:B------:R-:W-:-:S04]  /*6e000*/  LOP3.LUT R0, R0, 0xffffefff, RZ, 0xc0, !PT ;  /* 0xffffefff00007812 */ /* 0x000fc800078ec0ff */
[----:B------:R-:W-:Y:S02]  /*6e010*/  @P0 LOP3.LUT R0, R0, 0x1000, RZ, 0xfc, !PT ;  /* 0x0000100000000812 */ /* 0x000fe400078efcff */
[----:B------:R-:W-:Y:S01]  /*6e020*/  ISETP.GE.AND P0, PT, R4, UR49, PT ;  /* 0x0000003104007c0c */ /* 0x000fe2000bf06270 */
[----:B------:R-:W0:Y:S01]  /*6e030*/  LDCU.64 UR48, c[0x0][0x398] ;  /* 0x00007300ff3077ac */ /* 0x000e220008000a00 */
[----:B--2---:R-:W-:Y:S02]  /*6e040*/  F2FP.SATFINITE.E4M3.F32.PACK_AB_MERGE_C R5, R13, R14, RZ ;  /* 0x0000000e0d05723e */ /* 0x004fe400048070ff */
[----:B------:R-:W-:-:S03]  /*6e050*/  F2FP.SATFINITE.E4M3.F32.PACK_AB_MERGE_C R6, R11, R12, RZ ;  /* 0x0000000c0b06723e */ /* 0x000fc600048070ff */
[----:B------:R2:W-:Y:S01]  /*6e060*/  STL [R1+0xe8], R5 ;  /* 0x0000e80501007387 */ /* 0x0005e20000100800 */
[----:B------:R-:W-:-:S03]  /*6e070*/  F2FP.SATFINITE.E4M3.F32.PACK_AB_MERGE_C R4, R26, R22, RZ ;  /* 0x000000161a04723e */ /* 0x000fc600048070ff */
[----:B------:R0:W-:Y:S01]  /*6e080*/  STL [R1+0x1c8], R6 ;  /* 0x0001c80601007387 */ /* 0x0001e20000100800 */
[----:B--2---:R-:W-:-:S05]  /*6e090*/  F2FP.SATFINITE.E4M3.F32.PACK_AB_MERGE_C R5, R23, R17, RZ ;  /* 0x000000111705723e */ /* 0x004fca00048070ff */
[----:B------:R-:W-:Y:S04]  /*6e0a0*/  STL [R1+0xe4], R5 ;  /* 0x0000e40501007387 */ /* 0x000fe80000100800 */
[----:B------:R2:W-:Y:S04]  /*6e0b0*/  STL [R1+0xe0], R4 ;  /* 0x0000e00401007387 */ /* 0x0005e80000100800 */
[----:B0-----:R-:W3:Y:S04]  /*6e0c0*/  LDL.LU R6, [R1+0x3c8] ;  /* 0x0003c80001067983 */ /* 0x001ee80000300800 */
[----:B------:R-:W3:Y:S01]  /*6e0d0*/  LDL.LU R8, [R1+0x3cc] ;  /* 0x0003cc0001087983 */ /* 0x000ee20000300800 */
[----:B--2---:R-:W-:-:S05]  /*6e0e0*/  F2FP.SATFINITE.E4M3.F32.PACK_AB_MERGE_C R4, R18, R20, RZ ;  /* 0x000000141204723e */ /* 0x004fca00048070ff */
        /* <DEDUP_REMOVED lines=15> */
[----:B----4-:R-:W-:-:S02]  /*6e1e0*/  ISETP.LT.AND P1, PT, R27, UR44, !P0 ;  /* 0x0000002c1b007c0c */ /* 0x010fc4000c721270 */
[----:B------:R-:W-:Y:S02]  /*6e1f0*/  ISETP.LT.AND P0, PT, R16, UR46, !P0 ;  /* 0x0000002e10007c0c */ /* 0x000fe4000c701270 */
[----:B------:R-:W-:Y:S01]  /*6e200*/  LOP3.LUT R0, R0, 0xfffff7ff, RZ, 0xc0, !PT ;  /* 0xfffff7ff00007812 */ /* 0x000fe200078ec0ff */
[----:B0-----:R-:W-:Y:S01]  /*6e210*/  VIADD R4, R24, 0x47 ;  /* 0x0000004718047836 */ /* 0x001fe20000000000 */
[----:B------:R-:W0:Y:S01]  /*6e220*/  LDCU UR44, c[0x0][0x398] ;  /* 0x00007300ff2c77ac */ /* 0x000e220008000800 */
[----:B------:R-:W4:Y:S06]  /*6e230*/  LDCU UR46, c[0x0][0x39c] ;  /* 0x00007380ff2e77ac */ /* 0x000f2c0008000800 */
[----:B------:R-:W-:-:S04]  /*6e240*/  @P1 LOP3.LUT R0, R0, 0x800, RZ, 0xfc, !PT ;  /* 0x0000080000001812 */ /* 0x000fc800078efcff */
[----:B------:R-:W-:-:S04]  /*6e250*/  LOP3.LUT R0, R0, 0xfffffbff, RZ, 0xc0, !PT ;  /* 0xfffffbff00007812 */ /* 0x000fc800078ec0ff */
[----:B------:R-:W-:Y:S02]  /*6e260*/  @P0 LOP3.LUT R0, R0, 0x400, RZ, 0xfc, !PT ;  /* 0x0000040000000812 */ /* 0x000fe400078efcff */
[----:B------:R-:W-:Y:S02]  /*6e270*/  ISETP.GE.AND P0, PT, R4, UR52, PT ;  /* 0x0000003404007c0c */ /* 0x000fe4000bf06270 */
[----:B------:R-:W-:Y:S02]  /*6e280*/  LOP3.LUT R0, R0, 0xfffffdff, RZ, 0xc0, !PT ;  /* 0xfffffdff00007812 */ /* 0x000fe400078ec0ff */
[----:B------:R-:W-:Y:S02]  /*6e290*/  ISETP.LT.AND P1, PT, R27, UR48, !P0 ;  /* 0x000000301b007c0c */ /* 0x000fe4000c721270 */
[----:B------:R-:W-:Y:S01]  /*6e2a0*/  ISETP.LT.AND P0, PT, R16, UR50, !P0 ;  /* 0x0000003210007c0c */ /* 0x000fe2000c701270 */
[----:B------:R-:W-:Y:S01]  /*6e2b0*/  VIADD R4, R24, 0x46 ;  /* 0x0000004618047836 */ /* 0x000fe20000000000 */
[----:B------:R-:W0:Y:S01]  /*6e2c0*/  LDCU.64 UR52, c[0x0][0x398] ;  /* 0x00007300ff3477ac */ /* 0x000e220008000a00 */
[----:B------:R-:W0:Y:S01]  /*6e2d0*/  LDCU UR50, c[0x0][0x39c] ;  /* 0x00007380ff3277ac */ /* 0x000e220008000800 */
[----:B------:R-:W0:Y:S07]  /*6e2e0*/  LDCU UR48, c[0x0][0x39c] ;  /* 0x00007380ff3077ac */ /* 0x000e2e0008000800 */
[----:B------:R-:W-:-:S04]  /*6e2f0*/  @P1 LOP3.LUT R0, R0, 0x200, RZ, 0xfc, !PT ;  /* 0x0000020000001812 */ /* 0x000fc800078efcff */
[----:B------:R-:W-:-:S04]  /*6e300*/  LOP3.LUT R0, R0, 0xfffffeff, RZ, 0xc0, !PT ;  /* 0xfffffeff00007812 */ /* 0x000fc800078ec0ff */
[----:B------:R-:W-:Y:S02]  /*6e310*/  @P0 LOP3.LUT R0, R0, 0x100, RZ, 0xfc, !PT ;  /* 0x0000010000000812 */ /* 0x000fe400078efcff */
[----:B------:R-:W-:-:S04]  /*6e320*/  ISETP.GE.AND P0, PT, R4, UR58, PT ;  /* 0x0000003a04007c0c */ /* 0x000fc8000bf06270 */
[----:B0-----:R-:W-:Y:S02]  /*6e330*/  ISETP.LT.AND P1, PT, R27, UR52, !P0 ;  /* 0x000000341b007c0c */ /* 0x001fe4000c721270 */
[----:B------:R-:W-:Y:S02]  /*6e340*/  ISETP.LT.AND P0, PT, R16, UR56, !P0 ;  /* 0x0000003810007c0c */ /* 0x000fe4000c701270 */
[----:B------:R-:W-:Y:S02]  /*6e350*/  LOP3.LUT R0, R0, 0xffffff7f, RZ, 0xc0, !PT ;  /* 0xffffff7f00007812 */ /* 0x000fe400078ec0ff */
[----:B---3--:R-:W-:Y:S02]  /*6e360*/  F2FP.SATFINITE.E4M3.F32.PACK_AB_MERGE_C R4, R8, R6, RZ ;  /* 0x000000060804723e */ /* 0x008fe400048070ff */
[----:B--2---:R-:W-:Y:S02]  /*6e370*/  F2FP.SATFINITE.E4M3.F32.PACK_AB_MERGE_C R5, R15, R28, RZ ;  /* 0x0000001c0f05723e */ /* 0x004fe400048070ff */
[----:B------:R-:W-:Y:S01]  /*6e380*/  F2FP.SATFINITE.E4M3.F32.PACK_AB_MERGE_C R6, R29, R9, RZ ;  /* 0x000000091d06723e */ /* 0x000fe200048070ff */
[----:B------:R0:W-:Y:S01]  /*6e390*/  STL [R1+0x1d0], R4 ;  /* 0x0001d00401007387 */ /* 0x0001e20000100800 */
[----:B------:R-:W-:Y:S01]  /*6e3a0*/  UMOV UR58, 0x400 ;  /* 0x00000400003a7882 */ /* 0x000fe20000000000 */
[----:B------:R-:W2:Y:S01]  /*6e3b0*/  LDCU UR56, c[0x0][0x39c] ;  /* 0x00007380ff3877ac */ /* 0x000ea20008000800 */
[----:B------:R-:W3:Y:S01]  /*6e3c0*/  LDCU UR52, c[0x0][0x39c] ;  /* 0x00007380ff3477ac */ /* 0x000ee20008000800 */
[----:B------:R-:W-:Y:S01]  /*6e3d0*/  STL [R1+0xac], R6 ;  /* 0x0000ac0601007387 */ /* 0x000fe20000100800 */
[----:B0-----:R-:W-:-:S03]  /*6e3e0*/  F2FP.SATFINITE.E4M3.F32.PACK_AB_MERGE_C R4, R23, R11, RZ ;  /* 0x0000000b1704723e */ /* 0x001fc600048070ff */
[----:B------:R-:W2:Y:S04]  /*6e3f0*/  LDL.LU R11, [R1+0x238] ;  /* 0x00023800010b7983 */ /* 0x000ea80000300800 */
[----:B------:R-:W-:Y:S04]  /*6e400*/  STL [R1+0xa4], R5 ;  /* 0x0000a40501007387 */ /* 0x000fe80000100800 */
[----:B------:R-:W2:Y:S04]  /*6e410*/  LDL.LU R23, [R1+0x23c] ;  /* 0x00023c0001177983 */ /* 0x000ea80000300800 */
[----:B------:R0:W-:Y:S01]  /*6e420*/  STL [R1+0x94], R4 ;  /* 0x0000940401007387 */ /* 0x0001e20000100800 */
[----:B------:R-:W-:-:S02]  /*6e430*/  @P1 LOP3.LUT R0, R0, 0x80, RZ, 0xfc, !PT ;  /* 0x0000008000001812 */ /* 0x000fc400078efcff */
[----:B0-----:R-:W-:Y:S02]  /*6e440*/  F2FP.SATFINITE.E4M3.F32.PACK_AB_MERGE_C R4, R20, R22, RZ ;  /* 0x000000161404723e */ /* 0x001fe400048070ff */
[----:B------:R-:W3:Y:S04]  /*6e450*/  LDL.LU R22, [R1+0x380] ;  /* 0x0003800001167983 */ /* 0x000ee80000300800 */
[----:B------:R-:W3:Y:S04]  /*6e460*/  LDL.LU R20, [R1+0x384] ;  /* 0x0003840001147983 */ /* 0x000ee80000300800 */
[----:B------:R0:W-:Y:S01]  /*6e470*/  STL [R1+0x3a0], R4 ;  /* 0x0003a00401007387 */ /* 0x0001e20000100800 */
[----:B------:R-:W-:-:S02]  /*6e480*/  LOP3.LUT R0, R0, 0xffffffbf, RZ, 0xc0, !PT ;  /* 0xffffffbf00007812 */ /* 0x000fc400078ec0ff */
[----:B------:R-:W-:Y:S02]  /*6e490*/  F2FP.SATFINITE.E4M3.F32.PACK_AB_MERGE_C R5, R13, R14, RZ ;  /* 0x0000000e0d05723e */ /* 0x000fe400048070ff */
[----:B------:R-:W-:Y:S01]  /*6e4a0*/  @P0 LOP3.LUT R0, R0, 0x40, RZ, 0xfc, !PT ;  /* 0x0000004000000812 */ /* 0x000fe200078efcff */
[----:B0-----:R-:W-:Y:S02]  /*6e4b0*/  VIADD R4, R24, 0x45 ;  /* 0x0000004518047836 */ /* 0x001fe40000000000 */
[----:B------:R0:W-:Y:S03]  /*6e4c0*/  STL [R1+0x88], R5 ;  /* 0x0000880501007387 */ /* 0x0001e60000100800 */
[----:B------:R-:W-:Y:S02]  /*6e4d0*/  ISETP.GE.AND P0, PT, R4, UR6, PT ;  /* 0x0000000604007c0c */ /* 0x000fe4000bf06270 */
[----:B------:R-:W-:-:S02]  /*6e4e0*/  F2FP.SATFINITE.E4M3.F32.PACK_AB_MERGE_C R4, R17, R12, RZ ;  /* 0x0000000c1104723e */ /* 0x000fc400048070ff */
[----:B------:R-:W-:Y:S01]  /*6e4f0*/  LOP3.LUT R0, R0, 0xffffffdf, RZ, 0xc0, !PT ;  /* 0xffffffdf00007812 */ /* 0x000fe200078ec0ff */
[----:B------:R-:W4:Y:S04]  /*6e500*/  LDL.LU R12, [R1+0x388] ;  /* 0x00038800010c7983 */ /* 0x000f280000300800 */
[----:B------:R-:W4:Y:S04]  /*6e510*/  LDL.LU R17, [R1+0x38c] ;  /* 0x00038c0001117983 */ /* 0x000f280000300800 */
[----:B------:R1:W-:Y:S01]  /*6e520*/  STL [R1+0x80], R4 ;  /* 0x0000800401007387 */ /* 0x0003e20000100800 */
[----:B0-----:R-:W-:Y:S01]  /*6e530*/  F2FP.SATFINITE.E4M3.F32.PACK_AB_MERGE_C R5, R18, R26, RZ ;  /* 0x0000001a1205723e */ /* 0x001fe200048070ff */
[----:B------:R-:W0:Y:S02]  /*6e540*/  LDCU UR6, c[0x0][0x39c] ;  /* 0x00007380ff0677ac */ /* 0x000e240008000800 */
[----:B------:R-:W4:Y:S04]  /*6e550*/  LDL.LU R26, [R1+0x8f0] ;  /* 0x0008f000011a7983 */ /* 0x000f280000300800 */
[----:B------:R-:W4:Y:S01]  /*6e560*/  LDL.LU R18, [R1+0x8f4] ;  /* 0x0008f40001127983 */ /* 0x000f220000300800 */
[----:B------:R-:W-:-:S02]  /*6e570*/  ISETP.LT.AND P1, PT, R27, UR8, !P0 ;  /* 0x000000081b007c0c */ /* 0x000fc4000c721270 */
[----:B------:R-:W-:Y:S01]  /*6e580*/  ISETP.LT.AND P0, PT, R16, UR10, !P0 ;  /* 0x0000000a10007c0c */ /* 0x000fe2000c701270 */
[----:B------:R-:W0:Y:S01]  /*6e590*/  LDCU UR10, c[0x0][0x398] ;  /* 0x00007300ff0a77ac */ /* 0x000e220008000800 */
[----:B-1----:R-:W-:Y:S01]  /*6e5a0*/  VIADD R4, R24, 0x44 ;  /* 0x0000004418047836 */ /* 0x002fe20000000000 */
[----:B------:R-:W-:Y:S01]  /*6e5b0*/  STL [R1+0x84], R5 ;  /* 0x0000840501007387 */ /* 0x000fe20000100800 */
[----:B------:R-:W1:Y:S07]  /*6e5c0*/  LDCU UR8, c[0x0][0x398] ;  /* 0x00007300ff0877ac */ /* 0x000e6e0008000800 */
[----:B------:R-:W-:-:S04]  /*6e5d0*/  @P1 LOP3.LUT R0, R0, 0x20, RZ, 0xfc, !PT ;  /* 0x0000002000001812 */ /* 0x000fc800078efcff */
[----:B------:R-:W-:-:S04]  /*6e5e0*/  LOP3.LUT R0, R0, 0xffffffef, RZ, 0xc0, !PT ;  /* 0xffffffef00007812 */ /* 0x000fc800078ec0ff */
[----:B------:R-:W-:Y:S02]  /*6e5f0*/  @P0 LOP3.LUT R0, R0, 0x10, RZ, 0xfc, !PT ;  /* 0x0000001000000812 */ /* 0x000fe400078efcff */
[----:B------:R-:W-:Y:S01]  /*6e600*/  ISETP.GE.AND P0, PT, R4, UR12, PT ;  /* 0x0000000c04007c0c */ /* 0x000fe2000bf06270 */
[----:B------:R-:W0:Y:S03]  /*6e610*/  LDCU UR12, c[0x0][0x39c] ;  /* 0x00007380ff0c77ac */ /* 0x000e260008000800 */
[----:B------:R-:W-:Y:S02]  /*6e620*/  ISETP.LT.AND P1, PT, R27, UR16, !P0 ;  /* 0x000000101b007c0c */ /* 0x000fe4000c721270 */
[----:B------:R-:W-:Y:S02]  /*6e630*/  ISETP.LT.AND P0, PT, R16, UR14, !P0 ;  /* 0x0000000e10007c0c */ /* 0x000fe4000c701270 */
[----:B------:R-:W-:Y:S01]  /*6e640*/  LOP3.LUT R0, R0, 0xfffffff7, RZ, 0xc0, !PT ;  /* 0xfffffff700007812 */ /* 0x000fe200078ec0ff */
[----:B------:R-:W0:Y:S01]  /*6e650*/  LDCU UR16, c[0x0][0x398] ;  /* 0x00007300ff1077ac */ /* 0x000e220008000800 */
[----:B------:R-:W0:Y:S07]  /*6e660*/  LDCU UR14, c[0x0][0x398] ;  /* 0x00007300ff0e77ac */ /* 0x000e2e0008000800 */
[----:B------:R-:W-:-:S04]  /*6e670*/  @P1 LOP3.LUT R0, R0, 0x8, RZ, 0xfc, !PT ;  /* 0x0000000800001812 */ /* 0x000fc800078efcff */
[----:B------:R-:W-:-:S04]  /*6e680*/  LOP3.LUT R0, R0, 0xfffffffb, RZ, 0xc0, !PT ;  /* 0xfffffffb00007812 */ /* 0x000fc800078ec0ff */
[----:B------:R-:W-:-:S04]  /*6e690*/  @P0 LOP3.LUT R0, R0, 0x4, RZ, 0xfc, !PT ;  /* 0x0000000400000812 */ /* 0x000fc800078efcff */
[----:B------:R-:W-:Y:S02]  /*6e6a0*/  LOP3.LUT R0, R0, 0xfffffffd, RZ, 0xc0, !PT ;  /* 0xfffffffd00007812 */ /* 0x000fe400078ec0ff */
[----:B--2---:R-:W-:-:S05]  /*6e6b0*/  F2FP.SATFINITE.E4M3.F32.PACK_AB_MERGE_C R4, R23, R11, RZ ;  /* 0x0000000b1704723e */ /* 0x004fca00048070ff */
[----:B------:R2:W-:Y:S02]  /*6e6c0*/  STL [R1+0x3c4], R4 ;  /* 0x0003c40401007387 */ /* 0x0005e40000100800 */
[----:B--2---:R-:W-:-:S05]  /*6e6d0*/  VIADD R4, R24, 0x43 ;  /* 0x0000004318047836 */ /* 0x004fca0000000000 */
[----:B0-----:R-:W-:Y:S02]  /*6e6e0*/  ISETP.GE.AND P0, PT, R4, UR6, PT ;  /* 0x0000000604007c0c */ /* 0x001fe4000bf06270 */
[----:B---3--:R-:W-:Y:S01]  /*6e6f0*/  F2FP.SATFINITE.E4M3.F32.PACK_AB_MERGE_C R5, R20, R22, RZ ;  /* 0x000000161405723e */ /* 0x008fe200048070ff */
[----:B------:R-:W0:Y:S01]  /*6e700*/  LDCU UR6, c[0x0][0x39c] ;  /* 0x00007380ff0677ac */ /* 0x000e220008000800 */
[----:B------:R-:W2:Y:S01]  /*6e710*/  LDL.LU R22, [R1+0x8f8] ;  /* 0x0008f80001167983 */ /* 0x000ea20000300800 */
[----:B------:R-:W-:Y:S02]  /*6e720*/  ISETP.LT.AND P1, PT, R27, UR10, !P0 ;  /* 0x0000000a1b007c0c */ /* 0x000fe4000c721270 */
[----:B-1----:R-:W-:Y:S01]  /*6e730*/  ISETP.LT.AND P0, PT, R16, UR8, !P0 ;  /* 0x0000000810007c0c */ /* 0x002fe2000c701270 */
[----:B------:R-:W2:Y:S04]  /*6e740*/  LDL.LU R20, [R1+0x8fc] ;  /* 0x0008fc0001147983 */ /* 0x000ea80000300800 */
[----:B------:R1:W-:Y:S04]  /*6e750*/  STL [R1+0xa8], R5 ;  /* 0x0000a80501007387 */ /* 0x0003e80000100800 */
[----:B------:R-:W3:Y:S04]  /*6e760*/  LDL.LU R11, [R1+0x8e0] ;  /* 0x0008e000010b7983 */ /* 0x000ee80000300800 */
[----:B------:R-:W3:Y:S01]  /*6e770*/  LDL.LU R23, [R1+0x8e4] ;  /* 0x0008e40001177983 */ /* 0x000ee20000300800 */
[----:B------:R-:W0:Y:S01]  /*6e780*/  LDCU UR10, c[0x0][0x398] ;  /* 0x00007300ff0a77ac */ /* 0x000e220008000800 */
[----:B------:R-:W0:Y:S01]  /*6e790*/  LDCU UR8, c[0x0][0x398] ;  /* 0x00007300ff0877ac */ /* 0x000e220008000800 */
[----:B------:R-:W-:-:S02]  /*6e7a0*/  @P1 LOP3.LUT R0, R0, 0x2, RZ, 0xfc, !PT ;  /* 0x0000000200001812 */ /* 0x000fc400078efcff */
[----:B----4-:R-:W-:Y:S02]  /*6e7b0*/  F2FP.SATFINITE.E4M3.F32.PACK_AB_MERGE_C R4, R17, R12, RZ ;  /* 0x0000000c1104723e */ /* 0x010fe400048070ff */
[----:B------:R-:W-:-:S04]  /*6e7c0*/  LOP3.LUT R0, R0, 0xfffffffe, RZ, 0xc0, !PT ;  /* 0xfffffffe00007812 */ /* 0x000fc800078ec0ff */
[----:B------:R-:W-:Y:S01]  /*6e7d0*/  @P0 LOP3.LUT R0, R0, 0x1, RZ, 0xfc, !PT ;  /* 0x0000000100000812 */ /* 0x000fe200078efcff */
[----:B------:R-:W-:Y:S01]  /*6e7e0*/  STL [R1+0xa0], R4 ;  /* 0x0000a00401007387 */ /* 0x000fe20000100800 */
[----:B-1----:R-:W-:-:S03]  /*6e7f0*/  F2FP.SATFINITE.E4M3.F32.PACK_AB_MERGE_C R5, R18, R26, RZ ;  /* 0x0000001a1205723e */ /* 0x002fc600048070ff */
[----:B------:R1:W-:Y:S02]  /*6e800*/  STL [R1+0x1e80], R0 ;  /* 0x001e800001007387 */ /* 0x0003e40000100800 */
[----:B-1----:R-:W-:Y:S02]  /*6e810*/  IMAD.MOV.U32 R0, RZ, RZ, R24 ;  /* 0x000000ffff007224 */ /* 0x002fe400078e0018 */
[----:B------:R-:W4:Y:S04]  /*6e820*/  LDL.LU R24, [R1+0x8e8] ;  /* 0x0008e80001187983 */ /* 0x000f280000300800 */
[----:B------:R-:W4:Y:S04]  /*6e830*/  LDL.LU R26, [R1+0x8ec] ;  /* 0x0008ec00011a7983 */ /* 0x000f280000300800 */
[----:B------:R-:W-:Y:S04]  /*6e840*/  STL [R1+0xc8], R5 ;  /* 0x0000c80501007387 */ /* 0x000fe80000100800 */
[----:B------:R-:W4:Y:S04]  /*6e850*/  LDL.LU R15, [R1+0x370] ;  /* 0x00037000010f7983 */ /* 0x000f280000300800 */
[----:B------:R-:W4:Y:S04]  /*6e860*/  LDL.LU R18, [R1+0x374] ;  /* 0x0003740001127983 */ /* 0x000f280000300800 */
[----:B------:R-:W4:Y:S04]  /*6e870*/  LDL.LU R14, [R1+0x378] ;  /* 0x00037800010e7983 */ /* 0x000f280000300800 */
[----:B------:R-:W4:Y:S01]  /*6e880*/  LDL.LU R13, [R1+0x37c] ;  /* 0x00037c00010d7983 */ /* 0x000f220000300800 */
[----:B------:R-:W-:-:S03]  /*6e890*/  VIADD R4, R0, 0x42 ;  /* 0x0000004200047836 */ /* 0x000fc60000000000 */
[----:B------:R-:W4:Y:S04]  /*6e8a0*/  LDL.LU R12, [R1+0x360] ;  /* 0x00036000010c7983 */ /* 0x000f280000300800 */
[----:B------:R-:W4:Y:S01]  /*6e8b0*/  LDL.LU R17, [R1+0x364] ;  /* 0x0003640001117983 */ /* 0x000f220000300800 */
[----:B------:R-:W-:Y:S01]  /*6e8c0*/  ISETP.GE.AND P0, PT, R4, UR12, PT ;  /* 0x0000000c04007c0c */ /* 0x000fe2000bf06270 */
[----:B------:R-:W1:Y:S03]  /*6e8d0*/  LDCU UR12, c[0x0][0x39c] ;  /* 0x00007380ff0c77ac */ /* 0x000e660008000800 */
[----:B------:R-:W-:Y:S02]  /*6e8e0*/  ISETP.LT.AND P1, PT, R27, UR16, !P0 ;  /* 0x000000101b007c0c */ /* 0x000fe4000c721270 */
[----:B------:R-:W-:Y:S01]  /*6e8f0*/  ISETP.LT.AND P0, PT, R16, UR14, !P0 ;  /* 0x0000000e10007c0c */ /* 0x000fe2000c701270 */
[----:B------:R-:W0:Y:S01]  /*6e900*/  LDCU UR16, c[0x0][0x398] ;  /* 0x00007300ff1077ac */ /* 0x000e220008000800 */
[----:B------:R-:W0:Y:S09]  /*6e910*/  LDCU UR14, c[0x0][0x398] ;  /* 0x00007300ff0e77ac */ /* 0x000e320008000800 */
[----:B------:R-:W-:-:S04]  /*6e920*/  @P1 LOP3.LUT R3, R3, 0x80000000, RZ, 0xfc, !PT ;  /* 0x8000000003031812 */ /* 0x000fc800078efcff */
[----:B------:R-:W-:-:S04]  /*6e930*/  LOP3.LUT R3, R3, 0xbfffffff, RZ, 0xc0, !PT ;  /* 0xbfffffff03037812 */ /* 0x000fc800078ec0ff */
[----:B------:R-:W-:Y:S02]  /*6e940*/  @P0 LOP3.LUT R3, R3, 0x40000000, RZ, 0xfc, !PT ;  /* 0x4000000003030812 */ /* 0x000fe400078efcff */
[----:B--2---:R-:W-:Y:S02]  /*6e950*/  F2FP.SATFINITE.E4M3.F32.PACK_AB_MERGE_C R4, R20, R22, RZ ;  /* 0x000000161404723e */ /* 0x004fe400048070ff */
[----:B------:R-:W2:Y:S04]  /*6e960*/  LDL.LU R22, [R1+0x368] ;  /* 0x0003680001167983 */ /* 0x000ea80000300800 */
[----:B------:R-:W2:Y:S04]  /*6e970*/  LDL.LU R20, [R1+0x36c] ;  /* 0x00036c0001147983 */ /* 0x000ea80000300800 */
[----:B------:R3:W-:Y:S02]  /*6e980*/  STL [R1+0xc4], R4 ;  /* 0x0000c40401007387 */ /* 0x0007e40000100800 */
[----:B---3--:R-:W-:-:S02]  /*6e990*/  F2FP.SATFINITE.E4M3.F32.PACK_AB_MERGE_C R4, R23, R11, RZ ;  /* 0x0000000b1704723e */ /* 0x008fc400048070ff */
[----:B------:R-:W3:Y:S04]  /*6e9a0*/  LDL.LU R11, [R1+0x350] ;  /* 0x00035000010b7983 */ /* 0x000ee80000300800 */
[----:B------:R-:W3:Y:S04]  /*6e9b0*/  LDL.LU R23, [R1+0x354] ;  /* 0x0003540001177983 */ /* 0x000ee80000300800 */
[----:B------:R0:W-:Y:S02]  /*6e9c0*/  STL [R1+0xdc], R4 ;  /* 0x0000dc0401007387 */ /* 0x0001e40000100800 */
[----:B0-----:R-:W-:-:S05]  /*6e9d0*/  VIADD R4, R0, 0x41 ;  /* 0x0000004100047836 */ /* 0x001fca0000000000 */
[----:B------:R-:W-:Y:S02]  /*6e9e0*/  ISETP.GE.AND P0, PT, R4, UR6, PT ;  /* 0x0000000604007c0c */ /* 0x000fe4000bf06270 */
[----:B------:R-:W-:Y:S01]  /*6e9f0*/  LOP3.LUT R3, R3, 0xdfffffff, RZ, 0xc0, !PT ;  /* 0xdfffffff03037812 */ /* 0x000fe200078ec0ff */
[----:B------:R-:W0:Y:S01]  /*6ea00*/  LDCU UR6, c[0x0][0x398] ;  /* 0x00007300ff0677ac */ /* 0x000e220008000800 */
[----:B----4-:R-:W-:Y:S02]  /*6ea10*/  F2FP.SATFINITE.E4M3.F32.PACK_AB_MERGE_C R4, R26, R24, RZ ;  /* 0x000000181a04723e */ /* 0x010fe400048070ff */
[----:B------:R-:W4:Y:S04]  /*6ea20*/  LDL.LU R24, [R1+0x358] ;  /* 0x0003580001187983 */ /* 0x000f280000300800 */
[----:B------:R-:W4:Y:S01]  /*6ea30*/  LDL.LU R26, [R1+0x35c] ;  /* 0x00035c00011a7983 */ /* 0x000f220000300800 */
[----:B------:R-:W-:-:S02]  /*6ea40*/  ISETP.LT.AND P1, PT, R27, UR10, !P0 ;  /* 0x0000000a1b007c0c */ /* 0x000fc4000c721270 */
[----:B------:R-:W-:Y:S01]  /*6ea50*/  ISETP.LT.AND P0, PT, R16, UR8, !P0 ;  /* 0x0000000810007c0c */ /* 0x000fe2000c701270 */
[----:B------:R0:W-:Y:S01]  /*6ea60*/  STL [R1+0xd8], R4 ;  /* 0x0000d80401007387 */ /* 0x0001e20000100800 */
[----:B------:R-:W-:Y:S01]  /*6ea70*/  F2FP.SATFINITE.E4M3.F32.PACK_AB_MERGE_C R18, R18, R15, RZ ;  /* 0x0000000f1212723e */ /* 0x000fe200048070ff */
[----:B------:R-:W1:Y:S01]  /*6ea80*/  LDCU UR10, c[0x0][0x398] ;  /* 0x00007300ff0a77ac */ /* 0x000e620008000800 */
[----:B------:R-:W-:Y:S01]  /*6ea90*/  ULEA UR4, UR4, UR58, 0x18 ;  /* 0x0000003a04047291 */ /* 0x000fe2000f8ec0ff */
[----:B------:R-:W1:Y:S01]  /*6eaa0*/  LDCU UR58, c[0x0][0x39c] ;  /* 0x00007380ff3a77ac */ /* 0x000e620008000800 */
[----:B------:R-:W1:Y:S01]  /*6eab0*/  LDCU UR8, c[0x0][0x39c] ;  /* 0x00007380ff0877ac */ /* 0x000e620008000800 */
[----:B------:R-:W-:Y:S01]  /*6eac0*/  STL [R1+0x1ef4], R18 ;  /* 0x001ef41201007387 */ /* 0x000fe20000100800 */
[----:B0-----:R-:W-:-:S03]  /*6ead0*/  F2FP.SATFINITE.E4M3.F32.PACK_AB_MERGE_C R4, R13, R14, RZ ;  /* 0x0000000e0d04723e */ /* 0x001fc600048070ff */
[----:B------:R-:W-:Y:S02]  /*6eae0*/  @P1 LOP3.LUT R3, R3, 0x20000000, RZ, 0xfc, !PT ;  /* 0x2000000003031812 */ /* 0x000fe400078efcff */
[----:B------:R0:W-:Y:S04]  /*6eaf0*/  STL [R1+0xf8], R4 ;  /* 0x0000f80401007387 */ /* 0x0001e80000100800 */
[----:B------:R-:W4:Y:S01]  /*6eb00*/  LDL.LU R13, [R1+0x340] ;  /* 0x00034000010d7983 */ /* 0x000f220000300800 */
[----:B------:R-:W-:Y:S02]  /*6eb10*/  LOP3.LUT R3, R3, 0xefffffff, RZ, 0xc0, !PT ;  /* 0xefffffff03037812 */ /* 0x000fe400078ec0ff */
[----:B0-----:R-:W-:Y:S02]  /*6eb20*/  F2FP.SATFINITE.E4M3.F32.PACK_AB_MERGE_C R4, R17, R12, RZ ;  /* 0x0000000c1104723e */ /* 0x001fe400048070ff */
[----:B------:R-:W4:Y:S01]  /*6eb30*/  LDL.LU R12, [R1+0x344] ;  /* 0x00034400010c7983 */ /* 0x000f220000300800 */
[----:B------:R-:W-:-:S02]  /*6eb40*/  @P0 LOP3.LUT R3, R3, 0x10000000, RZ, 0xfc, !PT ;  /* 0x1000000003030812 */ /* 0x000fc400078efcff */
[C---:B------:R-:W-:Y:S01]  /*6eb50*/  ISETP.GE.AND P0, PT, R0.reuse, UR57, PT ;  /* 0x0000003900007c0c */ /* 0x040fe2000bf06270 */
[----:B------:R0:W-:Y:S04]  /*6eb60*/  STL [R1+0x118], R4 ;  /* 0x0001180401007387 */ /* 0x0001e80000100800 */
[----:B------:R-:W4:Y:S01]  /*6eb70*/  LDL.LU R17, [R1+0x348] ;  /* 0x0003480001117983 */ /* 0x000f220000300800 */
[----:B------:R-:W-:Y:S02]  /*6eb80*/  LOP3.LUT R3, R3, 0xf7ffffff, RZ, 0xc0, !PT ;  /* 0xf7ffffff03037812 */ /* 0x000fe400078ec0ff */
[----:B------:R-:W-:Y:S01]  /*6eb90*/  ISETP.LT.AND P0, PT, R27, UR16, !P0 ;  /* 0x000000101b007c0c */ /* 0x000fe2000c701270 */
[----:B------:R-:W2:Y:S01]  /*6eba0*/  LDCU UR57, c[0x0][0x39c] ;  /* 0x00007380ff3977ac */ /* 0x000ea20008000800 */
[----:B------:R-:W2:Y:S01]  /*6ebb0*/  LDCU UR16, c[0x0][0x398] ;  /* 0x00007300ff1077ac */ /* 0x000ea20008000800 */
[----:B0-----:R-:W-:-:S10]  /*6ebc0*/  VIADD R4, R0, 0x40 ;  /* 0x0000004000047836 */ /* 0x001fd40000000000 */
[----:B------:R-:W-:Y:S02]  /*6ebd0*/  @P0 LOP3.LUT R3, R3, 0x8000000, RZ, 0xfc, !PT ;  /* 0x0800000003030812 */ /* 0x000fe400078efcff */
[----:B-1----:R-:W-:Y:S01]  /*6ebe0*/  ISETP.GE.AND P0, PT, R4, UR12, PT ;  /* 0x0000000c04007c0c */ /* 0x002fe2000bf06270 */
[----:B------:R-:W0:Y:S01]  /*6ebf0*/  LDCU UR12, c[0x0][0x39c] ;  /* 0x00007380ff0c77ac */ /* 0x000e220008000800 */
[----:B--2---:R-:W-:Y:S02]  /*6ec00*/  F2FP.SATFINITE.E4M3.F32.PACK_AB_MERGE_C R20, R20, R22, RZ ;  /* 0x000000161414723e */ /* 0x004fe400048070ff */
[----:B------:R-:W2:Y:S04]  /*6ec10*/  LDL.LU R22, [R1+0x34c] ;  /* 0x00034c0001167983 */ /* 0x000ea80000300800 */
[----:B------:R-:W-:Y:S01]  /*6ec20*/  STL [R1+0x1ee4], R20 ;  /* 0x001ee41401007387 */ /* 0x000fe20000100800 */
[----:B---3--:R-:W-:-:S03]  /*6ec30*/  F2FP.SATFINITE.E4M3.F32.PACK_AB_MERGE_C R4, R23, R11, RZ ;  /* 0x0000000b1704723e */ /* 0x008fc600048070ff */
[----:B------:R-:W3:Y:S04]  /*6ec40*/  LDL.LU R11, [R1+0x330] ;  /* 0x00033000010b7983 */ /* 0x000ee80000300800 */
[----:B------:R-:W3:Y:S04]  /*6ec50*/  LDL.LU R23, [R1+0x334] ;  /* 0x0003340001177983 */ /* 0x000ee80000300800 */
[----:B------:R1:W-:Y:S01]  /*6ec60*/  STL [R1+0x110], R4 ;  /* 0x0001100401007387 */ /* 0x0003e20000100800 */
[----:B----4-:R-:W-:-:S03]  /*6ec70*/  F2FP.SATFINITE.E4M3.F32.PACK_AB_MERGE_C R5, R26, R24, RZ ;  /* 0x000000181a05723e */ /* 0x010fc600048070ff */
[----:B------:R-:W4:Y:S04]  /*6ec80*/  LDL.LU R24, [R1+0x338] ;  /* 0x0003380001187983 */ /* 0x000f280000300800 */
[----:B------:R-:W4:Y:S01]  /*6ec90*/  LDL.LU R26, [R1+0x33c] ;  /* 0x00033c00011a7983 */ /* 0x000f220000300800 */
[----:B------:R-:W-:Y:S02]  /*6eca0*/  ISETP.LT.AND P1, PT, R27, UR14, !P0 ;  /* 0x0000000e1b007c0c */ /* 0x000fe4000c721270 */
[----:B------:R-:W-:Y:S02]  /*6ecb0*/  ISETP.LT.AND P0, PT, R16, UR6, !P0 ;  /* 0x0000000610007c0c */ /* 0x000fe4000c701270 */
[----:B------:R-:W-:Y:S01]  /*6ecc0*/  LOP3.LUT R3, R3, 0xfbffffff, RZ, 0xc0, !PT ;  /* 0xfbffffff03037812 */ /* 0x000fe200078ec0ff */
[----:B-1----:R-:W-:Y:S01]  /*6ecd0*/  VIADD R4, R0, 0x1 ;  /* 0x0000000100047836 */ /* 0x002fe20000000000 */
[----:B------:R-:W-:Y:S01]  /*6ece0*/  STL [R1+0x10c], R5 ;  /* 0x00010c0501007387 */ /* 0x000fe20000100800 */
[----:B------:R-:W1:Y:S01]  /*6ecf0*/  LDCU UR14, c[0x0][0x398] ;  /* 0x00007300ff0e77ac */ /* 0x000e620008000800 */
[----:B------:R-:W0:Y:S05]  /*6ed00*/  LDCU UR6, c[0x0][0x39c] ;  /* 0x00007380ff0677ac */ /* 0x000e2a0008000800 */
[----:B------:R-:W-:-:S04]  /*6ed10*/  @P1 LOP3.LUT R3, R3, 0x4000000, RZ, 0xfc, !PT ;  /* 0x0400000003031812 */ /* 0x000fc800078efcff */
[----:B------:R-:W-:-:S04]  /*6ed20*/  LOP3.LUT R3, R3, 0xfeffffff, RZ, 0xc0, !PT ;  /* 0xfeffffff03037812 */ /* 0x000fc800078ec0ff */
[----:B------:R-:W-:Y:S02]  /*6ed30*/  @P0 LOP3.LUT R3, R3, 0x1000000, RZ, 0xfc, !PT ;  /* 0x0100000003030812 */ /* 0x000fe400078efcff */
[----:B------:R-:W-:Y:S01]  /*6ed40*/  ISETP.GE.AND P0, PT, R4, UR57, PT ;  /* 0x0000003904007c0c */ /* 0x000fe2000bf06270 */
[----:B------:R-:W0:Y:S01]  /*6ed50*/  LDCU UR57, c[0x0][0x39c] ;  /* 0x00007380ff3977ac */ /* 0x000e220008000800 */
[----:B------:R-:W-:Y:S02]  /*6ed60*/  F2FP.SATFINITE.E4M3.F32.PACK_AB_MERGE_C R4, R12, R13, RZ ;  /* 0x0000000d0c04723e */ /* 0x000fe400048070ff */
[----:B------:R-:W4:Y:S04]  /*6ed70*/  LDL.LU R13, [R1+0x320] ;  /* 0x00032000010d7983 */ /* 0x000f280000300800 */
[----:B------:R-:W4:Y:S01]  /*6ed80*/  LDL.LU R12, [R1+0x324] ;  /* 0x00032400010c7983 */ /* 0x000f220000300800 */
[----:B------:R-:W-:-:S02]  /*6ed90*/  ISETP.LT.AND P1, PT, R16, UR16, !P0 ;  /* 0x0000001010007c0c */ /* 0x000fc4000c721270 */
[----:B------:R-:W-:Y:S02]  /*6eda0*/  ISETP.LT.AND P0, PT, R27, UR10, !P0 ;  /* 0x0000000a1b007c0c */ /* 0x000fe4000c701270 */
[----:B------:R-:W-:Y:S01]  /*6edb0*/  LOP3.LUT R3, R3, 0xfdffffff, RZ, 0xc0, !PT ;  /* 0xfdffffff03037812 */ /* 0x000fe200078ec0ff */
[----:B------:R0:W-:Y:S01]  /*6edc0*/  STL [R1+0xd0], R4 ;  /* 0x0000d00401007387 */ /* 0x0001e20000100800 */
[----:B------:R-:W1:Y:S01]  /*6edd0*/  LDCU UR16, c[0x0][0x398] ;  /* 0x00007300ff1077ac */ /* 0x000e620008000800 */
[----:B------:R-:W1:Y:S06]  /*6ede0*/  LDCU UR10, c[0x0][0x398] ;  /* 0x00007300ff0a77ac */ /* 0x000e6c0008000800 */
[----:B------:R-:W-:Y:S01]  /*6edf0*/  @P1 LOP3.LUT R3, R3, 0x2000000, RZ, 0xfc, !PT ;  /* 0x0200000003031812 */ /* 0x000fe200078efcff */
[----:B0-----:R-:W-:-:S03]  /*6ee00*/  VIADD R4, R0, 0x3f ;  /* 0x0000003f00047836 */ /* 0x001fc60000000000 */
[----:B------:R-:W-:-:S04]  /*6ee10*/  LOP3.LUT R3, R3, 0xffbfffff, RZ, 0xc0, !PT ;  /* 0xffbfffff03037812 */ /* 0x000fc800078ec0ff */
[----:B------:R-:W-:Y:S02]  /*6ee20*/  @P0 LOP3.LUT R3, R3, 0x400000, RZ, 0xfc, !PT ;  /* 0x0040000003030812 */ /* 0x000fe400078efcff */
[----:B------:R-:W-:Y:S01]  /*6ee30*/  ISETP.GE.AND P0, PT, R4, UR12, PT ;  /* 0x0000000c04007c0c */ /* 0x000fe2000bf06270 */
[----:B------:R-:W0:Y:S01]  /*6ee40*/  LDCU UR12, c[0x0][0x39c] ;  /* 0x00007380ff0c77ac */ /* 0x000e220008000800 */
[----:B--2---:R-:W-:Y:S02]  /*6ee50*/  F2FP.SATFINITE.E4M3.F32.PACK_AB_MERGE_C R5, R22, R17, RZ ;  /* 0x000000111605723e */ /* 0x004fe400048070ff */
[----:B------:R-:W2:Y:S04]  /*6ee60*/  LDL.LU R17, [R1+0x328] ;  /* 0x0003280001117983 */ /* 0x000ea80000300800 */
[----:B------:R-:W2:Y:S04]  /*6ee70*/  LDL.LU R22, [R1+0x32c] ;  /* 0x00032c0001167983 */ /* 0x000ea80000300800 */
[----:B------:R4:W-:Y:S01]  /*6ee80*/  STL [R1+0xcc], R5 ;  /* 0x0000cc0501007387 */ /* 0x0009e20000100800 */
        /* <DEDUP_REMOVED lines=8> */
[----:B-1----:R-:W-:Y:S02]  /*6ef10*/  ISETP.LT.AND P0, PT, R16, UR14, !P0 ;  /* 0x0000000e10007c0c */ /* 0x002fe4000c701270 */
[----:B------:R-:W-:Y:S01]  /*6ef20*/  LOP3.LUT R3, R3, 0xff7fffff, RZ, 0xc0, !PT ;  /* 0xff7fffff03037812 */ /* 0x000fe200078ec0ff */
[----:B0-----:R-:W-:Y:S01]  /*6ef30*/  VIADD R4, R0, 0x2 ;  /* 0x0000000200047836 */ /* 0x001fe20000000000 */
[----:B------:R-:W-:Y:S01]  /*6ef40*/  STL [R1+0x98], R5 ;  /* 0x0000980501007387 */ /* 0x000fe20000100800 */
[----:B------:R-:W0:Y:S01]  /*6ef50*/  LDCU UR18, c[0x0][0x398] ;  /* 0x00007300ff1277ac */ /* 0x000e220008000800 */
[----:B------:R-:W1:Y:S05]  /*6ef60*/  LDCU UR14, c[0x0][0x398] ;  /* 0x00007300ff0e77ac */ /* 0x000e6a0008000800 */
        /* <DEDUP_REMOVED lines=61> */
[----:B------:R-:W-:Y:S04]  /*6f340*/  STL [R1+0x60], R5 ;  /* 0x0000600501007387 */ /* 0x000fe80000100800 */
[----:B------:R-:W2:Y:S01]  /*6f350*/  LDL.LU R14, [R1+0x2d0] ;  /* 0x0002d000010e7983 */ /* 0x000ea20000300800 */
[----:B---3--:R-:W-:-:S03]  /*6f360*/  F2FP.SATFINITE.E4M3.F32.PACK_AB_MERGE_C R4, R23, R11, RZ ;  /* 0x0000000b1704723e */ /* 0x008fc600048070ff */
[----:B------:R-:W3:Y:S04]  /*6f370*/  LDL.LU R11, [R1+0x2d4] ;  /* 0x0002d400010b7983 */ /* 0x000ee80000300800 */
[----:B------:R0:W-:Y:S04]  /*6f380*/  STL [R1+0x50], R4 ;  /* 0x0000500401007387 */ /* 0x0001e80000100800 */
[----:B------:R-:W3:Y:S01]  /*6f390*/  LDL.LU R23, [R1+0x2d8] ;  /* 0x0002d80001177983 */ /* 0x000ee20000300800 */
[----:B----4-:R-:W-:-:S03]  /*6f3a0*/  F2FP.SATFINITE.E4M3.F32.PACK_AB_MERGE_C R24, R26, R24, RZ ;  /* 0x000000181a18723e */ /* 0x010fc600048070ff */
        /* <DEDUP_REMOVED lines=14> */
[----:B------:R-:W-:-:S03]  /*6f490*/  ISETP.LT.AND P1, PT, R16, UR20, !P0 ;  /* 0x0000001410007c0c */ /* 0x000fc6000c721270 */
[----:B------:R0:W-:Y:S04]  /*6f4a0*/  STL [R1+0x1c], R4 ;  /* 0x00001c0401007387 */ /* 0x0001e80000100800 */
[----:B------:R-:W4:Y:S04]  /*6f4b0*/  LDL.LU R13, [R1+0x2c0] ;  /* 0x0002c000010d7983 */ /* 0x000f280000300800 */
[----:B------:R-:W4:Y:S01]  /*6f4c0*/  LDL.LU R12, [R1+0x2c4] ;  /* 0x0002c400010c7983 */ /* 0x000f220000300800 */
[----:B------:R-:W-:Y:S02]  /*6f4d0*/  ISETP.LT.AND P0, PT, R27, UR16, !P0 ;  /* 0x000000101b007c0c */ /* 0x000fe4000c701270 */
[----:B------:R-:W-:Y:S01]  /*6f4e0*/  LOP3.LUT R3, R3, 0xffffefff, RZ, 0xc0, !PT ;  /* 0xffffefff03037812 */ /* 0x000fe200078ec0ff */
[----:B------:R-:W1:Y:S01]  /*6f4f0*/  LDCU UR20, c[0x0][0x398] ;  /* 0x00007300ff1477ac */ /* 0x000e620008000800 */
[----:B------:R-:W1:Y:S02]  /*6f500*/  LDCU UR16, c[0x0][0x398] ;  /* 0x00007300ff1077ac */ /* 0x000e640008000800 */
        /* <DEDUP_REMOVED lines=21> */
[----:B------:R3:W-:Y:S01]  /*6f660*/  STL [R1+0x1f34], R26 ;  /* 0x001f341a01007387 */ /* 0x0007e20000100800 */
[----:B------:R-:W0:Y:S01]  /*6f670*/  LDCU UR18, c[0x0][0x398] ;  /* 0x00007300ff1277ac */ /* 0x000e220008000800 */
[----:B------:R-:W1:Y:S05]  /*6f680*/  LDCU UR14, c[0x0][0x398] ;  /* 0x00007300ff0e77ac */ /* 0x000e6a0008000800 */
[----:B------:R-:W-:-:S04]  /*6f690*/  @P1 LOP3.LUT R3, R3, 0x400, RZ, 0xfc, !PT ;  /* 0x0000040003031812 */ /* 0x000fc800078efcff */
[----:B------:R-:W-:-:S04]  /*6f6a0*/  LOP3.LUT R3, R3, 0xfffffeff, RZ, 0xc0, !PT ;  /* 0xfffffeff03037812 */ /* 0x000fc800078ec0ff */
[----:B------:R-:W-:Y:S02]  /*6f6b0*/  @P0 LOP3.LUT R3, R3, 0x100, RZ, 0xfc, !PT ;  /* 0x0000010003030812 */ /* 0x000fe400078efcff */
[----:B------:R-:W-:Y:S01]  /*6f6c0*/  ISETP.GE.AND P0, PT, R4, UR57, PT ;  /* 0x0000003904007c0c */ /* 0x000fe2000bf06270 */
[----:B------:R-:W0:Y:S01]  /*6f6d0*/  LDCU UR57, c[0x0][0x39c] ;  /* 0x00007380ff3977ac */ /* 0x000e220008000800 */
[----:B------:R-:W-:-:S05]  /*6f6e0*/  F2FP.SATFINITE.E4M3.F32.PACK_AB_MERGE_C R4, R12, R13, RZ ;  /* 0x0000000d0c04723e */ /* 0x000fca00048070ff */
[----:B------:R0:W-:Y:S04]  /*6f6f0*/  STL [R1], R4 ;  /* 0x0000000401007387 */ /* 0x0001e80000100800 */
[----:B------:R-:W4:Y:S04]  /*6f700*/  LDL.LU R13, [R1+0x8c0] ;  /* 0x0008c000010d7983 */ /* 0x000f280000300800 */
[----:B------:R-:W4:Y:S01]  /*6f710*/  LDL.LU R12, [R1+0x8c4] ;  /* 0x0008c400010c7983 */ /* 0x000f220000300800 */
[----:B--2---:R-:W-:-:S03]  /*6f720*/  F2FP.SATFINITE.E4M3.F32.PACK_AB_MERGE_C R29, R22, R17, RZ ;  /* 0x00000011161d723e */ /* 0x004fc600048070ff */
[----:B------:R-:W2:Y:S04]  /*6f730*/  LDL.LU R17, [R1+0x8c8] ;  /* 0x0008c80001117983 */ /* 0x000ea80000300800 */
[----:B------:R-:W2:Y:S04]  /*6f740*/  LDL.LU R22, [R1+0x8cc] ;  /* 0x0008cc0001167983 */ /* 0x000ea80000300800 */
[----:B------:R-:W-:Y:S01]  /*6f750*/  STL [R1+0x1f4c], R29 ;  /* 0x001f4c1d01007387 */ /* 0x000fe20000100800 */
[----:B---3--:R-:W-:-:S05]  /*6f760*/  F2FP.SATFINITE.E4M3.F32.PACK_AB_MERGE_C R26, R14, R15, RZ ;  /* 0x0000000f0e1a723e */ /* 0x008fca00048070ff */
[----:B------:R-:W-:Y:S04]  /*6f770*/  STL [R1+0x1f3c], R26 ;  /* 0x001f3c1a01007387 */ /* 0x000fe80000100800 */
[----:B------:R-:W3:Y:S01]  /*6f780*/  LDL.LU R15, [R1+0x210] ;  /* 0x00021000010f7983 */ /* 0x000ee20000300800 */
[----:B----4-:R-:W-:-:S03]  /*6f790*/  F2FP.SATFINITE.E4M3.F32.PACK_AB_MERGE_C R28, R23, R11, RZ ;  /* 0x0000000b171c723e */ /* 0x010fc600048070ff */
[----:B------:R-:W3:Y:S04]  /*6f7a0*/  LDL.LU R23, [R1+0x214] ;  /* 0x0002140001177983 */ /* 0x000ee80000300800 */
[----:B------:R-:W4:Y:S04]  /*6f7b0*/  LDL.LU R14, [R1+0x218] ;  /* 0x00021800010e7983 */ /* 0x000f280000300800 */
[----:B------:R-:W4:Y:S01]  /*6f7c0*/  LDL.LU R11, [R1+0x21c] ;  /* 0x00021c00010b7983 */ /* 0x000f220000300800 */
[----:B------:R-:W-:Y:S02]  /*6f7d0*/  ISETP.LT.AND P1, PT, R16, UR20, !P0 ;  /* 0x0000001410007c0c */ /* 0x000fe4000c721270 */
[----:B------:R-:W-:-:S02]  /*6f7e0*/  ISETP.LT.AND P0, PT, R27, UR16, !P0 ;  /* 0x000000101b007c0c */ /* 0x000fc4000c701270 */
[----:B------:R-:W-:Y:S01]  /*6f7f0*/  LOP3.LUT R3, R3, 0xfffffdff, RZ, 0xc0, !PT ;  /* 0xfffffdff03037812 */ /* 0x000fe200078ec0ff */
[----:B0-----:R-:W-:Y:S01]  /*6f800*/  VIADD R4, R0, 0x3b ;  /* 0x0000003b00047836 */ /* 0x001fe20000000000 */
[----:B------:R-:W-:Y:S01]  /*6f810*/  STL [R1+0x1f40], R28 ;  /* 0x001f401c01007387 */ /* 0x000fe20000100800 */
[----:B------:R-:W0:Y:S01]  /*6f820*/  LDCU UR20, c[0x0][0x398] ;  /* 0x00007300ff1477ac */ /* 0x000e220008000800 */
[----:B------:R-:W0:Y:S05]  /*6f830*/  LDCU UR16, c[0x0][0x398] ;  /* 0x00007300ff1077ac */ /* 0x000e2a0008000800 */
[----:B------:R-:W-:-:S04]  /*6f840*/  @P1 LOP3.LUT R3, R3, 0x200, RZ, 0xfc, !PT ;  /* 0x0000020003031812 */ /* 0x000fc800078efcff */
[----:B------:R-:W-:-:S04]  /*6f850*/  LOP3.LUT R3, R3, 0xffffffbf, RZ, 0xc0, !PT ;  /* 0xffffffbf03037812 */ /* 0x000fc800078ec0ff */
[----:B------:R-:W-:Y:S02]  /*6f860*/  @P0 LOP3.LUT R3, R3, 0x40, RZ, 0xfc, !PT ;  /* 0x0000004003030812 */ /* 0x000fe400078efcff */
[----:B------:R-:W-:Y:S02]  /*6f870*/  ISETP.GE.AND P0, PT, R4, UR12, PT ;  /* 0x0000000c04007c0c */ /* 0x000fe4000bf06270 */
[----:B------:R-:W-:Y:S02]  /*6f880*/  LOP3.LUT R3, R3, 0xffffff7f, RZ, 0xc0, !PT ;  /* 0xffffff7f03037812 */ /* 0x000fe400078ec0ff */
[----:B------:R-:W-:Y:S02]  /*6f890*/  ISETP.LT.AND P1, PT, R27, UR18, !P0 ;  /* 0x000000121b007c0c */ /* 0x000fe4000c721270 */
[----:B-1----:R-:W-:Y:S01]  /*6f8a0*/  ISETP.LT.AND P0, PT, R16, UR14, !P0 ;  /* 0x0000000e10007c0c */ /* 0x002fe2000c701270 */
[----:B------:R-:W-:Y:S01]  /*6f8b0*/  VIADD R4, R0, 0x6 ;  /* 0x0000000600047836 */ /* 0x000fe20000000000 */
[----:B------:R-:W1:Y:S01]  /*6f8c0*/  LDCU UR12, c[0x0][0x39c] ;  /* 0x00007380ff0c77ac */ /* 0x000e620008000800 */
[----:B------:R-:W0:Y:S01]  /*6f8d0*/  LDCU UR18, c[0x0][0x398] ;  /* 0x00007300ff1277ac */ /* 0x000e220008000800 */
[----:B------:R-:W0:Y:S07]  /*6f8e0*/  LDCU UR14, c[0x0][0x398] ;  /* 0x00007300ff0e77ac */ /* 0x000e2e0008000800 */
[----:B------:R-:W-:-:S04]  /*6f8f0*/  @P1 LOP3.LUT R3, R3, 0x80, RZ, 0xfc, !PT ;  /* 0x0000008003031812 */ /* 0x000fc800078efcff */
[----:B------:R-:W-:-:S04]  /*6f900*/  LOP3.LUT R3, R3, 0xffffffdf, RZ, 0xc0, !PT ;  /* 0xffffffdf03037812 */ /* 0x000fc800078ec0ff */
[----:B------:R-:W-:Y:S02]  /*6f910*/  @P0 LOP3.LUT R3, R3, 0x20, RZ, 0xfc, !PT ;  /* 0x0000002003030812 */ /* 0x000fe400078efcff */
[----:B------:R-:W-:Y:S02]  /*6f920*/  ISETP.GE.AND P0, PT, R4, UR58, PT ;  /* 0x0000003a04007c0c */ /* 0x000fe4000bf06270 */
[----:B------:R-:W-:Y:S01]  /*6f930*/  F2FP.SATFINITE.E4M3.F32.PACK_AB_MERGE_C R4, R12, R13, RZ ;  /* 0x0000000d0c04723e */ /* 0x000fe200048070ff */
[----:B------:R-:W0:Y:S04]  /*6f940*/  LDCU UR58, c[0x0][0x39c] ;  /* 0x00007380ff3a77ac */ /* 0x000e280008000800 */
[----:B------:R0:W-:Y:S04]  /*6f950*/  STL [R1+0x48], R4 ;  /* 0x0000480401007387 */ /* 0x0001e80000100800 */
[----:B------:R-:W4:Y:S01]  /*6f960*/  LDL.LU R10, [R1+0x8b0] ;  /* 0x0008b000010a7983 */ /* 0x000f220000300800 */
[----:B--2---:R-:W-:-:S03]  /*6f970*/  F2FP.SATFINITE.E4M3.F32.PACK_AB_MERGE_C R22, R22, R17, RZ ;  /* 0x000000111616723e */ /* 0x004fc600048070ff */
[----:B------:R-:W2:Y:S04]  /*6f980*/  LDL.LU R17, [R1+0x8b4] ;  /* 0x0008b40001117983 */ /* 0x000ea80000300800 */
[----:B------:R-:W2:Y:S04]  /*6f990*/  LDL.LU R13, [R1+0x8b8] ;  /* 0x0008b800010d7983 */ /* 0x000ea80000300800 */
[----:B------:R-:W2:Y:S04]  /*6f9a0*/  LDL.LU R12, [R1+0x8bc] ;  /* 0x0008bc00010c7983 */ /* 0x000ea80000300800 */
[----:B------:R-:W2:Y:S04]  /*6f9b0*/  LDL.LU R6, [R1+0x8a0] ;  /* 0x0008a00001067983 */ /* 0x000ea80000300800 */
[----:B------:R-:W2:Y:S04]  /*6f9c0*/  LDL.LU R8, [R1+0x8a4] ;  /* 0x0008a40001087983 */ /* 0x000ea80000300800 */
[----:B------:R-:W-:Y:S01]  /*6f9d0*/  STL [R1+0x1f38], R22 ;  /* 0x001f381601007387 */ /* 0x000fe20000100800 */
[----:B---3--:R-:W-:-:S02]  /*6f9e0*/  F2FP.SATFINITE.E4M3.F32.PACK_AB_MERGE_C R23, R23, R15, RZ ;  /* 0x0000000f1717723e */ /* 0x008fc400048070ff */
[----:B----4-:R-:W-:-:S03]  /*6f9f0*/  F2FP.SATFINITE.E4M3.F32.PACK_AB_MERGE_C R5, R11, R14, RZ ;  /* 0x0000000e0b05723e */ /* 0x010fc600048070ff */
[----:B------:R-:W-:Y:S04]  /*6fa00*/  STL [R1+0x1f10], R23 ;  /* 0x001f101701007387 */ /* 0x000fe80000100800 */
[----:B------:R-:W3:Y:S04]  /*6fa10*/  LDL.LU R14, [R1+0x8a8] ;  /* 0x0008a800010e7983 */ /* 0x000ee80000300800 */
[----:B------:R-:W3:Y:S01]  /*6fa20*/  LDL.LU R11, [R1+0x8ac] ;  /* 0x0008ac00010b7983 */ /* 0x000ee20000300800 */
[----:B0-----:R-:W-:Y:S02]  /*6fa30*/  ISETP.LT.AND P1, PT, R16, UR20, !P0 ;  /* 0x0000001410007c0c */ /* 0x001fe4000c721270 */
[----:B------:R-:W-:-:S02]  /*6fa40*/  ISETP.LT.AND P0, PT, R27, UR16, !P0 ;  /* 0x000000101b007c0c */ /* 0x000fc4000c701270 */
[----:B------:R-:W-:Y:S01]  /*6fa50*/  LOP3.LUT R3, R3, 0xffffffef, RZ, 0xc0, !PT ;  /* 0xffffffef03037812 */ /* 0x000fe200078ec0ff */
[----:B------:R-:W-:Y:S01]  /*6fa60*/  VIADD R4, R0, 0x3a ;  /* 0x0000003a00047836 */ /* 0x000fe20000000000 */
[----:B------:R-:W0:Y:S01]  /*6fa70*/  LDCU UR20, c[0x0][0x398] ;  /* 0x00007300ff1477ac */ /* 0x000e220008000800 */
[----:B------:R-:W-:Y:S04]  /*6fa80*/  STL [R1+0x5c], R5 ;  /* 0x00005c0501007387 */ /* 0x000fe80000100800 */
[----:B------:R-:W4:Y:S04]  /*6fa90*/  LDL.LU R9, [R1+0x190] ;  /* 0x0001900001097983 */ /* 0x000f280000300800 */
[----:B------:R-:W4:Y:S01]  /*6faa0*/  LDL.LU R15, [R1+0x194] ;  /* 0x00019400010f7983 */ /* 0x000f220000300800 */
[----:B------:R-:W0:Y:S01]  /*6fab0*/  LDCU UR16, c[0x0][0x398] ;  /* 0x00007300ff1077ac */ /* 0x000e220008000800 */
[----:B------:R-:W-:-:S04]  /*6fac0*/  @P1 LOP3.LUT R3, R3, 0x10, RZ, 0xfc, !PT ;  /* 0x0000001003031812 */ /* 0x000fc800078efcff */
[----:B------:R-:W-:-:S04]  /*6fad0*/  LOP3.LUT R3, R3, 0xfffffff7, RZ, 0xc0, !PT ;  /* 0xfffffff703037812 */ /* 0x000fc800078ec0ff */
[----:B------:R-:W-:Y:S02]  /*6fae0*/  @P0 LOP3.LUT R3, R3, 0x8, RZ, 0xfc, !PT ;  /* 0x0000000803030812 */ /* 0x000fe400078efcff */
[----:B-1----:R-:W-:Y:S02]  /*6faf0*/  ISETP.GE.AND P0, PT, R4, UR12, PT ;  /* 0x0000000c04007c0c */ /* 0x002fe4000bf06270 */
[----:B------:R-:W-:Y:S02]  /*6fb00*/  LOP3.LUT R3, R3, 0xfffffffb, RZ, 0xc0, !PT ;  /* 0xfffffffb03037812 */ /* 0x000fe400078ec0ff */
[----:B------:R-:W-:Y:S02]  /*6fb10*/  ISETP.LT.AND P1, PT, R27, UR18, !P0 ;  /* 0x000000121b007c0c */ /* 0x000fe4000c721270 */
[----:B------:R-:W-:Y:S01]  /*6fb20*/  ISETP.LT.AND P0, PT, R16, UR14, !P0 ;  /* 0x0000000e10007c0c */ /* 0x000fe2000c701270 */
        /* <DEDUP_REMOVED lines=8> */
[----:B------:R-:W-:Y:S02]  /*6fbb0*/  LOP3.LUT R3, R3, 0xfffffffd, RZ, 0xc0, !PT ;  /* 0xfffffffd03037812 */ /* 0x000fe400078ec0ff */
[----:B0-----:R-:W-:Y:S02]  /*6fbc0*/  ISETP.LT.AND P1, PT, R16, UR20, !P0 ;  /* 0x0000001410007c0c */ /* 0x001fe4000c721270 */
[----:B--2---:R-:W-:-:S11]  /*6fbd0*/  F2FP.SATFINITE.E4M3.F32.PACK_AB_MERGE_C R17, R17, R10, RZ ;  /* 0x0000000a1111723e */ /* 0x004fd600048070ff */
[----:B------:R-:W-:Y:S02]  /*6fbe0*/  @P1 LOP3.LUT R3, R3, 0x2, RZ, 0xfc, !PT ;  /* 0x0000000203031812 */ /* 0x000fe400078efcff */
[----:B---3--:R-:W-:-:S03]  /*6fbf0*/  F2FP.SATFINITE.E4M3.F32.PACK_AB_MERGE_C R19, R11, R14, RZ ;  /* 0x0000000e0b13723e */ /* 0x008fc600048070ff */
[----:B------:R0:W-:Y:S04]  /*6fc00*/  STL [R1+0x1e84], R3 ;  /* 0x001e840301007387 */ /* 0x0001e80000100800 */
[----:B------:R-:W-:Y:S01]  /*6fc10*/  STL [R1+0x1f04], R17 ;  /* 0x001f041101007387 */ /* 0x000fe20000100800 */
[----:B------:R-:W-:Y:S01]  /*6fc20*/  VIADD R4, R0, 0x39 ;  /* 0x0000003900047836 */ /* 0x000fe20000000000 */
[----:B------:R-:W2:Y:S01]  /*6fc30*/  LDCU UR60, c[0x0][0x39c] ;  /* 0x00007380ff3c77ac */ /* 0x000ea20008000800 */
[----:B------:R-:W3:Y:S01]  /*6fc40*/  LDCU UR20, c[0x0][0x398] ;  /* 0x00007300ff1477ac */ /* 0x000ee20008000800 */
[----:B0-----:R-:W-:Y:S02]  /*6fc50*/  F2FP.SATFINITE.E4M3.F32.PACK_AB_MERGE_C R3, R12, R13, RZ ;  /* 0x0000000d0c03723e */ /* 0x001fe400048070ff */
[----:B------:R-:W2:Y:S04]  /*6fc60*/  LDL.LU R13, [R1+0x198] ;  /* 0x00019800010d7983 */ /* 0x000ea80000300800 */
[----:B------:R-:W2:Y:S04]  /*6fc70*/  LDL.LU R12, [R1+0x19c] ;  /* 0x00019c00010c7983 */ /* 0x000ea80000300800 */
[----:B------:R0:W-:Y:S02]  /*6fc80*/  STL [R1+0x6c], R3 ;  /* 0x00006c0301007387 */ /* 0x0001e40000100800 */
[----:B0-----:R-:W-:-:S02]  /*6fc90*/  F2FP.SATFINITE.E4M3.F32.PACK_AB_MERGE_C R3, R8, R6, RZ ;  /* 0x000000060803723e */ /* 0x001fc400048070ff */
[----:B------:R-:W3:Y:S04]  /*6fca0*/  LDL.LU R6, [R1+0x170] ;  /* 0x0001700001067983 */ /* 0x000ee80000300800 */
[----:B------:R-:W3:Y:S04]  /*6fcb0*/  LDL.LU R8, [R1+0x174] ;  /* 0x0001740001087983 */ /* 0x000ee80000300800 */
[----:B------:R4:W-:Y:S04]  /*6fcc0*/  STL [R1+0x78], R3 ;  /* 0x0000780301007387 */ /* 0x0009e80000100800 */
[----:B------:R-:W3:Y:S04]  /*6fcd0*/  LDL.LU R14, [R1+0x178] ;  /* 0x00017800010e7983 */ /* 0x000ee80000300800 */
[----:B------:R-:W3:Y:S04]  /*6fce0*/  LDL.LU R11, [R1+0x17c] ;  /* 0x00017c00010b7983 */ /* 0x000ee80000300800 */
[----:B------:R-:W-:Y:S01]  /*6fcf0*/  STL [R1+0x1ef8], R19 ;  /* 0x001ef81301007387 */ /* 0x000fe20000100800 */
[----:B----4-:R-:W-:-:S05]  /*6fd00*/  F2FP.SATFINITE.E4M3.F32.PACK_AB_MERGE_C R3, R15, R9, RZ ;  /* 0x000000090f03723e */ /* 0x010fca00048070ff */
[----:B------:R3:W-:Y:S04]  /*6fd10*/  STL [R1+0x108], R3 ;  /* 0x0001080301007387 */ /* 0x0007e80000100800 */
[----:B------:R-:W4:Y:S04]  /*6fd20*/  LDL.LU R9, [R1+0x890] ;  /* 0x0008900001097983 */ /* 0x000f280000300800 */
[----:B------:R-:W4:Y:S01]  /*6fd30*/  LDL.LU R15, [R1+0x894] ;  /* 0x00089400010f7983 */ /* 0x000f220000300800 */
[----:B--2---:R-:W-:-:S03]  /*6fd40*/  F2FP.SATFINITE.E4M3.F32.PACK_AB_MERGE_C R21, R12, R13, RZ ;  /* 0x0000000d0c15723e */ /* 0x004fc600048070ff */
[----:B------:R-:W2:Y:S04]  /*6fd50*/  LDL.LU R13, [R1+0x898] ;  /* 0x00089800010d7983 */ /* 0x000ea80000300800 */
[----:B------:R-:W2:Y:S04]  /*6fd60*/  LDL.LU R12, [R1+0x89c] ;  /* 0x00089c00010c7983 */ /* 0x000ea80000300800 */
[----:B------:R-:W-:Y:S04]  /*6fd70*/  STL [R1+0x1f44], R21 ;  /* 0x001f441501007387 */ /* 0x000fe80000100800 */
[----:B------:R-:W2:Y:S04]  /*6fd80*/  LDL.LU R7, [R1+0x120] ;  /* 0x0001200001077983 */ /* 0x000ea80000300800 */
[----:B------:R-:W2:Y:S01]  /*6fd90*/  LDL.LU R10, [R1+0x124] ;  /* 0x00012400010a7983 */ /* 0x000ea20000300800 */
[----:B---3--:R-:W-:-:S02]  /*6fda0*/  F2FP.SATFINITE.E4M3.F32.PACK_AB_MERGE_C R3, R8, R6, RZ ;  /* 0x000000060803723e */ /* 0x008fc400048070ff */
[----:B------:R-:W-:-:S03]  /*6fdb0*/  F2FP.SATFINITE.E4M3.F32.PACK_AB_MERGE_C R20, R11, R14, RZ ;  /* 0x0000000e0b14723e */ /* 0x000fc600048070ff */
[----:B------:R2:W-:Y:S04]  /*6fdc0*/  STL [R1+0x100], R3 ;  /* 0x0001000301007387 */ /* 0x0005e80000100800 */
[----:B------:R-:W3:Y:S04]  /*6fdd0*/  LDL.LU R14, [R1+0x128] ;  /* 0x00012800010e7983 */ /* 0x000ee80000300800 */
[----:B------:R-:W3:Y:S04]  /*6fde0*/  LDL.LU R11, [R1+0x12c] ;  /* 0x00012c00010b7983 */ /* 0x000ee80000300800 */
[----:B------:R-:W3:Y:S04]  /*6fdf0*/  LDL.LU R6, [R1+0x880] ;  /* 0x0008800001067983 */ /* 0x000ee80000300800 */
[----:B------:R-:W3:Y:S01]  /*6fe00*/  LDL.LU R8, [R1+0x884] ;  /* 0x0008840001087983 */ /* 0x000ee20000300800 */
[----:B----4-:R-:W-:-:S02]  /*6fe10*/  F2FP.SATFINITE.E4M3.F32.PACK_AB_MERGE_C R18, R15, R9, RZ ;  /* 0x000000090f12723e */ /* 0x010fc400048070ff */
[----:B--2---:R-:W-:Y:S02]  /*6fe20*/  F2FP.SATFINITE.E4M3.F32.PACK_AB_MERGE_C R3, R12, R13, RZ ;  /* 0x0000000d0c03723e */ /* 0x004fe400048070ff */
[----:B------:R-:W2:Y:S04]  /*6fe30*/  LDL.LU R13, [R1+0x888] ;  /* 0x00088800010d7983 */ /* 0x000ea80000300800 */
[----:B------:R-:W2:Y:S04]  /*6fe40*/  LDL.LU R12, [R1+0x88c] ;  /* 0x00088c00010c7983 */ /* 0x000ea80000300800 */
[----:B------:R2:W-:Y:S04]  /*6fe50*/  STL [R1+0x164], R3 ;  /* 0x0001640301007387 */ /* 0x0005e80000100800 */
[----:B------:R-:W4:Y:S04]  /*6fe60*/  LDL.LU R9, [R1+0x870] ;  /* 0x0008700001097983 */ /* 0x000f280000300800 */
[----:B------:R-:W4:Y:S01]  /*6fe70*/  LDL.LU R15, [R1+0x874] ;  /* 0x00087400010f7983 */ /* 0x000f220000300800 */
[----:B---3--:R-:W-:-:S03]  /*6fe80*/  F2FP.SATFINITE.E4M3.F32.PACK_AB_MERGE_C R19, R11, R14, RZ ;  /* 0x0000000e0b13723e */ /* 0x008fc600048070ff */
[----:B------:R-:W3:Y:S04]  /*6fe90*/  LDL.LU R14, [R1+0x878] ;  /* 0x00087800010e7983 */ /* 0x000ee80000300800 */
[----:B------:R-:W3:Y:S04]  /*6fea0*/  LDL.LU R11, [R1+0x87c] ;  /* 0x00087c00010b7983 */ /* 0x000ee80000300800 */
[----:B------:R-:W3:Y:S01]  /*6feb0*/  LDL.LU R5, [R1+0xb0] ;  /* 0x0000b00001057983 */ /* 0x000ee20000300800 */
[----:B------:R-:W-:Y:S02]  /*6fec0*/  F2FP.SATFINITE.E4M3.F32.PACK_AB_MERGE_C R17, R10, R7, RZ ;  /* 0x000000070a11723e */ /* 0x000fe400048070ff */
[----:B------:R-:W-:-:S02]  /*6fed0*/  F2FP.SATFINITE.E4M3.F32.PACK_AB_MERGE_C R23, R8, R6, RZ ;  /* 0x000000060817723e */ /* 0x000fc400048070ff */
[----:B--2---:R-:W-:Y:S02]  /*6fee0*/  F2FP.SATFINITE.E4M3.F32.PACK_AB_MERGE_C R3, R12, R13, RZ ;  /* 0x0000000d0c03723e */ /* 0x004fe400048070ff */
[----:B------:R-:W2:Y:S04]  /*6fef0*/  LDL.LU R13, [R1+0xb4] ;  /* 0x0000b400010d7983 */ /* 0x000ea80000300800 */
[----:B------:R0:W-:Y:S04]  /*6ff00*/  STL [R1+0x168], R3 ;  /* 0x0001680301007387 */ /* 0x0001e80000100800 */
[----:B------:R-:W0:Y:S04]  /*6ff10*/  LDL.LU R7, [R1+0xb8] ;  /* 0x0000b80001077983 */ /* 0x000e280000300800 */
[----:B------:R-:W0:Y:S04]  /*6ff20*/  LDL.LU R6, [R1+0xbc] ;  /* 0x0000bc0001067983 */ /* 0x000e280000300800 */
[----:B------:R-:W2:Y:S04]  /*6ff30*/  LDL.LU R8, [R1+0x200] ;  /* 0x0002000001087983 */ /* 0x000ea80000300800 */
[----:B------:R-:W2:Y:S01]  /*6ff40*/  LDL.LU R12, [R1+0x204] ;  /* 0x00020400010c7983 */ /* 0x000ea20000300800 */
[----:B----4-:R-:W-:-:S03]  /*6ff50*/  F2FP.SATFINITE.E4M3.F32.PACK_AB_MERGE_C R15, R15, R9, RZ ;  /* 0x000000090f0f723e */ /* 0x010fc600048070ff */
[----:B------:R-:W4:Y:S01]  /*6ff60*/  LDL.LU R9, [R1+0x208] ;  /* 0x0002080001097983 */ /* 0x000f220000300800 */
[----:B---3--:R-:W-:-:S03]  /*6ff70*/  F2FP.SATFINITE.E4M3.F32.PACK_AB_MERGE_C R14, R11, R14, RZ ;  /* 0x0000000e0b0e723e */ /* 0x008fc600048070ff */
[----:B------:R-:W4:Y:S04]  /*6ff80*/  LDL.LU R11, [R1+0x20c] ;  /* 0x00020c00010b7983 */ /* 0x000f280000300800 */
[----:B------:R-:W3:Y:S04]  /*6ff90*/  LDL.LU R29, [R1+0x1b0] ;  /* 0x0001b000011d7983 */ /* 0x000ee80000300800 */
[----:B------:R-:W3:Y:S01]  /*6ffa0*/  LDL.LU R10, [R1+0x1b4] ;  /* 0x0001b400010a7983 */ /* 0x000ee20000300800 */
[----:B------:R-:W-:Y:S01]  /*6ffb0*/  ISETP.LT.AND P0, PT, R27, UR16, !P0 ;  /* 0x000000101b007c0c */ /* 0x000fe2000c701270 */
[----:B------:R-:W1:-:S12]  /*6ffc0*/  LDCU UR16, c[0x0][0x398] ;  /* 0x00007300ff1077ac */ /* 0x000e580008000800 */
[----:B------:R-:W-:Y:S02]  /*6ffd0*/  @P0 LOP3.LUT R2, R2, 0x40000000, RZ, 0xfc, !PT ;  /* 0x4000000002020812 */ /* 0x000fe400078efcff */
[----:B-1----:R-:W-:Y:S02]  /*6ffe0*/  ISETP.GE.AND P0, PT, R4, UR12, PT ;  /* 0x0000000c04007c0c */ /* 0x002fe4000bf06270 */
[----:B------:R-:W-:Y:S02]  /*6fff0*/  LOP3.LUT R2, R2, 0x7fffffff, RZ, 0xc0, !PT ;  /* 0x7fffffff02027812 */ /* 0x000fe400078ec0ff */
[----:B------:R-:W-:Y:S02]  /*70000*/  ISETP.LT.AND P1, PT, R27, UR18, !P0 ;  /* 0x000000121b007c0c */ /* 0x000fe4000c721270 */
[----:B------:R-:W-:Y:S01]  /*70010*/  ISETP.LT.AND P0, PT, R16, UR14, !P0 ;  /* 0x0000000e10007c0c */ /* 0x000fe2000c701270 */
[----:B------:R-:W-:Y:S01]  /*70020*/  VIADD R4, R0, 0x8 ;  /* 0x0000000800047836 */ /* 0x000fe20000000000 */
[----:B------:R-:W1:Y:S01]  /*70030*/  LDCU UR12, c[0x0][0x39c] ;  /* 0x00007380ff0c77ac */ /* 0x000e620008000800 */
[----:B------:R-:W1:Y:S01]  /*70040*/  LDCU UR18, c[0x0][0x398] ;  /* 0x00007300ff1277ac */ /* 0x000e620008000800 */
[----:B------:R-:W1:Y:S07]  /*70050*/  LDCU UR14, c[0x0][0x398] ;  /* 0x00007300ff0e77ac */ /* 0x000e6e0008000800 */
        /* <DEDUP_REMOVED lines=30> */
[----:B------:R-:W0:Y:S01]  /*70240*/  LDCU UR60, c[0x0][0x39c] ;  /* 0x00007380ff3c77ac */ /* 0x000e220008000800 */
[----:B------:R-:W0:Y:S01]  /*70250*/  LDCU UR20, c[0x0][0x398] ;  /* 0x00007300ff1477ac */ /* 0x000e220008000800 */
[----:B------:R-:W0:Y:S07]  /*70260*/  LDCU UR16, c[0x0][0x398] ;  /* 0x00007300ff1077ac */ /* 0x000e2e0008000800 */
[----:B------:R-:W-:-:S04]  /*70270*/  @P1 LOP3.LUT R2, R2, 0x2000000, RZ, 0xfc, !PT ;  /* 0x0200000002021812 */ /* 0x000fc800078efcff */
[----:B------:R-:W-:-:S04]  /*70280*/  LOP3.LUT R2, R2, 0xffbfffff, RZ, 0xc0, !PT ;  /* 0xffbfffff02027812 */ /* 0x000fc800078ec0ff */
[----:B------:R-:W-:Y:S02]  /*70290*/  @P0 LOP3.LUT R2, R2, 0x400000, RZ, 0xfc, !PT ;  /* 0x0040000002020812 */ /* 0x000fe400078efcff */
[----:B-1----:R-:W-:Y:S02]  /*702a0*/  ISETP.GE.AND P0, PT, R4, UR12, PT ;  /* 0x0000000c04007c0c */ /* 0x002fe4000bf06270 */
[----:B--2---:R-:W-:Y:S02]  /*702b0*/  F2FP.SATFINITE.E4M3.F32.PACK_AB_MERGE_C R13, R13, R5, RZ ;  /* 0x000000050d0d723e */ /* 0x004fe400048070ff */
[----:B0-----:R-:W-:Y:S01]  /*702c0*/  F2FP.SATFINITE.E4M3.F32.PACK_AB_MERGE_C R3, R6, R7, RZ ;  /* 0x000000070603723e */ /* 0x001fe200048070ff */
[----:B------:R-:W2:Y:S04]  /*702d0*/  LDL.LU R5, [R1+0x1b8] ;  /* 0x0001b80001057983 */ /* 0x000ea80000300800 */
[----:B------:R-:W2:Y:S01]  /*702e0*/  LDL.LU R6, [R1+0x1bc] ;  /* 0x0001bc0001067983 */ /* 0x000ea20000300800 */
[----:B------:R-:W-:-:S02]  /*702f0*/  F2FP.SATFINITE.E4M3.F32.PACK_AB_MERGE_C R12, R12, R8, RZ ;  /* 0x000000080c0c723e */ /* 0x000fc400048070ff */
[----:B----4-:R-:W-:Y:S02]  /*70300*/  F2FP.SATFINITE.E4M3.F32.PACK_AB_MERGE_C R11, R11, R9, RZ ;  /* 0x000000090b0b723e */ /* 0x010fe400048070ff */
[----:B------:R-:W-:Y:S01]  /*70310*/  LOP3.LUT R2, R2, 0xff7fffff, RZ, 0xc0, !PT ;  /* 0xff7fffff02027812 */ /* 0x000fe200078ec0ff */
[----:B------:R-:W4:Y:S04]  /*70320*/  LDL.LU R9, [R1+0x144] ;  /* 0x0001440001097983 */ /* 0x000f280000300800 */
[----:B------:R-:W4:Y:S04]  /*70330*/  LDL.LU R24, [R1+0x148] ;  /* 0x0001480001187983 */ /* 0x000f280000300800 */
[----:B------:R-:W4:Y:S01]  /*70340*/  LDL.LU R8, [R1+0x14c] ;  /* 0x00014c0001087983 */ /* 0x000f220000300800 */
[----:B------:R-:W-:-:S02]  /*70350*/  ISETP.LT.AND P1, PT, R27, UR18, !P0 ;  /* 0x000000121b007c0c */ /* 0x000fc4000c721270 */
[----:B------:R-:W-:Y:S01]  /*70360*/  ISETP.LT.AND P0, PT, R16, UR14, !P0 ;  /* 0x0000000e10007c0c */ /* 0x000fe2000c701270 */
[----:B------:R-:W-:Y:S01]  /*70370*/  VIADD R4, R0, 0xa ;  /* 0x0000000a00047836 */ /* 0x000fe20000000000 */
[----:B------:R-:W0:Y:S01]  /*70380*/  LDCU UR12, c[0x0][0x39c] ;  /* 0x00007380ff0c77ac */ /* 0x000e220008000800 */
[----:B------:R-:W1:Y:S01]  /*70390*/  LDCU UR18, c[0x0][0x398] ;  /* 0x00007300ff1277ac */ /* 0x000e620008000800 */
[----:B------:R-:W0:Y:S01]  /*703a0*/  LDCU UR14, c[0x0][0x398] ;  /* 0x00007300ff0e77ac */ /* 0x000e220008000800 */
[----:B------:R-:W4:Y:S04]  /*703b0*/  LDL.LU R21, [R1+0x30] ;  /* 0x0000300001157983 */ /* 0x000f280000300800 */
[----:B------:R-:W4:Y:S04]  /*703c0*/  LDL.LU R7, [R1+0x34] ;  /* 0x0000340001077983 */ /* 0x000f280000300800 */
[----:B------:R-:W4:Y:S04]  /*703d0*/  LDL.LU R22, [R1+0x38] ;  /* 0x0000380001167983 */ /* 0x000f280000300800 */
[----:B------:R-:W4:Y:S01]  /*703e0*/  LDL.LU R28, [R1+0x3c] ;  /* 0x00003c00011c7983 */ /* 0x000f220000300800 */
        /* <DEDUP_REMOVED lines=10> */
[----:B------:R-:W1:Y:S07]  /*70490*/  LDCU UR16, c[0x0][0x398] ;  /* 0x00007300ff1077ac */ /* 0x000e6e0008000800 */
[----:B------:R-:W-:-:S04]  /*704a0*/  @P1 LOP3.LUT R2, R2, 0x100000, RZ, 0xfc, !PT ;  /* 0x0010000002021812 */ /* 0x000fc800078efcff */
[----:B------:R-:W-:-:S04]  /*704b0*/  LOP3.LUT R2, R2, 0xfff7ffff, RZ, 0xc0, !PT ;  /* 0xfff7ffff02027812 */ /* 0x000fc800078ec0ff */
[----:B------:R-:W-:Y:S02]  /*704c0*/  @P0 LOP3.LUT R2, R2, 0x80000, RZ, 0xfc, !PT ;  /* 0x0008000002020812 */ /* 0x000fe400078efcff */
[----:B0-----:R-:W-:Y:S02]  /*704d0*/  ISETP.GE.AND P0, PT, R4, UR12, PT ;  /* 0x0000000c04007c0c */ /* 0x001fe4000bf06270 */
[----:B------:R-:W-:Y:S02]  /*704e0*/  LOP3.LUT R2, R2, 0xfffbffff, RZ, 0xc0, !PT ;  /* 0xfffbffff02027812 */ /* 0x000fe400078ec0ff */
[----:B-1----:R-:W-:Y:S02]  /*704f0*/  ISETP.LT.AND P1, PT, R27, UR18, !P0 ;  /* 0x000000121b007c0c */ /* 0x002fe4000c721270 */
[----:B------:R-:W-:Y:S01]  /*70500*/  ISETP.LT.AND P0, PT, R16, UR14, !P0 ;  /* 0x0000000e10007c0c */ /* 0x000fe2000c701270 */
[----:B------:R-:W-:Y:S01]  /*70510*/  VIADD R4, R0, 0xb ;  /* 0x0000000b00047836 */ /* 0x000fe20000000000 */
[----:B------:R-:W0:Y:S01]  /*70520*/  LDCU UR12, c[0x0][0x39c] ;  /* 0x00007380ff0c77ac */ /* 0x000e220008000800 */
[----:B------:R-:W1:Y:S01]  /*70530*/  LDCU UR18, c[0x0][0x398] ;  /* 0x00007300ff1277ac */ /* 0x000e620008000800 */
        /* <DEDUP_REMOVED lines=21> */
[----:B---3--:R-:W-:Y:S01]  /*70690*/  F2FP.SATFINITE.E4M3.F32.PACK_AB_MERGE_C R10, R10, R29, RZ ;  /* 0x0000001d0a0a723e */ /* 0x008fe200048070ff */
[----:B------:R-:W1:Y:S01]  /*706a0*/  LDCU UR18, c[0x0][0x398] ;  /* 0x00007300ff1277ac */ /* 0x000e620008000800 */
[----:B------:R-:W3:Y:S06]  /*706b0*/  LDCU UR14, c[0x0][0x398] ;  /* 0x00007300ff0e77ac */ /* 0x000eec0008000800 */
        /* <DEDUP_REMOVED lines=14> */
[----:B0-----:R-:W-:Y:S01]  /*707a0*/  ISETP.GE.AND P0, PT, R4, UR12, PT ;  /* 0x0000000c04007c0c */ /* 0x001fe2000bf06270 */
[----:B------:R-:W0:Y:S01]  /*707b0*/  LDCU UR12, c[0x0][0x39c] ;  /* 0x00007380ff0c77ac */ /* 0x000e220008000800 */
[----:B--2---:R-:W-:-:S05]  /*707c0*/  F2FP.SATFINITE.E4M3.F32.PACK_AB_MERGE_C R5, R6, R5, RZ ;  /* 0x000000050605723e */ /* 0x004fca00048070ff */
[----:B------:R2:W-:Y:S04]  /*707d0*/  STL [R1+0xb4], R5 ;  /* 0x0000b40501007387 */ /* 0x0005e80000100800 */
[----:B------:R-:W3:Y:S04]  /*707e0*/  LDL.LU R26, [R1+0x20] ;  /* 0x00002000011a7983 */ /* 0x000ee80000300800 */
[----:B------:R-:W3:Y:S04]  /*707f0*/  LDL.LU R6, [R1+0x24] ;  /* 0x0000240001067983 */ /* 0x000ee80000300800 */
[----:B------:R-:W3:Y:S04]  /*70800*/  LDL.LU R29, [R1+0x28] ;  /* 0x00002800011d7983 */ /* 0x000ee80000300800 */
[----:B--2---:R-:W2:Y:S04]  /*70810*/  LDL.LU R5, [R1+0x2c] ;  /* 0x00002c0001057983 */ /* 0x004ea80000300800 */
[----:B------:R-:W2:Y:S01]  /*70820*/  LDL.LU R4, [R1+0x140] ;  /* 0x0001400001047983 */ /* 0x000ea20000300800 */
[----:B----4-:R-:W-:-:S03]  /*70830*/  F2FP.SATFINITE.E4M3.F32.PACK_AB_MERGE_C R8, R8, R24, RZ ;  /* 0x000000180808723e */ /* 0x010fc600048070ff */
[----:B------:R-:W4:Y:S01]  /*70840*/  LDL.LU R24, [R1+0x149c] ;  /* 0x00149c0001187983 */ /* 0x000f220000300800 */
[----:B------:R-:W-:Y:S02]  /*70850*/  F2FP.SATFINITE.E4M3.F32.PACK_AB_MERGE_C R7, R7, R21, RZ ;  /* 0x000000150707723e */ /* 0x000fe400048070ff */
[----:B------:R-:W-:Y:S02]  /*70860*/  F2FP.SATFINITE.E4M3.F32.PACK_AB_MERGE_C R21, R28, R22, RZ ;  /* 0x000000161c15723e */ /* 0x000fe400048070ff */
[----:B------:R-:W-:-:S03]  /*70870*/  LOP3.LUT R22, R25, 0xffff, RZ, 0xc0, !PT ;  /* 0x0000ffff19167812 */ /* 0x000fc600078ec0ff */
[----:B------:R4:W-:Y:S01]  /*70880*/  STL [R1+0x190], R21 ;  /* 0x0001901501007387 */ /* 0x0009e20000100800 */
[----:B-1----:R-:W-:Y:S02]  /*70890*/  ISETP.LT.AND P1, PT, R27, UR18, !P0 ;  /* 0x000000121b007c0c */ /* 0x002fe4000c721270 */
[----:B---3--:R-:W-:Y:S02]  /*708a0*/  ISETP.LT.AND P0, PT, R16, UR14, !P0 ;  /* 0x0000000e10007c0c */ /* 0x008fe4000c701270 */
[----:B------:R-:W-:Y:S01]  /*708b0*/  LOP3.LUT R2, R2, 0xfffffbff, RZ, 0xc0, !PT ;  /* 0xfffffbff02027812 */ /* 0x000fe200078ec0ff */
[----:B------:R-:W1:Y:S01]  /*708c0*/  LDCU UR18, c[0x0][0x398] ;  /* 0x00007300ff1277ac */ /* 0x000e620008000800 */
[----:B------:R-:W3:Y:S07]  /*708d0*/  LDCU UR14, c[0x0][0x398] ;  /* 0x00007300ff0e77ac */ /* 0x000eee0008000800 */
[----:B------:R-:W-:-:S04]  /*708e0*/  @P1 LOP3.LUT R2, R2, 0x400, RZ, 0xfc, !PT ;  /* 0x0000040002021812 */ /* 0x000fc800078efcff */
[----:B------:R-:W-:-:S04]  /*708f0*/  LOP3.LUT R2, R2, 0xfffffeff, RZ, 0xc0, !PT ;  /* 0xfffffeff02027812 */ /* 0x000fc800078ec0ff */
[----:B------:R-:W-:-:S04]  /*70900*/  @P0 LOP3.LUT R2, R2, 0x100, RZ, 0xfc, !PT ;  /* 0x0000010002020812 */ /* 0x000fc800078efcff */
[----:B------:R-:W-:Y:S02]  /*70910*/  LOP3.LUT R2, R2, 0xfffffdff, RZ, 0xc0, !PT ;  /* 0xfffffdff02027812 */ /* 0x000fe400078ec0ff */
[----:B------:R-:W-:-:S04]  /*70920*/  F2FP.SATFINITE.E4M3.F32.PACK_AB_MERGE_C R6, R6, R26, RZ ;  /* 0x0000001a0606723e */ /* 0x000fc800048070ff */
[----:B------:R-:W-:Y:S02]  /*70930*/  LOP3.LUT R6, R6, 0xffff, RZ, 0xc0, !PT ;  /* 0x0000ffff06067812 */ /* 0x000fe400078ec0ff */
[----:B--2---:R-:W-:Y:S02]  /*70940*/  F2FP.SATFINITE.E4M3.F32.PACK_AB_MERGE_C R5, R5, R29, RZ ;  /* 0x0000001d0505723e */ /* 0x004fe400048070ff */
[----:B----4-:R-:W-:Y:S02]  /*70950*/  LOP3.LUT R21, R24, 0xffff, RZ, 0xc0, !PT ;  /* 0x0000ffff18157812 */ /* 0x010fe400078ec0ff */
[----:B------:R-:W-:Y:S02]  /*70960*/  LOP3.LUT R5, R5, 0xffff, RZ, 0xc0, !PT ;  /* 0x0000ffff05057812 */ /* 0x000fe400078ec0ff */
[--C-:B------:R-:W-:Y:S02]  /*70970*/  SHF.R.U32.HI R25, RZ, 0x8, R6.reuse ;  /* 0x00000008ff197819 */ /* 0x100fe40000011606 */
[----:B------:R-:W-:-:S02]  /*70980*/  PRMT R24, R21, 0x3340, R6 ;  /* 0x0000334015187816 */ /* 0x000fc40000000006 */
[----:B------:R-:W-:Y:S02]  /*70990*/  PRMT R6, R22, 0x3340, R5 ;  /* 0x0000334016067816 */ /* 0x000fe40000000005 */
[----:B------:R-:W-:Y:S02]  /*709a0*/  SHF.R.U32.HI R29, RZ, 0x8, R21 ;  /* 0x00000008ff1d7819 */ /* 0x000fe40000011615 */
[----:B------:R-:W-:Y:S01]  /*709b0*/  SHF.R.U32.HI R21, RZ, 0x8, R22 ;  /* 0x00000008ff157819 */ /* 0x000fe20000011616 */
[----:B------:R2:W-:Y:S04]  /*709c0*/  STL [R1+0x175c], R24 ;  /* 0x00175c1801007387 */ /* 0x0005e80000100800 */
[----:B------:R-:W4:Y:S04]  /*709d0*/  LDL.LU R22, [R1+0x14f8] ;  /* 0x0014f80001167983 */ /* 0x000f280000300800 */
[----:B------:R-:W4:Y:S04]  /*709e0*/  LDL.LU R28, [R1+0x1494] ;  /* 0x00149400011c7983 */ /* 0x000f280000300800 */
[----:B------:R0:W-:Y:S04]  /*709f0*/  STL [R1+0x1758], R6 ;  /* 0x0017580601007387 */ /* 0x0001e80000100800 */
[----:B--2---:R-:W2:Y:S04]  /*70a00*/  LDL.LU R24, [R1+0x14b8] ;  /* 0x0014b80001187983 */ /* 0x004ea80000300800 */
[----:B------:R-:W4:Y:S01]  /*70a10*/  LDL.LU R26, [R1] ;  /* 0x00000000011a7983 */ /* 0x000f220000300800 */
[----:B------:R-:W-:Y:S01]  /*70a20*/  F2FP.SATFINITE.E4M3.F32.PACK_AB_MERGE_C R9, R9, R4, RZ ;  /* 0x000000040909723e */ /* 0x000fe200048070ff */
[----:B------:R-:W-:-:S05]  /*70a30*/  VIADD R4, R0, 0xd ;  /* 0x0000000d00047836 */ /* 0x000fca0000000000 */
[----:B------:R-:W-:Y:S01]  /*70a40*/  ISETP.GE.AND P0, PT, R4, UR60, PT ;  /* 0x0000003c04007c0c */ /* 0x000fe2000bf06270 */
[----:B------:R-:W-:Y:S01]  /*70a50*/  VIADD R4, R0, 0x33 ;  /* 0x0000003300047836 */ /* 0x000fe20000000000 */
[----:B------:R-:W0:Y:S02]  /*70a60*/  LDCU UR60, c[0x0][0x39c] ;  /* 0x00007380ff3c77ac */ /* 0x000e240008000800 */
[----:B------:R-:W-:Y:S02]  /*70a70*/  ISETP.LT.AND P1, PT, R16, UR20, !P0 ;  /* 0x0000001410007c0c */ /* 0x000fe4000c721270 */
[----:B------:R-:W-:Y:S01]  /*70a80*/  ISETP.LT.AND P0, PT, R27, UR16, !P0 ;  /* 0x000000101b007c0c */ /* 0x000fe2000c701270 */
[----:B------:R-:W0:Y:S01]  /*70a90*/  LDCU UR20, c[0x0][0x398] ;  /* 0x00007300ff1477ac */ /* 0x000e220008000800 */
[----:B------:R-:W0:Y:S09]  /*70aa0*/  LDCU UR16, c[0x0][0x398] ;  /* 0x00007300ff1077ac */ /* 0x000e320008000800 */
[----:B------:R-:W-:-:S04]  /*70ab0*/  @P1 LOP3.LUT R2, R2, 0x200, RZ, 0xfc, !PT ;  /* 0x0000020002021812 */ /* 0x000fc800078efcff */
[----:B------:R-:W-:-:S04]  /*70ac0*/  LOP3.LUT R2, R2, 0xffffffbf, RZ, 0xc0, !PT ;  /* 0xffffffbf02027812 */ /* 0x000fc800078ec0ff */
[----:B------:R-:W-:Y:S02]  /*70ad0*/  @P0 LOP3.LUT R2, R2, 0x40, RZ, 0xfc, !PT ;  /* 0x0000004002020812 */ /* 0x000fe400078efcff */
[----:B0-----:R-:W-:Y:S02]  /*70ae0*/  ISETP.GE.AND P0, PT, R4, UR12, PT ;  /* 0x0000000c04007c0c */ /* 0x001fe4000bf06270 */
[----:B------:R-:W-:Y:S02]  /*70af0*/  LOP3.LUT R2, R2, 0xffffff7f, RZ, 0xc0, !PT ;  /* 0xffffff7f02027812 */ /* 0x000fe400078ec0ff */
[----:B-1----:R-:W-:Y:S02]  /*70b00*/  ISETP.LT.AND P1, PT, R27, UR18, !P0 ;  /* 0x000000121b007c0c */ /* 0x002fe4000c721270 */
[----:B---3--:R-:W-:Y:S01]  /*70b10*/  ISETP.LT.AND P0, PT, R16, UR14, !P0 ;  /* 0x0000000e10007c0c */ /* 0x008fe2000c701270 */
[----:B------:R-:W-:Y:S01]  /*70b20*/  VIADD R4, R0, 0xe ;  /* 0x0000000e00047836 */ /* 0x000fe20000000000 */
[----:B------:R-:W0:Y:S01]  /*70b30*/  LDCU UR12, c[0x0][0x39c] ;  /* 0x00007380ff0c77ac */ /* 0x000e220008000800 */
[----:B------:R-:W1:Y:S01]  /*70b40*/  LDCU UR14, c[0x0][0x398] ;  /* 0x00007300ff0e77ac */ /* 0x000e620008000800 */
[----:B------:R-:W-:-:S02]  /*70b50*/  SHF.R.U32.HI R6, RZ, 0x8, R5 ;  /* 0x00000008ff067819 */ /* 0x000fc40000011605 */
[----:B------:R-:W-:Y:S02]  /*70b60*/  LOP3.LUT R21, R21, 0xffff, RZ, 0xc0, !PT ;  /* 0x0000ffff15157812 */ /* 0x000fe400078ec0ff */
[----:B------:R-:W-:Y:S01]  /*70b70*/  LOP3.LUT R7, R7, 0xffff, RZ, 0xc0, !PT ;  /* 0x0000ffff07077812 */ /* 0x000fe200078ec0ff */
[----:B------:R-:W3:Y:S02]  /*70b80*/  LDCU UR18, c[0x0][0x39c] ;  /* 0x00007380ff1277ac */ /* 0x000ee40008000800 */
        /* <DEDUP_REMOVED lines=10> */
[----:B------:R-:W-:-:S02]  /*70c30*/  LOP3.LUT R5, R29, 0xffff, RZ, 0xc0, !PT ;  /* 0x0000ffff1d057812 */ /* 0x000fc400078ec0ff */
[----:B------:R-:W-:Y:S01]  /*70c40*/  LOP3.LUT R6, R6, 0xffff, RZ, 0xc0, !PT ;  /* 0x0000ffff06067812 */ /* 0x000fe200078ec0ff */
[----:B------:R-:W3:Y:S01]  /*70c50*/  LDL.LU R29, [R1+0x1f4c] ;  /* 0x001f4c00011d7983 */ /* 0x000ee20000300800 */
[----:B------:R-:W2:Y:S03]  /*70c60*/  LDCU UR20, c[0x0][0x398] ;  /* 0x00007300ff1477ac */ /* 0x000ea60008000800 */
[----:B------:R-:W-:-:S04]  /*70c70*/  @P1 LOP3.LUT R2, R2, 0x10, RZ, 0xfc, !PT ;  /* 0x0000001002021812 */ /* 0x000fc800078efcff */
[----:B------:R-:W-:-:S04]  /*70c80*/  LOP3.LUT R2, R2, 0xfffffff7, RZ, 0xc0, !PT ;  /* 0xfffffff702027812 */ /* 0x000fc800078ec0ff */
[----:B------:R-:W-:Y:S02]  /*70c90*/  @P0 LOP3.LUT R2, R2, 0x8, RZ, 0xfc, !PT ;  /* 0x0000000802020812 */ /* 0x000fe400078efcff */
[----:B0-----:R-:W-:Y:S02]  /*70ca0*/  ISETP.GE.AND P0, PT, R4, UR12, PT ;  /* 0x0000000c04007c0c */ /* 0x001fe4000bf06270 */
[----:B------:R-:W-:Y:S02]  /*70cb0*/  LOP3.LUT R2, R2, 0xfffffffb, RZ, 0xc0, !PT ;  /* 0xfffffffb02027812 */ /* 0x000fe400078ec0ff */
[----:B-1----:R-:W-:Y:S02]  /*70cc0*/  ISETP.LT.AND P1, PT, R27, UR14, !P0 ;  /* 0x0000000e1b007c0c */ /* 0x002fe4000c721270 */
[----:B------:R-:W-:Y:S02]  /*70cd0*/  ISETP.LT.AND P0, PT, R16, UR24, !P0 ;  /* 0x0000001810007c0c */ /* 0x000fe4000c701270 */
[----:B------:R-:W-:Y:S01]  /*70ce0*/  LOP3.LUT R4, R25, 0xffff, RZ, 0xc0, !PT ;  /* 0x0000ffff19047812 */ /* 0x000fe200078ec0ff */
[----:B------:R-:W0:Y:S01]  /*70cf0*/  LDCU UR12, c[0x0][0x39c] ;  /* 0x00007380ff0c77ac */ /* 0x000e220008000800 */
[----:B------:R-:W3:Y:S01]  /*70d00*/  LDL.LU R25, [R1+0x1f48] ;  /* 0x001f480001197983 */ /* 0x000ee20000300800 */
[----:B------:R-:W1:Y:S01]  /*70d10*/  LDCU UR24, c[0x0][0x398] ;  /* 0x00007300ff1877ac */ /* 0x000e620008000800 */
[----:B------:R-:W-:Y:S01]  /*70d20*/  PRMT R5, R5, 0x3340, R4 ;  /* 0x0000334005057816 */ /* 0x000fe20000000004 */
[----:B------:R-:W-:Y:S01]  /*70d30*/  VIADD R4, R0, 0xf ;  /* 0x0000000f00047836 */ /* 0x000fe20000000000 */
[----:B------:R-:W0:Y:S03]  /*70d40*/  LDCU UR14, c[0x0][0x39c] ;  /* 0x00007380ff0e77ac */ /* 0x000e260008000800 */
[----:B------:R-:W-:-:S04]  /*70d50*/  @P1 LOP3.LUT R2, R2, 0x4, RZ, 0xfc, !PT ;  /* 0x0000000402021812 */ /* 0x000fc800078efcff */
[----:B------:R-:W-:-:S04]  /*70d60*/  LOP3.LUT R2, R2, 0xfffffffe, RZ, 0xc0, !PT ;  /* 0xfffffffe02027812 */ /* 0x000fc800078ec0ff */
[----:B------:R-:W-:Y:S02]  /*70d70*/  @P0 LOP3.LUT R2, R2, 0x1, RZ, 0xfc, !PT ;  /* 0x0000000102020812 */ /* 0x000fe400078efcff */
[----:B------:R-:W-:Y:S01]  /*70d80*/  ISETP.GE.AND P0, PT, R4, UR60, PT ;  /* 0x0000003c04007c0c */ /* 0x000fe2000bf06270 */
[----:B------:R0:W-:Y:S01]  /*70d90*/  STL [R1+0xb1c], R5 ;  /* 0x000b1c0501007387 */ /* 0x0001e20000100800 */
[----:B------:R-:W-:Y:S02]  /*70da0*/  LOP3.LUT R2, R2, 0xfffffffd, RZ, 0xc0, !PT ;  /* 0xfffffffd02027812 */ /* 0x000fe400078ec0ff */
[----:B------:R-:W-:Y:S02]  /*70db0*/  ISETP.LT.AND P1, PT, R16, UR16, !P0 ;  /* 0x0000001010007c0c */ /* 0x000fe4000c721270 */
[----:B--2---:R-:W-:Y:S02]  /*70dc0*/  LOP3.LUT R24, R24, 0xffff, RZ, 0xc0, !PT ;  /* 0x0000ffff18187812 */ /* 0x004fe400078ec0ff */
[----:B0-----:R-:W-:-:S02]  /*70dd0*/  PRMT R5, R21, 0x3340, R6 ;  /* 0x0000334015057816 */ /* 0x001fc40000000006 */
[----:B----4-:R-:W-:Y:S02]  /*70de0*/  LOP3.LUT R21, R22, 0xffff, RZ, 0xc0, !PT ;  /* 0x0000ffff16157812 */ /* 0x010fe400078ec0ff */
[----:B------:R-:W-:-:S05]  /*70df0*/  LOP3.LUT R6, R28, 0xffff, RZ, 0xc0, !PT ;  /* 0x0000ffff1c067812 */ /* 0x000fca00078ec0ff */
[----:B------:R-:W-:Y:S01]  /*70e00*/  @P1 LOP3.LUT R2, R2, 0x2, RZ, 0xfc, !PT ;  /* 0x0000000202021812 */ /* 0x000fe200078efcff */
[----:B------:R-:W-:Y:S01]  /*70e10*/  VIADD R4, R0, 0x31 ;  /* 0x0000003100047836 */ /* 0x000fe20000000000 */
[----:B------:R0:W-:Y:S04]  /*70e20*/  STL [R1+0xb18], R5 ;  /* 0x000b180501007387 */ /* 0x0001e80000100800 */
[----:B------:R2:W-:Y:S01]  /*70e30*/  STL [R1+0x1e88], R2 ;  /* 0x001e880201007387 */ /* 0x0005e20000100800 */
[----:B------:R-:W-:Y:S01]  /*70e40*/  SHF.R.U32.HI R22, RZ, 0x8, R21 ;  /* 0x00000008ff167819 */ /* 0x000fe20000011615 */
[----:B------:R-:W4:Y:S01]  /*70e50*/  LDCU UR60, c[0x0][0x39c] ;  /* 0x00007380ff3c77ac */ /* 0x000f220008000800 */
[----:B------:R-:W1:Y:S01]  /*70e60*/  LDCU UR16, c[0x0][0x398] ;  /* 0x00007300ff1077ac */ /* 0x000e620008000800 */
[----:B0-----:R-:W-:-:S02]  /*70e70*/  LOP3.LUT R5, R26, 0xffff, RZ, 0xc0, !PT ;  /* 0x0000ffff1a057812 */ /* 0x001fc400078ec0ff */
[--C-:B------:R-:W-:Y:S02]  /*70e80*/  PRMT R26, R21, 0x3340, R6.reuse ;  /* 0x00003340151a7816 */ /* 0x100fe40000000006 */
[----:B------:R-:W-:Y:S02]  /*70e90*/  SHF.R.U32.HI R21, RZ, 0x8, R6 ;  /* 0x00000008ff157819 */ /* 0x000fe40000011606 */
[----:B--2---:R-:W-:Y:S02]  /*70ea0*/  SHF.R.U32.HI R2, RZ, 0x8, R24 ;  /* 0x00000008ff027819 */ /* 0x004fe40000011618 */
[----:B------:R-:W-:Y:S01]  /*70eb0*/  PRMT R6, R24, 0x3340, R5 ;  /* 0x0000334018067816 */ /* 0x000fe20000000005 */
[----:B------:R0:W-:Y:S04]  /*70ec0*/  STL [R1+0x1754], R26 ;  /* 0x0017541a01007387 */ /* 0x0001e80000100800 */
[----:B0-----:R-:W2:Y:S04]  /*70ed0*/  LDL.LU R26, [R1+0x14bc] ;  /* 0x0014bc00011a7983 */ /* 0x001ea80000300800 */
[----:B------:R-:W4:Y:S01]  /*70ee0*/  LDL.LU R24, [R1+0x14ac] ;  /* 0x0014ac0001187983 */ /* 0x000f220000300800 */
[----:B------:R-:W-:-:S03]  /*70ef0*/  ISETP.LT.AND P0, PT, R27, UR20, !P0 ;  /* 0x000000141b007c0c */ /* 0x000fc6000c701270 */
[----:B------:R0:W-:Y:S01]  /*70f00*/  STL [R1+0x30], R6 ;  /* 0x0000300601007387 */ /* 0x0001e20000100800 */
[----:B------:R-:W-:Y:S01]  /*70f10*/  LOP3.LUT R2, R2, 0xffff, RZ, 0xc0, !PT ;  /* 0x0000ffff02027812 */ /* 0x000fe200078ec0ff */
[----:B------:R-:W1:Y:S01]  /*70f20*/  LDCU UR20, c[0x0][0x398] ;  /* 0x00007300ff1477ac */ /* 0x000e620008000800 */
[----:B0-----:R-:W-:Y:S02]  /*70f30*/  SHF.R.U32.HI R6, RZ, 0x8, R5 ;  /* 0x00000008ff067819 */ /* 0x001fe40000011605 */
[----:B------:R-:W-:Y:S02]  /*70f40*/  LOP3.LUT R5, R22, 0xffff, RZ, 0xc0, !PT ;  /* 0x0000ffff16057812 */ /* 0x000fe400078ec0ff */
[----:B------:R-:W-:-:S04]  /*70f50*/  LOP3.LUT R6, R6, 0xffff, RZ, 0xc0, !PT ;  /* 0x0000ffff06067812 */ /* 0x000fc800078ec0ff */
[----:B------:R-:W-:Y:S02]  /*70f60*/  PRMT R2, R2, 0x3340, R6 ;  /* 0x0000334002027816 */ /* 0x000fe40000000006 */
[----:B---3--:R-:W-:Y:S02]  /*70f70*/  LOP3.LUT R29, R29, 0xffff, RZ, 0xc0, !PT ;  /* 0x0000ffff1d1d7812 */ /* 0x008fe400078ec0ff */
[----:B------:R-:W-:-:S04]  /*70f80*/  LOP3.LUT R25, R25, 0xbfffffff, RZ, 0xc0, !PT ;  /* 0xbfffffff19197812 */ /* 0x000fc800078ec0ff */
[----:B------:R-:W-:Y:S02]  /*70f90*/  @P0 LOP3.LUT R25, R25, 0x40000000, RZ, 0xfc, !PT ;  /* 0x4000000019190812 */ /* 0x000fe400078efcff */
[----:B------:R-:W-:Y:S02]  /*70fa0*/  ISETP.GE.AND P0, PT, R4, UR12, PT ;  /* 0x0000000c04007c0c */ /* 0x000fe4000bf06270 */
[----:B------:R-:W-:Y:S01]  /*70fb0*/  LOP3.LUT R4, R21, 0xffff, RZ, 0xc0, !PT ;  /* 0x0000ffff15047812 */ /* 0x000fe200078ec0ff */
[----:B------:R-:W0:Y:S03]  /*70fc0*/  LDCU UR12, c[0x0][0x39c] ;  /* 0x00007380ff0c77ac */ /* 0x000e260008000800 */
[----:B------:R-:W-:-:S05]  /*70fd0*/  PRMT R5, R5, 0x3340, R4 ;  /* 0x0000334005057816 */ /* 0x000fca0000000004 */
[----:B------:R4:W-:Y:S04]  /*70fe0*/  STL [R1+0xacc], R5 ;  /* 0x000acc0501007387 */ /* 0x0009e80000100800 */
[----:B------:R3:W-:Y:S01]  /*70ff0*/  STL [R1+0x28], R2 ;  /* 0x0000280201007387 */ /* 0x0007e20000100800 */
[----:B--2---:R-:W-:Y:S02]  /*71000*/  LOP3.LUT R6, R26, 0xffff, RZ, 0xc0, !PT ;  /* 0x0000ffff1a067812 */ /* 0x004fe400078ec0ff */
[----:B----4-:R-:W-:Y:S02]  /*71010*/  LOP3.LUT R5, R24, 0xffff, RZ, 0xc0, !PT ;  /* 0x0000ffff18057812 */ /* 0x010fe400078ec0ff */
[----:B---3--:R-:W-:Y:S02]  /*71020*/  PRMT R2, R6, 0x3340, R29 ;  /* 0x0000334006027816 */ /* 0x008fe4000000001d */
[----:B------:R-:W-:-:S02]  /*71030*/  SHF.R.U32.HI R28, RZ, 0x8, R5 ;  /* 0x00000008ff1c7819 */ /* 0x000fc40000011605 */
[----:B------:R-:W-:Y:S01]  /*71040*/  PRMT R5, R5, 0x3340, R7 ;  /* 0x0000334005057816 */ /* 0x000fe20000000007 */
[----:B------:R2:W-:Y:S04]  /*71050*/  STL [R1+0x2c], R2 ;  /* 0x00002c0201007387 */ /* 0x0005e80000100800 */
[----:B--2---:R-:W2:Y:S04]  /*71060*/  LDL.LU R2, [R1+0x14e8] ;  /* 0x0014e80001027983 */ /* 0x004ea80000300800 */
[----:B------:R-:W3:Y:S04]  /*71070*/  LDL.LU R22, [R1+0x88] ;  /* 0x0000880001167983 */ /* 0x000ee80000300800 */
[----:B------:R4:W-:Y:S04]  /*71080*/  STL [R1+0x14f8], R5 ;  /* 0x0014f80501007387 */ /* 0x0009e80000100800 */
[----:B------:R-:W3:Y:S04]  /*71090*/  LDL.LU R26, [R1+0x14e4] ;  /* 0x0014e400011a7983 */ /* 0x000ee80000300800 */
[----:B------:R-:W3:Y:S01]  /*710a0*/  LDL.LU R24, [R1+0x80] ;  /* 0x0000800001187983 */ /* 0x000ee20000300800 */
[----:B-1----:R-:W-:-:S02]  /*710b0*/  ISETP.LT.AND P1, PT, R27, UR24, !P0 ;  /* 0x000000181b007c0c */ /* 0x002fc4000c721270 */
[----:B------:R-:W-:Y:S02]  /*710c0*/  ISETP.LT.AND P0, PT, R16, UR28, !P0 ;  /* 0x0000001c10007c0c */ /* 0x000fe4000c701270 */
[----:B------:R-:W-:Y:S01]  /*710d0*/  LOP3.LUT R25, R25, 0x7fffffff, RZ, 0xc0, !PT ;  /* 0x7fffffff19197812 */ /* 0x000fe200078ec0ff */
[----:B------:R-:W-:Y:S01]  /*710e0*/  VIADD R4, R0, 0x10 ;  /* 0x0000001000047836 */ /* 0x000fe20000000000 */
[----:B------:R-:W1:Y:S01]  /*710f0*/  LDCU UR24, c[0x0][0x39c] ;  /* 0x00007380ff1877ac */ /* 0x000e620008000800 */
[----:B------:R-:W-:Y:S02]  /*71100*/  SHF.R.U32.HI R21, RZ, 0x8, R6 ;  /* 0x00000008ff157819 */ /* 0x000fe40000011606 */
[----:B------:R-:W-:Y:S01]  /*71110*/  SHF.R.U32.HI R29, RZ, 0x8, R29 ;  /* 0x00000008ff1d7819 */ /* 0x000fe2000001161d */
[----:B------:R-:W0:Y:S03]  /*71120*/  LDCU UR28, c[0x0][0x398] ;  /* 0x00007300ff1c77ac */ /* 0x000e260008000800 */
        /* <DEDUP_REMOVED lines=8> */
[----:B----4-:R-:W-:-:S02]  /*711b0*/  LOP3.LUT R5, R21, 0xffff, RZ, 0xc0, !PT ;  /* 0x0000ffff15057812 */ /* 0x010fc400078ec0ff */
[----:B------:R-:W-:Y:S01]  /*711c0*/  SHF.R.U32.HI R6, RZ, 0x8, R7 ;  /* 0x00000008ff067819 */ /* 0x000fe20000011607 */
[----:B------:R-:W4:Y:S01]  /*711d0*/  LDCU UR60, c[0x0][0x39c] ;  /* 0x00007380ff3c77ac */ /* 0x000f220008000800 */
[----:B------:R-:W0:Y:S05]  /*711e0*/  LDCU UR16, c[0x0][0x398] ;  /* 0x00007300ff1077ac */ /* 0x000e2a0008000800 */
[----:B------:R-:W-:Y:S01]  /*711f0*/  @P1 LOP3.LUT R25, R25, 0x10000000, RZ, 0xfc, !PT ;  /* 0x1000000019191812 */ /* 0x000fe200078efcff */
[----:B------:R-:W4:Y:S01]  /*71200*/  LDL.LU R21, [R1+0x1f44] ;  /* 0x001f440001157983 */ /* 0x000f220000300800 */
[----:B------:R-:W0:Y:S02]  /*71210*/  LDCU UR20, c[0x0][0x398] ;  /* 0x00007300ff1477ac */ /* 0x000e240008000800 */
[----:B------:R-:W-:-:S04]  /*71220*/  LOP3.LUT R25, R25, 0xf7ffffff, RZ, 0xc0, !PT ;  /* 0xf7ffffff19197812 */ /* 0x000fc800078ec0ff */
[----:B------:R-:W-:Y:S02]  /*71230*/  @P0 LOP3.LUT R25, R25, 0x8000000, RZ, 0xfc, !PT ;  /* 0x0800000019190812 */ /* 0x000fe400078efcff */
[----:B-1----:R-:W-:Y:S02]  /*71240*/  ISETP.GE.AND P0, PT, R4, UR24, PT ;  /* 0x0000001804007c0c */ /* 0x002fe4000bf06270 */
[----:B------:R-:W-:Y:S02]  /*71250*/  LOP3.LUT R4, R29, 0xffff, RZ, 0xc0, !PT ;  /* 0x0000ffff1d047812 */ /* 0x000fe400078ec0ff */
[----:B------:R-:W-:Y:S02]  /*71260*/  LOP3.LUT R7, R28, 0xffff, RZ, 0xc0, !PT ;  /* 0x0000ffff1c077812 */ /* 0x000fe400078ec0ff */
[----:B------:R-:W-:Y:S01]  /*71270*/  LOP3.LUT R6, R6, 0xffff, RZ, 0xc0, !PT ;  /* 0x0000ffff06067812 */ /* 0x000fe200078ec0ff */
[----:B------:R-:W4:Y:S01]  /*71280*/  LDL.LU R28, [R1+0x1f40] ;  /* 0x001f4000011c7983 */ /* 0x000f220000300800 */
[----:B------:R-:W-:-:S02]  /*71290*/  PRMT R5, R5, 0x3340, R4 ;  /* 0x0000334005057816 */ /* 0x000fc40000000004 */
[----:B------:R-:W-:Y:S01]  /*712a0*/  LOP3.LUT R25, R25, 0xfbffffff, RZ, 0xc0, !PT ;  /* 0xfbffffff19197812 */ /* 0x000fe200078ec0ff */
[----:B------:R-:W1:Y:S02]  /*712b0*/  LDCU UR24, c[0x0][0x398] ;  /* 0x00007300ff1877ac */ /* 0x000e640008000800 */
[----:B------:R0:W-:Y:S02]  /*712c0*/  STL [R1+0x24], R5 ;  /* 0x0000240501007387 */ /* 0x0001e40000100800 */
[----:B0-----:R-:W-:-:S05]  /*712d0*/  PRMT R5, R7, 0x3340, R6 ;  /* 0x0000334007057816 */ /* 0x001fca0000000006 */
[----:B------:R0:W-:Y:S01]  /*712e0*/  STL [R1+0x8c4], R5 ;  /* 0x0008c40501007387 */ /* 0x0001e20000100800 */
[----:B--2---:R-:W-:Y:S02]  /*712f0*/  LOP3.LUT R29, R2, 0xffff, RZ, 0xc0, !PT ;  /* 0x0000ffff021d7812 */ /* 0x004fe400078ec0ff */
[----:B---3--:R-:W-:Y:S02]  /*71300*/  LOP3.LUT R6, R22, 0xffff, RZ, 0xc0, !PT ;  /* 0x0000ffff16067812 */ /* 0x008fe400078ec0ff */
[----:B------:R-:W-:Y:S02]  /*71310*/  LOP3.LUT R7, R26, 0xffff, RZ, 0xc0, !PT ;  /* 0x0000ffff1a077812 */ /* 0x000fe400078ec0ff */
[----:B0-----:R-:W-:Y:S02]  /*71320*/  LOP3.LUT R5, R24, 0xffff, RZ, 0xc0, !PT ;  /* 0x0000ffff18057812 */ /* 0x001fe400078ec0ff */
[----:B------:R-:W-:Y:S02]  /*71330*/  PRMT R22, R29, 0x3340, R6 ;  /* 0x000033401d167816 */ /* 0x000fe40000000006 */
[----:B------:R-:W-:-:S02]  /*71340*/  SHF.R.U32.HI R26, RZ, 0x8, R29 ;  /* 0x00000008ff1a7819 */ /* 0x000fc4000001161d */
[----:B------:R-:W-:Y:S02]  /*71350*/  SHF.R.U32.HI R29, RZ, 0x8, R6 ;  /* 0x00000008ff1d7819 */ /* 0x000fe40000011606 */
[--C-:B------:R-:W-:Y:S01]  /*71360*/  PRMT R6, R7, 0x3340, R5.reuse ;  /* 0x0000334007067816 */ /* 0x100fe20000000005 */
[----:B------:R0:W-:Y:S04]  /*71370*/  STL [R1+0x14e8], R22 ;  /* 0x0014e81601007387 */ /* 0x0001e80000100800 */
[----:B0-----:R-:W2:Y:S04]  /*71380*/  LDL.LU R22, [R1+0x14d4] ;  /* 0x0014d40001167983 */ /* 0x001ea80000300800 */
[----:B------:R-:W3:Y:S04]  /*71390*/  LDL.LU R24, [R1+0x14d0] ;  /* 0x0014d00001187983 */ /* 0x000ee80000300800 */
[----:B------:R0:W-:Y:S02]  /*713a0*/  STL [R1+0x14e4], R6 ;  /* 0x0014e40601007387 */ /* 0x0001e40000100800 */
[----:B0-----:R-:W-:-:S02]  /*713b0*/  SHF.R.U32.HI R6, RZ, 0x8, R5 ;  /* 0x00000008ff067819 */ /* 0x001fc40000011605 */
[----:B------:R-:W-:Y:S02]  /*713c0*/  LOP3.LUT R5, R26, 0xffff, RZ, 0xc0, !PT ;  /* 0x0000ffff1a057812 */ /* 0x000fe400078ec0ff */
[----:B------:R-:W3:Y:S01]  /*713d0*/  LDL.LU R26, [R1+0x1f3c] ;  /* 0x001f3c00011a7983 */ /* 0x000ee20000300800 */
[----:B------:R-:W-:Y:S02]  /*713e0*/  ISETP.LT.AND P1, PT, R27, UR28, !P0 ;  /* 0x0000001c1b007c0c */ /* 0x000fe4000c721270 */
[----:B------:R-:W-:Y:S01]  /*713f0*/  ISETP.LT.AND P0, PT, R16, UR32, !P0 ;  /* 0x0000002010007c0c */ /* 0x000fe2000c701270 */
[----:B------:R-:W-:Y:S01]  /*71400*/  VIADD R4, R0, 0x11 ;  /* 0x0000001100047836 */ /* 0x000fe20000000000 */
[----:B------:R-:W-:Y:S02]  /*71410*/  SHF.R.U32.HI R2, RZ, 0x8, R7 ;  /* 0x00000008ff027819 */ /* 0x000fe40000011607 */
[----:B------:R-:W-:Y:S01]  /*71420*/  LOP3.LUT R6, R6, 0xffff, RZ, 0xc0, !PT ;  /* 0x0000ffff06067812 */ /* 0x000fe200078ec0ff */
[----:B------:R-:W0:Y:S01]  /*71430*/  LDCU UR28, c[0x0][0x398] ;  /* 0x00007300ff1c77ac */ /* 0x000e220008000800 */
[----:B------:R-:W0:Y:S05]  /*71440*/  LDCU UR32, c[0x0][0x398] ;  /* 0x00007300ff2077ac */ /* 0x000e2a0008000800 */
[----:B------:R-:W-:-:S04]  /*71450*/  @P1 LOP3.LUT R25, R25, 0x4000000, RZ, 0xfc, !PT ;  /* 0x0400000019191812 */ /* 0x000fc800078efcff */
[----:B------:R-:W-:-:S04]  /*71460*/  LOP3.LUT R25, R25, 0xfeffffff, RZ, 0xc0, !PT ;  /* 0xfeffffff19197812 */ /* 0x000fc800078ec0ff */
[----:B------:R-:W-:Y:S02]  /*71470*/  @P0 LOP3.LUT R25, R25, 0x1000000, RZ, 0xfc, !PT ;  /* 0x0100000019190812 */ /* 0x000fe400078efcff */
[----:B----4-:R-:W-:Y:S02]  /*71480*/  ISETP.GE.AND P0, PT, R4, UR60, PT ;  /* 0x0000003c04007c0c */ /* 0x010fe4000bf06270 */
[----:B------:R-:W-:Y:S02]  /*71490*/  LOP3.LUT R25, R25, 0xfdffffff, RZ, 0xc0, !PT ;  /* 0xfdffffff19197812 */ /* 0x000fe400078ec0ff */
[----:B------:R-:W-:Y:S02]  /*714a0*/  ISETP.LT.AND P1, PT, R16, UR16, !P0 ;  /* 0x0000001010007c0c */ /* 0x000fe4000c721270 */
[----:B------:R-:W-:Y:S01]  /*714b0*/  ISETP.LT.AND P0, PT, R27, UR20, !P0 ;  /* 0x000000141b007c0c */ /* 0x000fe2000c701270 */
[----:B------:R-:W-:Y:S01]  /*714c0*/  VIADD R4, R0, 0x2f ;  /* 0x0000002f00047836 */ /* 0x000fe20000000000 */
[----:B------:R-:W-:-:S02]  /*714d0*/  LOP3.LUT R7, R2, 0xffff, RZ, 0xc0, !PT ;  /* 0x0000ffff02077812 */ /* 0x000fc400078ec0ff */
[----:B------:R-:W-:Y:S01]  /*714e0*/  LOP3.LUT R28, R28, 0xffff, RZ, 0xc0, !PT ;  /* 0x0000ffff1c1c7812 */ /* 0x000fe200078ec0ff */
[----:B------:R-:W4:Y:S01]  /*714f0*/  LDCU UR60, c[0x0][0x39c] ;  /* 0x00007380ff3c77ac */ /* 0x000f220008000800 */
[----:B------:R-:W0:Y:S01]  /*71500*/  LDCU UR16, c[0x0][0x398] ;  /* 0x00007300ff1077ac */ /* 0x000e220008000800 */
[----:B------:R-:W0:Y:S04]  /*71510*/  LDCU UR20, c[0x0][0x398] ;  /* 0x00007300ff1477ac */ /* 0x000e280008000800 */
[----:B------:R-:W-:-:S04]  /*71520*/  @P1 LOP3.LUT R25, R25, 0x2000000, RZ, 0xfc, !PT ;  /* 0x0200000019191812 */ /* 0x000fc800078efcff */
[----:B------:R-:W-:-:S04]  /*71530*/  LOP3.LUT R25, R25, 0xffbfffff, RZ, 0xc0, !PT ;  /* 0xffbfffff19197812 */ /* 0x000fc800078ec0ff */
[----:B------:R-:W-:Y:S02]  /*71540*/  @P0 LOP3.LUT R25, R25, 0x400000, RZ, 0xfc, !PT ;  /* 0x0040000019190812 */ /* 0x000fe400078efcff */
[----:B------:R-:W-:Y:S02]  /*71550*/  ISETP.GE.AND P0, PT, R4, UR12, PT ;  /* 0x0000000c04007c0c */ /* 0x000fe4000bf06270 */
[----:B------:R-:W-:Y:S02]  /*71560*/  LOP3.LUT R4, R29, 0xffff, RZ, 0xc0, !PT ;  /* 0x0000ffff1d047812 */ /* 0x000fe400078ec0ff */
[----:B------:R-:W-:Y:S02]  /*71570*/  LOP3.LUT R9, R9, 0xffff, RZ, 0xc0, !PT ;  /* 0x0000ffff09097812 */ /* 0x000fe400078ec0ff */
[----:B------:R-:W-:Y:S02]  /*71580*/  LOP3.LUT R25, R25, 0xff7fffff, RZ, 0xc0, !PT ;  /* 0xff7fffff19197812 */ /* 0x000fe400078ec0ff */
[----:B------:R-:W-:-:S02]  /*71590*/  LOP3.LUT R8, R8, 0xffff, RZ, 0xc0, !PT ;  /* 0x0000ffff08087812 */ /* 0x000fc400078ec0ff */
[----:B------:R-:W-:Y:S02]  /*715a0*/  PRMT R2, R5, 0x3340, R4 ;  /* 0x0000334005027816 */ /* 0x000fe40000000004 */
[----:B------:R-:W-:Y:S02]  /*715b0*/  LOP3.LUT R10, R10, 0xffff, RZ, 0xc0, !PT ;  /* 0x0000ffff0a0a7812 */ /* 0x000fe400078ec0ff */
[----:B------:R-:W-:Y:S02]  /*715c0*/  LOP3.LUT R12, R12, 0xffff, RZ, 0xc0, !PT ;  /* 0x0000ffff0c0c7812 */ /* 0x000fe400078ec0ff */
[----:B------:R-:W-:Y:S02]  /*715d0*/  LOP3.LUT R11, R11, 0xffff, RZ, 0xc0, !PT ;  /* 0x0000ffff0b0b7812 */ /* 0x000fe400078ec0ff */
[----:B------:R-:W-:Y:S01]  /*715e0*/  LOP3.LUT R13, R13, 0xffff, RZ, 0xc0, !PT ;  /* 0x0000ffff0d0d7812 */ /* 0x000fe200078ec0ff */
[----:B------:R0:W-:Y:S01]  /*715f0*/  STL [R1+0x1b8], R2 ;  /* 0x0001b80201007387 */ /* 0x0001e20000100800 */
[----:B------:R-:W1:Y:S01]  /*71600*/  LDCU UR12, c[0x0][0x39c] ;  /* 0x00007380ff0c77ac */ /* 0x000e620008000800 */
[----:B0-----:R-:W-:-:S05]  /*71610*/  PRMT R2, R7, 0x3340, R6 ;  /* 0x0000334007027816 */ /* 0x001fca0000000006 */
[----:B------:R0:W-:Y:S01]  /*71620*/  STL [R1+0x1bc], R2 ;  /* 0x0001bc0201007387 */ /* 0x0001e20000100800 */
[----:B--2---:R-:W-:Y:S02]  /*71630*/  LOP3.LUT R7, R22, 0xffff, RZ, 0xc0, !PT ;  /* 0x0000ffff16077812 */ /* 0x004fe400078ec0ff */
[----:B---3--:R-:W-:Y:S02]  /*71640*/  LOP3.LUT R6, R24, 0xffff, RZ, 0xc0, !PT ;  /* 0x0000ffff18067812 */ /* 0x008fe400078ec0ff */
[----:B------:R-:W-:Y:S02]  /*71650*/  SHF.R.U32.HI R22, RZ, 0x8, R7 ;  /* 0x00000008ff167819 */ /* 0x000fe40000011607 */
[----:B------:R-:W-:-:S04]  /*71660*/  LOP3.LUT R5, R26, 0xffff, RZ, 0xc0, !PT ;  /* 0x0000ffff1a057812 */ /* 0x000fc800078ec0ff */
[--C-:B0-----:R-:W-:Y:S02]  /*71670*/  PRMT R2, R7, 0x3340, R5.reuse ;  /* 0x0000334007027816 */ /* 0x101fe40000000005 */
[----:B------:R-:W-:Y:S02]  /*71680*/  SHF.R.U32.HI R7, RZ, 0x8, R5 ;  /* 0x00000008ff077819 */ /* 0x000fe40000011605 */
[----:B------:R-:W-:Y:S01]  /*71690*/  PRMT R5, R6, 0x3340, R28 ;  /* 0x0000334006057816 */ /* 0x000fe2000000001c */
[----:B------:R0:W-:Y:S01]  /*716a0*/  STL [R1+0x1750], R2 ;  /* 0x0017500201007387 */ /* 0x0001e20000100800 */
[----:B------:R-:W-:Y:S02]  /*716b0*/  SHF.R.U32.HI R29, RZ, 0x8, R6 ;  /* 0x00000008ff1d7819 */ /* 0x000fe40000011606 */
[----:B------:R-:W-:Y:S01]  /*716c0*/  SHF.R.U32.HI R6, RZ, 0x8, R28 ;  /* 0x00000008ff067819 */ /* 0x000fe2000001161c */
[----:B0-----:R-:W2:Y:S04]  /*716d0*/  LDL.LU R2, [R1+0x14a0] ;  /* 0x0014a00001027983 */ /* 0x001ea80000300800 */
[----:B------:R-:W3:Y:S04]  /*716e0*/  LDL.LU R26, [R1+0x14f4] ;  /* 0x0014f400011a7983 */ /* 0x000ee80000300800 */
[----:B------:R0:W-:Y:S04]  /*716f0*/  STL [R1+0x174c], R5 ;  /* 0x00174c0501007387 */ /* 0x0001e80000100800 */
[----:B------:R-:W3:Y:S04]  /*71700*/  LDL.LU R24, [R1+0x84] ;  /* 0x0000840001187983 */ /* 0x000ee80000300800 */
[----:B------:R-:W3:Y:S01]  /*71710*/  LDL.LU R28, [R1+0x1514] ;  /* 0x00151400011c7983 */ /* 0x000ee20000300800 */
[----:B-1----:R-:W-:-:S02]  /*71720*/  ISETP.LT.AND P1, PT, R27, UR24, !P0 ;  /* 0x000000181b007c0c */ /* 0x002fc4000c721270 */
[----:B------:R-:W-:Y:S01]  /*71730*/  ISETP.LT.AND P0, PT, R16, UR28, !P0 ;  /* 0x0000001c10007c0c */ /* 0x000fe2000c701270 */
[----:B------:R-:W-:Y:S01]  /*71740*/  VIADD R4, R0, 0x12 ;  /* 0x0000001200047836 */ /* 0x000fe20000000000 */
[----:B------:R-:W1:Y:S01]  /*71750*/  LDCU UR24, c[0x0][0x398] ;  /* 0x00007300ff1877ac */ /* 0x000e620008000800 */
[----:B------:R-:W0:Y:S08]  /*71760*/  LDCU UR28, c[0x0][0x398] ;  /* 0x00007300ff1c77ac */ /* 0x000e300008000800 */
[----:B------:R-:W-:-:S04]  /*71770*/  @P1 LOP3.LUT R25, R25, 0x800000, RZ, 0xfc, !PT ;  /* 0x0080000019191812 */ /* 0x000fc800078efcff */
[----:B------:R-:W-:-:S04]  /*71780*/  LOP3.LUT R25, R25, 0xffdfffff, RZ, 0xc0, !PT ;  /* 0xffdfffff19197812 */ /* 0x000fc800078ec0ff */
[----:B------:R-:W-:Y:S02]  /*71790*/  @P0 LOP3.LUT R25, R25, 0x200000, RZ, 0xfc, !PT ;  /* 0x0020000019190812 */ /* 0x000fe400078efcff */
[----:B----4-:R-:W-:Y:S02]  /*717a0*/  ISETP.GE.AND P0, PT, R4, UR60, PT ;  /* 0x0000003c04007c0c */ /* 0x010fe4000bf06270 */
[----:B------:R-:W-:Y:S02]  /*717b0*/  LOP3.LUT R25, R25, 0xffefffff, RZ, 0xc0, !PT ;  /* 0xffefffff19197812 */ /* 0x000fe400078ec0ff */
[----:B------:R-:W-:Y:S02]  /*717c0*/  ISETP.LT.AND P1, PT, R16, UR16, !P0 ;  /* 0x0000001010007c0c */ /* 0x000fe4000c721270 */
[----:B------:R-:W-:Y:S01]  /*717d0*/  ISETP.LT.AND P0, PT, R27, UR20, !P0 ;  /* 0x000000141b007c0c */ /* 0x000fe2000c701270 */
[----:B------:R-:W4:Y:S01]  /*717e0*/  LDCU UR16, c[0x0][0x398] ;  /* 0x00007300ff1077ac */ /* 0x000f220008000800 */
[----:B------:R-:W-:Y:S01]  /*717f0*/  VIADD R4, R0, 0x2e ;  /* 0x0000002e00047836 */ /* 0x000fe20000000000 */
[----:B------:R-:W0:Y:S01]  /*71800*/  LDCU UR60, c[0x0][0x39c] ;  /* 0x00007380ff3c77ac */ /* 0x000e220008000800 */
[----:B------:R-:W0:Y:S07]  /*71810*/  LDCU UR20, c[0x0][0x398] ;  /* 0x00007300ff1477ac */ /* 0x000e2e0008000800 */
[----:B------:R-:W-:-:S04]  /*71820*/  @P1 LOP3.LUT R25, R25, 0x100000, RZ, 0xfc, !PT ;  /* 0x0010000019191812 */ /* 0x000fc800078efcff */
[----:B------:R-:W-:-:S04]  /*71830*/  LOP3.LUT R25, R25, 0xfff7ffff, RZ, 0xc0, !PT ;  /* 0xfff7ffff19197812 */ /* 0x000fc800078ec0ff */
[----:B------:R-:W-:Y:S02]  /*71840*/  @P0 LOP3.LUT R25, R25, 0x80000, RZ, 0xfc, !PT ;  /* 0x0008000019190812 */ /* 0x000fe400078efcff */
[----:B------:R-:W-:Y:S02]  /*71850*/  ISETP.GE.AND P0, PT, R4, UR14, PT ;  /* 0x0000000e04007c0c */ /* 0x000fe4000bf06270 */
[----:B------:R-:W-:Y:S02]  /*71860*/  LOP3.LUT R25, R25, 0xfffbffff, RZ, 0xc0, !PT ;  /* 0xfffbffff19197812 */ /* 0x000fe400078ec0ff */
[----:B-1----:R-:W-:Y:S02]  /*71870*/  ISETP.LT.AND P1, PT, R27, UR24, !P0 ;  /* 0x000000181b007c0c */ /* 0x002fe4000c721270 */
[----:B----4-:R-:W-:Y:S02]  /*71880*/  ISETP.LT.AND P0, PT, R16, UR16, !P0 ;  /* 0x0000001010007c0c */ /* 0x010fe4000c701270 */
[----:B0-----:R-:W-:-:S02]  /*71890*/  LOP3.LUT R5, R22, 0xffff, RZ, 0xc0, !PT ;  /* 0x0000ffff16057812 */ /* 0x001fc400078ec0ff */
[----:B------:R-:W-:Y:S02]  /*718a0*/  LOP3.LUT R4, R7, 0xffff, RZ, 0xc0, !PT ;  /* 0x0000ffff07047812 */ /* 0x000fe400078ec0ff */
[----:B------:R-:W-:Y:S01]  /*718b0*/  LOP3.LUT R6, R6, 0xffff, RZ, 0xc0, !PT ;  /* 0x0000ffff06067812 */ /* 0x000fe200078ec0ff */
[----:B------:R-:W4:Y:S01]  /*718c0*/  LDL.LU R22, [R1+0x1f38] ;  /* 0x001f380001167983 */ /* 0x000f220000300800 */
[----:B------:R-:W0:Y:S01]  /*718d0*/  LDCU UR24, c[0x0][0x398] ;  /* 0x00007300ff1877ac */ /* 0x000e220008000800 */
[----:B------:R-:W-:Y:S01]  /*718e0*/  PRMT R5, R5, 0x3340, R4 ;  /* 0x0000334005057816 */ /* 0x000fe20000000004 */
[----:B------:R-:W-:Y:S01]  /*718f0*/  VIADD R4, R0, 0x13 ;  /* 0x0000001300047836 */ /* 0x000fe20000000000 */
[----:B------:R-:W1:Y:S01]  /*71900*/  LDCU UR14, c[0x0][0x39c] ;  /* 0x00007380ff0e77ac */ /* 0x000e620008000800 */
[----:B------:R-:W-:Y:S01]  /*71910*/  @P1 LOP3.LUT R25, R25, 0x40000, RZ, 0xfc, !PT ;  /* 0x0004000019191812 */ /* 0x000fe200078efcff */
[----:B------:R-:W0:Y:S03]  /*71920*/  LDCU UR16, c[0x0][0x39c] ;  /* 0x00007380ff1077ac */ /* 0x000e260008000800 */
[----:B------:R-:W-:-:S04]  /*71930*/  LOP3.LUT R25, R25, 0xfffeffff, RZ, 0xc0, !PT ;  /* 0xfffeffff19197812 */ /* 0x000fc800078ec0ff */
[----:B------:R-:W-:Y:S02]  /*71940*/  @P0 LOP3.LUT R25, R25, 0x10000, RZ, 0xfc, !PT ;  /* 0x0001000019190812 */ /* 0x000fe400078efcff */
[----:B------:R-:W-:Y:S02]  /*71950*/  ISETP.GE.AND P0, PT, R4, UR60, PT ;  /* 0x0000003c04007c0c */ /* 0x000fe4000bf06270 */
[----:B------:R-:W-:Y:S01]  /*71960*/  LOP3.LUT R7, R29, 0xffff, RZ, 0xc0, !PT ;  /* 0x0000ffff1d077812 */ /* 0x000fe200078ec0ff */
[----:B------:R0:W-:Y:S01]  /*71970*/  STL [R1+0xac8], R5 ;  /* 0x000ac80501007387 */ /* 0x0001e20000100800 */
[----:B------:R-:W-:Y:S02]  /*71980*/  LOP3.LUT R25, R25, 0xfffdffff, RZ, 0xc0, !PT ;  /* 0xfffdffff19197812 */ /* 0x000fe400078ec0ff */
[----:B------:R-:W-:Y:S02]  /*71990*/  ISETP.LT.AND P1, PT, R16, UR20, !P0 ;  /* 0x0000001410007c0c */ /* 0x000fe4000c721270 */
[----:B------:R-:W-:Y:S01]  /*719a0*/  ISETP.LT.AND P0, PT, R27, UR28, !P0 ;  /* 0x0000001c1b007c0c */ /* 0x000fe2000c701270 */
[----:B------:R-:W-:Y:S01]  /*719b0*/  VIADD R4, R0, 0x2d ;  /* 0x0000002d00047836 */ /* 0x000fe20000000000 */
[----:B------:R-:W1:Y:S01]  /*719c0*/  LDCU UR20, c[0x0][0x398] ;  /* 0x00007300ff1477ac */ /* 0x000e620008000800 */
[----:B------:R-:W1:Y:S01]  /*719d0*/  LDCU UR60, c[0x0][0x39c] ;  /* 0x00007380ff3c77ac */ /* 0x000e620008000800 */
[----:B------:R-:W1:Y:S01]  /*719e0*/  LDCU UR28, c[0x0][0x398] ;  /* 0x00007300ff1c77ac */ /* 0x000e620008000800 */
[----:B0-----:R-:W-:-:S05]  /*719f0*/  PRMT R5, R7, 0x3340, R6 ;  /* 0x0000334007057816 */ /* 0x001fca0000000006 */
[----:B------:R0:W-:Y:S01]  /*71a00*/  STL [R1+0xab4], R5 ;  /* 0x000ab40501007387 */ /* 0x0001e20000100800 */
[----:B------:R-:W-:-:S04]  /*71a10*/  @P1 LOP3.LUT R25, R25, 0x20000, RZ, 0xfc, !PT ;  /* 0x0002000019191812 */ /* 0x000fc800078efcff */
[----:B------:R-:W-:-:S04]  /*71a20*/  LOP3.LUT R25, R25, 0xffffbfff, RZ, 0xc0, !PT ;  /* 0xffffbfff19197812 */ /* 0x000fc800078ec0ff */
[----:B------:R-:W-:Y:S02]  /*71a30*/  @P0 LOP3.LUT R25, R25, 0x4000, RZ, 0xfc, !PT ;  /* 0x0000400019190812 */ /* 0x000fe400078efcff */
[----:B------:R-:W-:Y:S01]  /*71a40*/  ISETP.GE.AND P0, PT, R4, UR18, PT ;  /* 0x0000001204007c0c */ /* 0x000fe2000bf06270 */
[----:B------:R-:W0:Y:S01]  /*71a50*/  LDCU UR18, c[0x0][0x39c] ;  /* 0x00007380ff1277ac */ /* 0x000e220008000800 */
[----:B--2---:R-:W-:Y:S02]  /*71a60*/  LOP3.LUT R6, R2, 0xffff, RZ, 0xc0, !PT ;  /* 0x0000ffff02067812 */ /* 0x004fe400078ec0ff */
[----:B---3--:R-:W-:Y:S02]  /*71a70*/  LOP3.LUT R7, R26, 0xffff, RZ, 0xc0, !PT ;  /* 0x0000ffff1a077812 */ /* 0x008fe400078ec0ff */
[----:B------:R-:W-:Y:S02]  /*71a80*/  LOP3.LUT R28, R28, 0xffff, RZ, 0xc0, !PT ;  /* 0x0000ffff1c1c7812 */ /* 0x000fe400078ec0ff */
[----:B0-----:R-:W-:-:S02]  /*71a90*/  LOP3.LUT R5, R24, 0xffff, RZ, 0xc0, !PT ;  /* 0x0000ffff18057812 */ /* 0x001fc400078ec0ff */
[----:B------:R-:W-:Y:S02]  /*71aa0*/  PRMT R2, R28, 0x3340, R6 ;  /* 0x000033401c027816 */ /* 0x000fe40000000006 */
[----:B------:R-:W-:Y:S02]  /*71ab0*/  SHF.R.U32.HI R26, RZ, 0x8, R28 ;  /* 0x00000008ff1a7819 */ /* 0x000fe4000001161c */
[----:B------:R-:W-:Y:S02]  /*71ac0*/  SHF.R.U32.HI R28, RZ, 0x8, R6 ;  /* 0x00000008ff1c7819 */ /* 0x000fe40000011606 */
[----:B------:R-:W-:Y:S01]  /*71ad0*/  PRMT R6, R7, 0x3340, R5 ;  /* 0x0000334007067816 */ /* 0x000fe20000000005 */
[----:B------:R0:W-:Y:S01]  /*71ae0*/  STL [R1+0x1748], R2 ;  /* 0x0017480201007387 */ /* 0x0001e20000100800 */
[----:B------:R-:W-:Y:S02]  /*71af0*/  SHF.R.U32.HI R29, RZ, 0x8, R7 ;  /* 0x00000008ff1d7819 */ /* 0x000fe40000011607 */
[----:B------:R-:W-:Y:S01]  /*71b00*/  LOP3.LUT R4, R28, 0xffff, RZ, 0xc0, !PT ;  /* 0x0000ffff1c047812 */ /* 0x000fe200078ec0ff */
[----:B0-----:R-:W2:Y:S04]  /*71b10*/  LDL.LU R2, [R1+0x1528] ;  /* 0x0015280001027983 */ /* 0x001ea80000300800 */
[----:B------:R-:W3:Y:S04]  /*71b20*/  LDL.LU R24, [R1+0x14a4] ;  /* 0x0014a40001187983 */ /* 0x000ee80000300800 */
[----:B------:R0:W-:Y:S01]  /*71b30*/  STL [R1+0x1744], R6 ;  /* 0x0017440601007387 */ /* 0x0001e20000100800 */
[----:B------:R-:W-:-:S02]  /*71b40*/  LOP3.LUT R7, R29, 0xffff, RZ, 0xc0, !PT ;  /* 0x0000ffff1d077812 */ /* 0x000fc400078ec0ff */
[----:B0-----:R-:W-:Y:S02]  /*71b50*/  SHF.R.U32.HI R6, RZ, 0x8, R5 ;  /* 0x00000008ff067819 */ /* 0x001fe40000011605 */
[----:B------:R-:W-:Y:S02]  /*71b60*/  LOP3.LUT R5, R26, 0xffff, RZ, 0xc0, !PT ;  /* 0x0000ffff1a057812 */ /* 0x000fe400078ec0ff */
[----:B------:R-:W3:Y:S04]  /*71b70*/  LDL.LU R26, [R1+0x1f34] ;  /* 0x001f3400011a7983 */ /* 0x000ee80000300800 */
[----:B------:R-:W3:Y:S04]  /*71b80*/  LDL.LU R28, [R1+0x152c] ;  /* 0x00152c00011c7983 */ /* 0x000ee80000300800 */
[----:B------:R-:W4:Y:S01]  /*71b90*/  LDL.LU R29, [R1+0x14a8] ;  /* 0x0014a800011d7983 */ /* 0x000f220000300800 */
[----:B------:R-:W-:-:S02]  /*71ba0*/  PRMT R5, R5, 0x3340, R4 ;  /* 0x0000334005057816 */ /* 0x000fc40000000004 */
[----:B------:R-:W-:-:S03]  /*71bb0*/  LOP3.LUT R6, R6, 0xffff, RZ, 0xc0, !PT ;  /* 0x0000ffff06067812 */ /* 0x000fc600078ec0ff */
[----:B------:R0:W-:Y:S02]  /*71bc0*/  STL [R1+0xab0], R5 ;  /* 0x000ab00501007387 */ /* 0x0001e40000100800 */
[----:B0-----:R-:W-:-:S05]  /*71bd0*/  PRMT R5, R7, 0x3340, R6 ;  /* 0x0000334007057816 */ /* 0x001fca0000000006 */
[----:B------:R-:W-:Y:S01]  /*71be0*/  STL [R1+0xa9c], R5 ;  /* 0x000a9c0501007387 */ /* 0x000fe20000100800 */
[----:B------:R-:W-:Y:S02]  /*71bf0*/  ISETP.LT.AND P1, PT, R27, UR24, !P0 ;  /* 0x000000181b007c0c */ /* 0x000fe4000c721270 */
[----:B-1----:R-:W-:Y:S02]  /*71c00*/  ISETP.LT.AND P0, PT, R16, UR20, !P0 ;  /* 0x0000001410007c0c */ /* 0x002fe4000c701270 */
[----:B------:R-:W-:Y:S01]  /*71c10*/  LOP3.LUT R25, R25, 0xffff7fff, RZ, 0xc0, !PT ;  /* 0xffff7fff19197812 */ /* 0x000fe200078ec0ff */
[----:B------:R-:W-:Y:S01]  /*71c20*/  VIADD R4, R0, 0x14 ;  /* 0x0000001400047836 */ /* 0x000fe20000000000 */
[----:B------:R-:W0:Y:S01]  /*71c30*/  LDCU UR24, c[0x0][0x398] ;  /* 0x00007300ff1877ac */ /* 0x000e220008000800 */
[----:B------:R-:W1:Y:S06]  /*71c40*/  LDCU UR20, c[0x0][0x39c] ;  /* 0x00007380ff1477ac */ /* 0x000e6c0008000800 */
[----:B------:R-:W-:-:S04]  /*71c50*/  @P1 LOP3.LUT R25, R25, 0x8000, RZ, 0xfc, !PT ;  /* 0x0000800019191812 */ /* 0x000fc800078efcff */
[----:B------:R-:W-:Y:S02]  /*71c60*/  LOP3.LUT R25, R25, 0xffffdfff, RZ, 0xc0, !PT ;  /* 0xffffdfff19197812 */ /* 0x000fe400078ec0ff */
[----:B--2---:R-:W-:Y:S02]  /*71c70*/  LOP3.LUT R7, R2, 0xffff, RZ, 0xc0, !PT ;  /* 0x0000ffff02077812 */ /* 0x004fe400078ec0ff */
[----:B---3--:R-:W-:Y:S02]  /*71c80*/  LOP3.LUT R28, R28, 0xffff, RZ, 0xc0, !PT ;  /* 0x0000ffff1c1c7812 */ /* 0x008fe400078ec0ff */
[----:B----4-:R-:W-:-:S04]  /*71c90*/  LOP3.LUT R6, R29, 0xffff, RZ, 0xc0, !PT ;  /* 0x0000ffff1d067812 */ /* 0x010fc800078ec0ff */
[----:B------:R-:W-:-:S05]  /*71ca0*/  PRMT R2, R28, 0x3340, R6 ;  /* 0x000033401c027816 */ /* 0x000fca0000000006 */
[----:B------:R2:W-:Y:S04]  /*71cb0*/  STL [R1+0x14a0], R2 ;  /* 0x0014a00201007387 */ /* 0x0005e80000100800 */
[----:B--2---:R-:W2:Y:S01]  /*71cc0*/  LDL.LU R2, [R1+0x10] ;  /* 0x0000100001027983 */ /* 0x004ea20000300800 */
[----:B------:R-:W-:Y:S02]  /*71cd0*/  @P0 LOP3.LUT R25, R25, 0x2000, RZ, 0xfc, !PT ;  /* 0x0000200019190812 */ /* 0x000fe400078efcff */
[----:B------:R-:W-:Y:S02]  /*71ce0*/  ISETP.GE.AND P0, PT, R4, UR60, PT ;  /* 0x0000003c04007c0c */ /* 0x000fe4000bf06270 */
[----:B------:R-:W-:Y:S02]  /*71cf0*/  LOP3.LUT R25, R25, 0xffffefff, RZ, 0xc0, !PT ;  /* 0xffffefff19197812 */ /* 0x000fe400078ec0ff */
[----:B------:R-:W-:-:S02]  /*71d00*/  ISETP.LT.AND P1, PT, R16, UR28, !P0 ;  /* 0x0000001c10007c0c */ /* 0x000fc4000c721270 */
[----:B------:R-:W-:Y:S02]  /*71d10*/  ISETP.LT.AND P0, PT, R27, UR32, !P0 ;  /* 0x000000201b007c0c */ /* 0x000fe4000c701270 */
[----:B------:R-:W-:Y:S02]  /*71d20*/  LOP3.LUT R5, R24, 0xffff, RZ, 0xc0, !PT ;  /* 0x0000ffff18057812 */ /* 0x000fe400078ec0ff */
[----:B------:R-:W-:Y:S01]  /*71d30*/  SHF.R.U32.HI R29, RZ, 0x8, R7 ;  /* 0x00000008ff1d7819 */ /* 0x000fe20000011607 */
[----:B------:R-:W-:Y:S01]  /*71d40*/  VIADD R4, R0, 0x2c ;  /* 0x0000002c00047836 */ /* 0x000fe20000000000 */
[----:B------:R-:W-:Y:S02]  /*71d50*/  SHF.R.U32.HI R24, RZ, 0x8, R28 ;  /* 0x00000008ff187819 */ /* 0x000fe4000001161c */
[----:B------:R-:W-:Y:S02]  /*71d60*/  PRMT R7, R7, 0x3340, R5 ;  /* 0x0000334007077816 */ /* 0x000fe40000000005 */
[----:B------:R-:W-:Y:S01]  /*71d70*/  SHF.R.U32.HI R28, RZ, 0x8, R6 ;  /* 0x00000008ff1c7819 */ /* 0x000fe20000011606 */
[----:B------:R-:W3:Y:S01]  /*71d80*/  LDCU UR60, c[0x0][0x39c] ;  /* 0x00007380ff3c77ac */ /* 0x000ee20008000800 */
[----:B------:R-:W4:Y:S01]  /*71d90*/  LDCU UR28, c[0x0][0x398] ;  /* 0x00007300ff1c77ac */ /* 0x000f220008000800 */
[----:B------:R-:W-:Y:S01]  /*71da0*/  @P1 LOP3.LUT R25, R25, 0x1000, RZ, 0xfc, !PT ;  /* 0x0000100019191812 */ /* 0x000fe200078efcff */
[----:B------:R-:W0:Y:S03]  /*71db0*/  LDCU UR32, c[0x0][0x398] ;  /* 0x00007300ff2077ac */ /* 0x000e260008000800 */
[----:B------:R-:W-:-:S02]  /*71dc0*/  LOP3.LUT R25, R25, 0xfffff7ff, RZ, 0xc0, !PT ;  /* 0xfffff7ff19197812 */ /* 0x000fc400078ec0ff */
[----:B------:R-:W-:Y:S01]  /*71dd0*/  SHF.R.U32.HI R6, RZ, 0x8, R5 ;  /* 0x00000008ff067819 */ /* 0x000fe20000011605 */
[----:B------:R1:W-:Y:S01]  /*71de0*/  STL [R1+0x14ac], R7 ;  /* 0x0014ac0701007387 */ /* 0x0003e20000100800 */
[----:B------:R-:W-:Y:S02]  /*71df0*/  LOP3.LUT R5, R24, 0xffff, RZ, 0xc0, !PT ;  /* 0x0000ffff18057812 */ /* 0x000fe400078ec0ff */
[----:B------:R-:W-:Y:S02]  /*71e00*/  @P0 LOP3.LUT R25, R25, 0x800, RZ, 0xfc, !PT ;  /* 0x0000080019190812 */ /* 0x000fe400078efcff */
[----:B------:R-:W-:Y:S01]  /*71e10*/  ISETP.GE.AND P0, PT, R4, UR22, PT ;  /* 0x0000001604007c0c */ /* 0x000fe2000bf06270 */
[----:B------:R-:W4:Y:S01]  /*71e20*/  LDL.LU R24, [R1+0x1f30] ;  /* 0x001f300001187983 */ /* 0x000f220000300800 */
[----:B------:R-:W-:-:S03]  /*71e30*/  LOP3.LUT R4, R28, 0xffff, RZ, 0xc0, !PT ;  /* 0x0000ffff1c047812 */ /* 0x000fc600078ec0ff */
[----:B------:R-:W4:Y:S01]  /*71e40*/  LDL.LU R28, [R1+0x14e0] ;  /* 0x0014e000011c7983 */ /* 0x000f220000300800 */
[----:B-1----:R-:W-:Y:S02]  /*71e50*/  LOP3.LUT R7, R29, 0xffff, RZ, 0xc0, !PT ;  /* 0x0000ffff1d077812 */ /* 0x002fe400078ec0ff */
[----:B------:R-:W-:Y:S01]  /*71e60*/  LOP3.LUT R6, R6, 0xffff, RZ, 0xc0, !PT ;  /* 0x0000ffff06067812 */ /* 0x000fe200078ec0ff */
[----:B------:R-:W4:Y:S01]  /*71e70*/  LDL.LU R29, [R1+0x14dc] ;  /* 0x0014dc00011d7983 */ /* 0x000f220000300800 */
[----:B------:R-:W-:Y:S02]  /*71e80*/  PRMT R5, R5, 0x3340, R4 ;  /* 0x0000334005057816 */ /* 0x000fe40000000004 */
[----:B------:R-:W-:Y:S01]  /*71e90*/  LOP3.LUT R25, R25, 0xfffffbff, RZ, 0xc0, !PT ;  /* 0xfffffbff19197812 */ /* 0x000fe200078ec0ff */
[----:B------:R-:W1:Y:S02]  /*71ea0*/  LDCU UR22, c[0x0][0x39c] ;  /* 0x00007380ff1677ac */ /* 0x000e640008000800 */
[----:B------:R0:W-:Y:S02]  /*71eb0*/  STL [R1+0x1b0], R5 ;  /* 0x0001b00501007387 */ /* 0x0001e40000100800 */
[----:B0-----:R-:W-:-:S05]  /*71ec0*/  PRMT R5, R7, 0x3340, R6 ;  /* 0x0000334007057816 */ /* 0x001fca0000000006 */
[----:B------:R0:W-:Y:S02]  /*71ed0*/  STL [R1+0x8a4], R5 ;  /* 0x0008a40501007387 */ /* 0x0001e40000100800 */
[----:B0-----:R-:W-:Y:S02]  /*71ee0*/  LOP3.LUT R5, R26, 0xffff, RZ, 0xc0, !PT ;  /* 0x0000ffff1a057812 */ /* 0x001fe400078ec0ff */
[----:B------:R-:W4:Y:S01]  /*71ef0*/  LDL.LU R26, [R1+0x1f2c] ;  /* 0x001f2c00011a7983 */ /* 0x000f220000300800 */
[----:B------:R-:W-:Y:S02]  /*71f00*/  ISETP.LT.AND P1, PT, R27, UR24, !P0 ;  /* 0x000000181b007c0c */ /* 0x000fe4000c721270 */
[----:B--2---:R-:W-:Y:S01]  /*71f10*/  LOP3.LUT R6, R2, 0xffff, RZ, 0xc0, !PT ;  /* 0x0000ffff02067812 */ /* 0x004fe200078ec0ff */
[----:B------:R-:W-:Y:S01]  /*71f20*/  VIADD R4, R0, 0x15 ;  /* 0x0000001500047836 */ /* 0x000fe20000000000 */
[----:B------:R-:W2:Y:S01]  /*71f30*/  LDL.LU R2, [R1+0x14cc] ;  /* 0x0014cc0001027983 */ /* 0x000ea20000300800 */
[----:B------:R-:W-:-:S08]  /*71f40*/  ISETP.LT.AND P0, PT, R16, UR36, !P0 ;  /* 0x0000002410007c0c */ /* 0x000fd0000c701270 */
[----:B------:R-:W-:Y:S01]  /*71f50*/  @P1 LOP3.LUT R25, R25, 0x400, RZ, 0xfc, !PT ;  /* 0x0000040019191812 */ /* 0x000fe200078efcff */
[----:B------:R-:W0:Y:S01]  /*71f60*/  LDCU UR36, c[0x0][0x398] ;  /* 0x00007300ff2477ac */ /* 0x000e220008000800 */
[----:B------:R-:W0:Y:S02]  /*71f70*/  LDCU UR24, c[0x0][0x39c] ;  /* 0x00007380ff1877ac */ /* 0x000e240008000800 */
[----:B------:R-:W-:-:S04]  /*71f80*/  LOP3.LUT R25, R25, 0xfffffeff, RZ, 0xc0, !PT ;  /* 0xfffffeff19197812 */ /* 0x000fc800078ec0ff */
[----:B------:R-:W-:Y:S02]  /*71f90*/  @P0 LOP3.LUT R25, R25, 0x100, RZ, 0xfc, !PT ;  /* 0x0000010019190812 */ /* 0x000fe400078efcff */
[----:B---3--:R-:W-:Y:S02]  /*71fa0*/  ISETP.GE.AND P0, PT, R4, UR60, PT ;  /* 0x0000003c04007c0c */ /* 0x008fe4000bf06270 */
[----:B------:R-:W-:Y:S02]  /*71fb0*/  LOP3.LUT R25, R25, 0xfffffdff, RZ, 0xc0, !PT ;  /* 0xfffffdff19197812 */ /* 0x000fe400078ec0ff */
[----:B----4-:R-:W-:Y:S02]  /*71fc0*/  ISETP.LT.AND P1, PT, R16, UR28, !P0 ;  /* 0x0000001c10007c0c */ /* 0x010fe4000c721270 */
[----:B------:R-:W-:Y:S01]  /*71fd0*/  ISETP.LT.AND P0, PT, R27, UR32, !P0 ;  /* 0x000000201b007c0c */ /* 0x000fe2000c701270 */
[----:B------:R-:W-:Y:S01]  /*71fe0*/  VIADD R4, R0, 0x2b ;  /* 0x0000002b00047836 */ /* 0x000fe20000000000 */
[----:B------:R-:W3:Y:S01]  /*71ff0*/  LDCU UR60, c[0x0][0x39c] ;  /* 0x00007380ff3c77ac */ /* 0x000ee20008000800 */
[----:B------:R-:W4:Y:S01]  /*72000*/  LDCU UR28, c[0x0][0x398] ;  /* 0x00007300ff1c77ac */ /* 0x000f220008000800 */
[----:B------:R-:W0:Y:S07]  /*72010*/  LDCU UR32, c[0x0][0x398] ;  /* 0x00007300ff2077ac */ /* 0x000e2e0008000800 */
[----:B------:R-:W-:-:S02]  /*72020*/  @P1 LOP3.LUT R25, R25, 0x200, RZ, 0xfc, !PT ;  /* 0x0000020019191812 */ /* 0x000fc400078efcff */
[----:B------:R-:W-:Y:S02]  /*72030*/  LOP3.LUT R28, R28, 0xffff, RZ, 0xc0, !PT ;  /* 0x0000ffff1c1c7812 */ /* 0x000fe400078ec0ff */
[----:B------:R-:W-:-:S04]  /*72040*/  LOP3.LUT R25, R25, 0xffffffbf, RZ, 0xc0, !PT ;  /* 0xffffffbf19197812 */ /* 0x000fc800078ec0ff */
[----:B------:R-:W-:Y:S02]  /*72050*/  @P0 LOP3.LUT R25, R25, 0x40, RZ, 0xfc, !PT ;  /* 0x0000004019190812 */ /* 0x000fe400078efcff */
[----:B------:R-:W-:Y:S02]  /*72060*/  ISETP.GE.AND P0, PT, R4, UR26, PT ;  /* 0x0000001a04007c0c */ /* 0x000fe4000bf06270 */
[----:B------:R-:W-:Y:S02]  /*72070*/  PRMT R4, R28, 0x3340, R6 ;  /* 0x000033401c047816 */ /* 0x000fe40000000006 */
[----:B------:R-:W-:Y:S02]  /*72080*/  LOP3.LUT R7, R29, 0xffff, RZ, 0xc0, !PT ;  /* 0x0000ffff1d077812 */ /* 0x000fe400078ec0ff */
[----:B------:R-:W-:Y:S02]  /*72090*/  SHF.R.U32.HI R29, RZ, 0x8, R28 ;  /* 0x00000008ff1d7819 */ /* 0x000fe4000001161c */
[----:B------:R-:W-:Y:S01]  /*720a0*/  LOP3.LUT R25, R25, 0xffffff7f, RZ, 0xc0, !PT ;  /* 0xffffff7f19197812 */ /* 0x000fe200078ec0ff */
[----:B------:R-:W0:Y:S01]  /*720b0*/  LDCU UR26, c[0x0][0x39c] ;  /* 0x00007380ff1a77ac */ /* 0x000e220008000800 */
[----:B------:R1:W-:Y:S01]  /*720c0*/  STL [R1+0x1740], R4 ;  /* 0x0017400401007387 */ /* 0x0003e20000100800 */
[----:B------:R-:W-:-:S02]  /*720d0*/  SHF.R.U32.HI R28, RZ, 0x8, R7 ;  /* 0x00000008ff1c7819 */ /* 0x000fc40000011607 */
[--C-:B------:R-:W-:Y:S02]  /*720e0*/  PRMT R7, R7, 0x3340, R5.reuse ;  /* 0x0000334007077816 */ /* 0x100fe40000000005 */
[----:B-1----:R-:W-:Y:S02]  /*720f0*/  SHF.R.U32.HI R4, RZ, 0x8, R6 ;  /* 0x00000008ff047819 */ /* 0x002fe40000011606 */
[----:B------:R-:W-:Y:S02]  /*72100*/  SHF.R.U32.HI R6, RZ, 0x8, R5 ;  /* 0x00000008ff067819 */ /* 0x000fe40000011605 */
[----:B------:R-:W-:Y:S02]  /*72110*/  LOP3.LUT R5, R29, 0xffff, RZ, 0xc0, !PT ;  /* 0x0000ffff1d057812 */ /* 0x000fe400078ec0ff */
[----:B------:R-:W-:Y:S01]  /*72120*/  LOP3.LUT R4, R4, 0xffff, RZ, 0xc0, !PT ;  /* 0x0000ffff04047812 */ /* 0x000fe200078ec0ff */
[----:B------:R1:W-:Y:S01]  /*72130*/  STL [R1+0x173c], R7 ;  /* 0x00173c0701007387 */ /* 0x0003e20000100800 */
[----:B------:R-:W-:-:S02]  /*72140*/  LOP3.LUT R6, R6, 0xffff, RZ, 0xc0, !PT ;  /* 0x0000ffff06067812 */ /* 0x000fc400078ec0ff */
[----:B------:R-:W-:Y:S02]  /*72150*/  PRMT R5, R5, 0x3340, R4 ;  /* 0x0000334005057816 */ /* 0x000fe40000000004 */
[----:B-1----:R-:W-:-:S03]  /*72160*/  LOP3.LUT R7, R28, 0xffff, RZ, 0xc0, !PT ;  /* 0x0000ffff1c077812 */ /* 0x002fc600078ec0ff */
[----:B------:R1:W-:Y:S02]  /*72170*/  STL [R1+0xa88], R5 ;  /* 0x000a880501007387 */ /* 0x0003e40000100800 */
[----:B-1----:R-:W-:-:S05]  /*72180*/  PRMT R5, R7, 0x3340, R6 ;  /* 0x0000334007057816 */ /* 0x002fca0000000006 */
[----:B------:R1:W-:Y:S02]  /*72190*/  STL [R1+0xa84], R5 ;  /* 0x000a840501007387 */ /* 0x0003e40000100800 */
[----:B-1----:R-:W-:Y:S02]  /*721a0*/  LOP3.LUT R5, R26, 0xffff, RZ, 0xc0, !PT ;  /* 0x0000ffff1a057812 */ /* 0x002fe400078ec0ff */
[----:B------:R-:W4:Y:S04]  /*721b0*/  LDL.LU R26, [R1+0x1f28] ;  /* 0x001f2800011a7983 */ /* 0x000f280000300800 */
[----:B------:R-:W4:Y:S01]  /*721c0*/  LDL.LU R29, [R1+0x14b4] ;  /* 0x0014b400011d7983 */ /* 0x000f220000300800 */
[----:B--2---:R-:W-:-:S03]  /*721d0*/  LOP3.LUT R6, R2, 0xffff, RZ, 0xc0, !PT ;  /* 0x0000ffff02067812 */ /* 0x004fc600078ec0ff */
[----:B------:R-:W2:Y:S01]  /*721e0*/  LDL.LU R2, [R1+0x14b0] ;  /* 0x0014b00001027983 */ /* 0x000ea20000300800 */
[----:B0-----:R-:W-:Y:S02]  /*721f0*/  ISETP.LT.AND P1, PT, R27, UR36, !P0 ;  /* 0x000000241b007c0c */ /* 0x001fe4000c721270 */
[----:B------:R-:W-:Y:S01]  /*72200*/  ISETP.LT.AND P0, PT, R16, UR40, !P0 ;  /* 0x0000002810007c0c */ /* 0x000fe2000c701270 */
[----:B------:R-:W-:Y:S01]  /*72210*/  VIADD R4, R0, 0x16 ;  /* 0x0000001600047836 */ /* 0x000fe20000000000 */
[----:B------:R-:W0:Y:S01]  /*72220*/  LDCU UR40, c[0x0][0x398] ;  /* 0x00007300ff2877ac */ /* 0x000e220008000800 */
[----:B------:R-:W-:Y:S02]  /*72230*/  SHF.R.U32.HI R7, RZ, 0x8, R5 ;  /* 0x00000008ff077819 */ /* 0x000fe40000011605 */
[----:B------:R-:W-:Y:S01]  /*72240*/  SHF.R.U32.HI R28, RZ, 0x8, R6 ;  /* 0x00000008ff1c7819 */ /* 0x000fe20000011606 */
[----:B------:R-:W1:Y:S05]  /*72250*/  LDCU UR36, c[0x0][0x398] ;  /* 0x00007300ff2477ac */ /* 0x000e6a0008000800 */
[----:B------:R-:W-:-:S04]  /*72260*/  @P1 LOP3.LUT R25, R25, 0x80, RZ, 0xfc, !PT ;  /* 0x0000008019191812 */ /* 0x000fc800078efcff */
[----:B------:R-:W-:-:S04]  /*72270*/  LOP3.LUT R25, R25, 0xffffffdf, RZ, 0xc0, !PT ;  /* 0xffffffdf19197812 */ /* 0x000fc800078ec0ff */
[----:B------:R-:W-:Y:S02]  /*72280*/  @P0 LOP3.LUT R25, R25, 0x20, RZ, 0xfc, !PT ;  /* 0x0000002019190812 */ /* 0x000fe400078efcff */
[----:B---3--:R-:W-:Y:S02]  /*72290*/  ISETP.GE.AND P0, PT, R4, UR60, PT ;  /* 0x0000003c04007c0c */ /* 0x008fe4000bf06270 */
[----:B------:R-:W-:Y:S02]  /*722a0*/  LOP3.LUT R25, R25, 0xffffffef, RZ, 0xc0, !PT ;  /* 0xffffffef19197812 */ /* 0x000fe400078ec0ff */
[----:B----4-:R-:W-:Y:S02]  /*722b0*/  ISETP.LT.AND P1, PT, R16, UR28, !P0 ;  /* 0x0000001c10007c0c */ /* 0x010fe4000c721270 */
[----:B------:R-:W-:Y:S01]  /*722c0*/  ISETP.LT.AND P0, PT, R27, UR32, !P0 ;  /* 0x000000201b007c0c */ /* 0x000fe2000c701270 */
[----:B------:R-:W-:Y:S01]  /*722d0*/  VIADD R4, R0, 0x2a ;  /* 0x0000002a00047836 */ /* 0x000fe20000000000 */
[----:B------:R-:W-:Y:S01]  /*722e0*/  PRMT R5, R5, 0x3340, R8 ;  /* 0x0000334005057816 */ /* 0x000fe20000000008 */
[----:B------:R-:W3:Y:S01]  /*722f0*/  LDCU UR32, c[0x0][0x398] ;  /* 0x00007300ff2077ac */ /* 0x000ee20008000800 */
[----:B------:R-:W-:Y:S01]  /*72300*/  LOP3.LUT R7, R7, 0xffff, RZ, 0xc0, !PT ;  /* 0x0000ffff07077812 */ /* 0x000fe200078ec0ff */
[----:B------:R-:W4:Y:S01]  /*72310*/  LDCU UR60, c[0x0][0x398] ;  /* 0x00007300ff3c77ac */ /* 0x000f220008000800 */
[----:B------:R-:W0:Y:S05]  /*72320*/  LDCU UR28, c[0x0][0x39c] ;  /* 0x00007380ff1c77ac */ /* 0x000e2a0008000800 */
[----:B------:R-:W-:-:S04]  /*72330*/  @P1 LOP3.LUT R25, R25, 0x10, RZ, 0xfc, !PT ;  /* 0x0000001019191812 */ /* 0x000fc800078efcff */
[----:B------:R-:W-:-:S04]  /*72340*/  LOP3.LUT R25, R25, 0xfffffff7, RZ, 0xc0, !PT ;  /* 0xfffffff719197812 */ /* 0x000fc800078ec0ff */
[----:B------:R-:W-:Y:S02]  /*72350*/  @P0 LOP3.LUT R25, R25, 0x8, RZ, 0xfc, !PT ;  /* 0x0000000819190812 */ /* 0x000fe400078efcff */
[----:B------:R-:W-:Y:S02]  /*72360*/  ISETP.GE.AND P0, PT, R4, UR30, PT ;  /* 0x0000001e04007c0c */ /* 0x000fe4000bf06270 */
[----:B------:R-:W-:Y:S01]  /*72370*/  PRMT R4, R6, 0x3340, R9 ;  /* 0x0000334006047816 */ /* 0x000fe20000000009 */
[----:B------:R-:W1:Y:S01]  /*72380*/  LDCU UR30, c[0x0][0x39c] ;  /* 0x00007380ff1e77ac */ /* 0x000e620008000800 */
[----:B0-----:R-:W-:Y:S02]  /*72390*/  ISETP.LT.AND P1, PT, R27, UR40, !P0 ;  /* 0x000000281b007c0c */ /* 0x001fe4000c721270 */
[----:B------:R-:W-:Y:S01]  /*723a0*/  ISETP.LT.AND P0, PT, R16, UR44, !P0 ;  /* 0x0000002c10007c0c */ /* 0x000fe2000c701270 */
[----:B------:R0:W-:Y:S01]  /*723b0*/  STL [R1+0x152c], R4 ;  /* 0x00152c0401007387 */ /* 0x0001e20000100800 */
[----:B------:R-:W-:-:S02]  /*723c0*/  LOP3.LUT R25, R25, 0xfffffffb, RZ, 0xc0, !PT ;  /* 0xfffffffb19197812 */ /* 0x000fc400078ec0ff */
[----:B------:R-:W-:Y:S01]  /*723d0*/  SHF.R.U32.HI R6, RZ, 0x8, R8 ;  /* 0x00000008ff067819 */ /* 0x000fe20000011608 */
[----:B------:R-:W1:Y:S01]  /*723e0*/  LDCU UR44, c[0x0][0x398] ;  /* 0x00007300ff2c77ac */ /* 0x000e620008000800 */
[----:B------:R-:W1:Y:S01]  /*723f0*/  LDCU UR40, c[0x0][0x398] ;  /* 0x00007300ff2877ac */ /* 0x000e620008000800 */
[----:B0-----:R-:W-:Y:S02]  /*72400*/  SHF.R.U32.HI R4, RZ, 0x8, R9 ;  /* 0x00000008ff047819 */ /* 0x001fe40000011609 */
[----:B------:R-:W4:Y:S04]  /*72410*/  LDL.LU R9, [R1+0x1544] ;  /* 0x0015440001097983 */ /* 0x000f280000300800 */
[----:B------:R-:W4:Y:S04]  /*72420*/  LDL.LU R8, [R1+0x1548] ;  /* 0x0015480001087983 */ /* 0x000f280000300800 */
[----:B------:R0:W-:Y:S01]  /*72430*/  STL [R1+0x1528], R5 ;  /* 0x0015280501007387 */ /* 0x0001e20000100800 */
[----:B------:R-:W-:-:S02]  /*72440*/  LOP3.LUT R4, R4, 0xffff, RZ, 0xc0, !PT ;  /* 0x0000ffff04047812 */ /* 0x000fc400078ec0ff */
[----:B------:R-:W-:Y:S02]  /*72450*/  @P1 LOP3.LUT R25, R25, 0x4, RZ, 0xfc, !PT ;  /* 0x0000000419191812 */ /* 0x000fe400078efcff */
[----:B0-----:R-:W-:Y:S02]  /*72460*/  LOP3.LUT R5, R28, 0xffff, RZ, 0xc0, !PT ;  /* 0x0000ffff1c057812 */ /* 0x001fe400078ec0ff */
[----:B------:R-:W-:Y:S02]  /*72470*/  LOP3.LUT R25, R25, 0xfffffffe, RZ, 0xc0, !PT ;  /* 0xfffffffe19197812 */ /* 0x000fe400078ec0ff */
[----:B------:R-:W-:Y:S01]  /*72480*/  PRMT R5, R5, 0x3340, R4 ;  /* 0x0000334005057816 */ /* 0x000fe20000000004 */
[----:B------:R-:W-:Y:S01]  /*72490*/  VIADD R4, R0, 0x17 ;  /* 0x0000001700047836 */ /* 0x000fe20000000000 */
[----:B------:R-:W-:-:S04]  /*724a0*/  @P0 LOP3.LUT R25, R25, 0x1, RZ, 0xfc, !PT ;  /* 0x0000000119190812 */ /* 0x000fc800078efcff */
[----:B------:R-:W-:Y:S02]  /*724b0*/  ISETP.GE.AND P0, PT, R4, UR62, PT ;  /* 0x0000003e04007c0c */ /* 0x000fe4000bf06270 */
[----:B------:R-:W-:Y:S02]  /*724c0*/  LOP3.LUT R6, R6, 0xffff, RZ, 0xc0, !PT ;  /* 0x0000ffff06067812 */ /* 0x000fe400078ec0ff */
[----:B------:R-:W-:Y:S01]  /*724d0*/  LOP3.LUT R25, R25, 0xfffffffd, RZ, 0xc0, !PT ;  /* 0xfffffffd19197812 */ /* 0x000fe200078ec0ff */
[----:B------:R0:W-:Y:S01]  /*724e0*/  STL [R1+0xa7c], R5 ;  /* 0x000a7c0501007387 */ /* 0x0001e20000100800 */
[----:B---3--:R-:W-:Y:S01]  /*724f0*/  ISETP.LT.AND P1, PT, R16, UR32, !P0 ;  /* 0x0000002010007c0c */ /* 0x008fe2000c721270 */
[----:B------:R-:W-:Y:S01]  /*72500*/  VIADD R4, R0, 0x29 ;  /* 0x0000002900047836 */ /* 0x000fe20000000000 */
[----:B------:R-:W3:Y:S01]  /*72510*/  LDCU UR62, c[0x0][0x398] ;  /* 0x00007300ff3e77ac */ /* 0x000ee20008000800 */
[----:B------:R-:W1:Y:S01]  /*72520*/  LDCU UR32, c[0x0][0x39c] ;  /* 0x00007380ff2077ac */ /* 0x000e620008000800 */
[----:B0-----:R-:W-:-:S09]  /*72530*/  PRMT R5, R7, 0x3340, R6 ;  /* 0x0000334007057816 */ /* 0x001fd20000000006 */
[----:B------:R-:W-:Y:S01]  /*72540*/  @P1 LOP3.LUT R25, R25, 0x2, RZ, 0xfc, !PT ;  /* 0x0000000219191812 */ /* 0x000fe200078efcff */
[----:B------:R-:W-:Y:S01]  /*72550*/  STL [R1+0xa78], R5 ;  /* 0x000a780501007387 */ /* 0x000fe20000100800 */
[----:B------:R-:W-:-:S03]  /*72560*/  LOP3.LUT R6, R29, 0xffff, RZ, 0xc0, !PT ;  /* 0x0000ffff1d067812 */ /* 0x000fc600078ec0ff */
[----:B------:R0:W-:Y:S04]  /*72570*/  STL [R1+0x1e8c], R25 ;  /* 0x001e8c1901007387 */ /* 0x0001e80000100800 */
[----:B0-----:R-:W3:Y:S04]  /*72580*/  LDL.LU R25, [R1+0x1524] ;  /* 0x0015240001197983 */ /* 0x001ee80000300800 */
[----:B------:R-:W3:Y:S04]  /*72590*/  LDL.LU R28, [R1+0x14fc] ;  /* 0x0014fc00011c7983 */ /* 0x000ee80000300800 */
[----:B------:R-:W3:Y:S01]  /*725a0*/  LDL.LU R29, [R1+0x94] ;  /* 0x00009400011d7983 */ /* 0x000ee20000300800 */
[----:B--2---:R-:W-:-:S03]  /*725b0*/  LOP3.LUT R5, R2, 0xffff, RZ, 0xc0, !PT ;  /* 0x0000ffff02057812 */ /* 0x004fc600078ec0ff */
[----:B------:R-:W2:Y:S01]  /*725c0*/  LDL.LU R2, [R1+0x1c] ;  /* 0x00001c0001027983 */ /* 0x000ea20000300800 */
[----:B-1----:R-:W-:Y:S02]  /*725d0*/  ISETP.LT.AND P0, PT, R27, UR36, !P0 ;  /* 0x000000241b007c0c */ /* 0x002fe4000c701270 */
[----:B------:R-:W-:Y:S01]  /*725e0*/  LOP3.LUT R26, R26, 0xbfffffff, RZ, 0xc0, !PT ;  /* 0xbfffffff1a1a7812 */ /* 0x000fe200078ec0ff */
[----:B------:R-:W0:Y:S10]  /*725f0*/  LDCU UR36, c[0x0][0x398] ;  /* 0x00007300ff2477ac */ /* 0x000e340008000800 */
[----:B------:R-:W-:-:S02]  /*72600*/  @P0 LOP3.LUT R26, R26, 0x40000000, RZ, 0xfc, !PT ;  /* 0x400000001a1a0812 */ /* 0x000fc400078efcff */
[----:B------:R-:W-:Y:S01]  /*72610*/  ISETP.GE.AND P0, PT, R4, UR34, PT ;  /* 0x0000002204007c0c */ /* 0x000fe2000bf06270 */
[----:B------:R-:W1:Y:S01]  /*72620*/  LDCU UR34, c[0x0][0x39c] ;  /* 0x00007380ff2277ac */ /* 0x000e620008000800 */
[----:B----4-:R-:W-:-:S04]  /*72630*/  LOP3.LUT R8, R8, 0xffff, RZ, 0xc0, !PT ;  /* 0x0000ffff08087812 */ /* 0x010fc800078ec0ff */
[----:B------:R-:W-:Y:S02]  /*72640*/  PRMT R4, R8, 0x3340, R6 ;  /* 0x0000334008047816 */ /* 0x000fe40000000006 */
[----:B------:R-:W-:Y:S02]  /*72650*/  LOP3.LUT R7, R9, 0xffff, RZ, 0xc0, !PT ;  /* 0x0000ffff09077812 */ /* 0x000fe400078ec0ff */
[----:B------:R-:W-:Y:S01]  /*72660*/  SHF.R.U32.HI R9, RZ, 0x8, R8 ;  /* 0x00000008ff097819 */ /* 0x000fe20000011608 */
[----:B------:R4:W-:Y:S01]  /*72670*/  STL [R1+0x1514], R4 ;  /* 0x0015140401007387 */ /* 0x0009e20000100800 */
[----:B------:R-:W-:Y:S02]  /*72680*/  SHF.R.U32.HI R8, RZ, 0x8, R7 ;  /* 0x00000008ff087819 */ /* 0x000fe40000011607 */
[----:B------:R-:W-:Y:S02]  /*72690*/  PRMT R7, R7, 0x3340, R5 ;  /* 0x0000334007077816 */ /* 0x000fe40000000005 */
[----:B----4-:R-:W-:-:S02]  /*726a0*/  SHF.R.U32.HI R4, RZ, 0x8, R6 ;  /* 0x00000008ff047819 */ /* 0x010fc40000011606 */
[----:B------:R-:W-:Y:S02]  /*726b0*/  SHF.R.U32.HI R6, RZ, 0x8, R5 ;  /* 0x00000008ff067819 */ /* 0x000fe40000011605 */
[----:B------:R-:W-:Y:S02]  /*726c0*/  LOP3.LUT R5, R9, 0xffff, RZ, 0xc0, !PT ;  /* 0x0000ffff09057812 */ /* 0x000fe400078ec0ff */
[----:B------:R-:W-:Y:S01]  /*726d0*/  LOP3.LUT R4, R4, 0xffff, RZ, 0xc0, !PT ;  /* 0x0000ffff04047812 */ /* 0x000fe200078ec0ff */
[----:B------:R4:W-:Y:S01]  /*726e0*/  STL [R1+0x14f4], R7 ;  /* 0x0014f40701007387 */ /* 0x0009e20000100800 */
[----:B------:R-:W-:Y:S02]  /*726f0*/  LOP3.LUT R6, R6, 0xffff, RZ, 0xc0, !PT ;  /* 0x0000ffff06067812 */ /* 0x000fe400078ec0ff */
[----:B------:R-:W-:Y:S02]  /*72700*/  PRMT R5, R5, 0x3340, R4 ;  /* 0x0000334005057816 */ /* 0x000fe40000000004 */
[----:B----4-:R-:W-:-:S03]  /*72710*/  LOP3.LUT R7, R8, 0xffff, RZ, 0xc0, !PT ;  /* 0x0000ffff08077812 */ /* 0x010fc600078ec0ff */
[----:B------:R4:W-:Y:S02]  /*72720*/  STL [R1+0xa74], R5 ;  /* 0x000a740501007387 */ /* 0x0009e40000100800 */
[----:B----4-:R-:W-:-:S05]  /*72730*/  PRMT R5, R7, 0x3340, R6 ;  /* 0x0000334007057816 */ /* 0x010fca0000000006 */
[----:B------:R2:W-:Y:S01]  /*72740*/  STL [R1+0xa70], R5 ;  /* 0x000a700501007387 */ /* 0x0005e20000100800 */
[----:B---3--:R-:W-:-:S03]  /*72750*/  LOP3.LUT R6, R29, 0xffff, RZ, 0xc0, !PT ;  /* 0x0000ffff1d067812 */ /* 0x008fc600078ec0ff */
[----:B------:R-:W3:Y:S01]  /*72760*/  LDL.LU R29, [R1+0x1510] ;  /* 0x00151000011d7983 */ /* 0x000ee20000300800 */
[----:B--2---:R-:W-:-:S03]  /*72770*/  LOP3.LUT R5, R2, 0xffff, RZ, 0xc0, !PT ;  /* 0x0000ffff02057812 */ /* 0x004fc600078ec0ff */
[----:B------:R-:W2:Y:S01]  /*72780*/  LDL.LU R2, [R1+0x14d8] ;  /* 0x0014d80001027983 */ /* 0x000ea20000300800 */
[----:B------:R-:W-:Y:S02]  /*72790*/  ISETP.LT.AND P1, PT, R27, UR44, !P0 ;  /* 0x0000002c1b007c0c */ /* 0x000fe4000c721270 */
[----:B------:R-:W-:Y:S02]  /*727a0*/  ISETP.LT.AND P0, PT, R16, UR60, !P0 ;  /* 0x0000003c10007c0c */ /* 0x000fe4000c701270 */
[----:B------:R-:W-:Y:S01]  /*727b0*/  LOP3.LUT R26, R26, 0x7fffffff, RZ, 0xc0, !PT ;  /* 0x7fffffff1a1a7812 */ /* 0x000fe200078ec0ff */
[----:B------:R-:W-:Y:S01]  /*727c0*/  VIADD R4, R0, 0x18 ;  /* 0x0000001800047836 */ /* 0x000fe20000000000 */
[----:B------:R-:W-:Y:S02]  /*727d0*/  LOP3.LUT R8, R25, 0xffff, RZ, 0xc0, !PT ;  /* 0x0000ffff19087812 */ /* 0x000fe400078ec0ff */
[----:B------:R-:W-:Y:S01]  /*727e0*/  LOP3.LUT R7, R28, 0xffff, RZ, 0xc0, !PT ;  /* 0x0000ffff1c077812 */ /* 0x000fe200078ec0ff */
[----:B------:R-:W4:Y:S01]  /*727f0*/  LDCU UR60, c[0x0][0x398] ;  /* 0x00007300ff3c77ac */ /* 0x000f220008000800 */
[----:B------:R-:W1:Y:S03]  /*72800*/  LDCU UR44, c[0x0][0x398] ;  /* 0x00007300ff2c77ac */ /* 0x000e660008000800 */
[----:B------:R-:W-:-:S04]  /*72810*/  @P1 LOP3.LUT R26, R26, 0x80000000, RZ, 0xfc, !PT ;  /* 0x800000001a1a1812 */ /* 0x000fc800078efcff */
[----:B------:R-:W-:-:S04]  /*72820*/  LOP3.LUT R26, R26, 0xdfffffff, RZ, 0xc0, !PT ;  /* 0xdfffffff1a1a7812 */ /* 0x000fc800078ec0ff */
[----:B------:R-:W-:Y:S02]  /*72830*/  @P0 LOP3.LUT R26, R26, 0x20000000, RZ, 0xfc, !PT ;  /* 0x200000001a1a0812 */ /* 0x000fe400078efcff */
[----:B------:R-:W-:Y:S02]  /*72840*/  ISETP.GE.AND P0, PT, R4, UR64, PT ;  /* 0x0000004004007c0c */ /* 0x000fe4000bf06270 */
[----:B------:R-:W-:Y:S02]  /*72850*/  LOP3.LUT R26, R26, 0xefffffff, RZ, 0xc0, !PT ;  /* 0xefffffff1a1a7812 */ /* 0x000fe400078ec0ff */
[----:B0-----:R-:W-:Y:S02]  /*72860*/  ISETP.LT.AND P1, PT, R16, UR36, !P0 ;  /* 0x0000002410007c0c */ /* 0x001fe4000c721270 */
[----:B------:R-:W-:Y:S01]  /*72870*/  ISETP.LT.AND P0, PT, R27, UR40, !P0 ;  /* 0x000000281b007c0c */ /* 0x000fe2000c701270 */
[----:B------:R-:W-:Y:S01]  /*72880*/  VIADD R4, R0, 0x28 ;  /* 0x0000002800047836 */ /* 0x000fe20000000000 */
[----:B------:R-:W-:Y:S01]  /*72890*/  SHF.R.U32.HI R9, RZ, 0x8, R8 ;  /* 0x00000008ff097819 */ /* 0x000fe20000011608 */
[----:B------:R-:W0:Y:S01]  /*728a0*/  LDCU UR40, c[0x0][0x398] ;  /* 0x00007300ff2877ac */ /* 0x000e220008000800 */
[----:B------:R-:W0:Y:S01]  /*728b0*/  LDCU UR64, c[0x0][0x398] ;  /* 0x00007300ff4077ac */ /* 0x000e220008000800 */
[----:B------:R-:W0:Y:S06]  /*728c0*/  LDCU UR36, c[0x0][0x39c] ;  /* 0x00007380ff2477ac */ /* 0x000e2c0008000800 */
[----:B------:R-:W-:-:S04]  /*728d0*/  @P1 LOP3.LUT R26, R26, 0x10000000, RZ, 0xfc, !PT ;  /* 0x100000001a1a1812 */ /* 0x000fc800078efcff */
[----:B------:R-:W-:-:S04]  /*728e0*/  LOP3.LUT R26, R26, 0xf7ffffff, RZ, 0xc0, !PT ;  /* 0xf7ffffff1a1a7812 */ /* 0x000fc800078ec0ff */
[----:B------:R-:W-:Y:S02]  /*728f0*/  @P0 LOP3.LUT R26, R26, 0x8000000, RZ, 0xfc, !PT ;  /* 0x080000001a1a0812 */ /* 0x000fe400078efcff */
[----:B------:R-:W-:Y:S02]  /*72900*/  ISETP.GE.AND P0, PT, R4, UR38, PT ;  /* 0x0000002604007c0c */ /* 0x000fe4000bf06270 */
[----:B------:R-:W-:Y:S02]  /*72910*/  PRMT R4, R8, 0x3340, R6 ;  /* 0x0000334008047816 */ /* 0x000fe40000000006 */
[----:B------:R-:W-:Y:S02]  /*72920*/  SHF.R.U32.HI R8, RZ, 0x8, R7 ;  /* 0x00000008ff087819 */ /* 0x000fe40000011607 */
[----:B------:R-:W-:Y:S01]  /*72930*/  LOP3.LUT R26, R26, 0xfbffffff, RZ, 0xc0, !PT ;  /* 0xfbffffff1a1a7812 */ /* 0x000fe200078ec0ff */
[----:B------:R-:W0:Y:S01]  /*72940*/  LDCU UR38, c[0x0][0x39c] ;  /* 0x00007380ff2677ac */ /* 0x000e220008000800 */
[----:B------:R1:W-:Y:S01]  /*72950*/  STL [R1+0x14e0], R4 ;  /* 0x0014e00401007387 */ /* 0x0003e20000100800 */
[----:B------:R-:W-:-:S02]  /*72960*/  PRMT R7, R7, 0x3340, R5 ;  /* 0x0000334007077816 */ /* 0x000fc40000000005 */
[----:B-1----:R-:W-:Y:S02]  /*72970*/  SHF.R.U32.HI R4, RZ, 0x8, R6 ;  /* 0x00000008ff047819 */ /* 0x002fe40000011606 */
[----:B------:R-:W-:Y:S02]  /*72980*/  SHF.R.U32.HI R6, RZ, 0x8, R5 ;  /* 0x00000008ff067819 */ /* 0x000fe40000011605 */
[----:B------:R-:W-:Y:S02]  /*72990*/  LOP3.LUT R5, R9, 0xffff, RZ, 0xc0, !PT ;  /* 0x0000ffff09057812 */ /* 0x000fe400078ec0ff */
[----:B------:R-:W-:Y:S01]  /*729a0*/  LOP3.LUT R4, R4, 0xffff, RZ, 0xc0, !PT ;  /* 0x0000ffff04047812 */ /* 0x000fe200078ec0ff */
[----:B------:R1:W-:Y:S01]  /*729b0*/  STL [R1+0x14dc], R7 ;  /* 0x0014dc0701007387 */ /* 0x0003e20000100800 */
[----:B------:R-:W-:Y:S02]  /*729c0*/  LOP3.LUT R6, R6, 0xffff, RZ, 0xc0, !PT ;  /* 0x0000ffff06067812 */ /* 0x000fe400078ec0ff */
[----:B------:R-:W-:-:S02]  /*729d0*/  PRMT R5, R5, 0x3340, R4 ;  /* 0x0000334005057816 */ /* 0x000fc40000000004 */
[----:B-1----:R-:W-:-:S03]  /*729e0*/  LOP3.LUT R7, R8, 0xffff, RZ, 0xc0, !PT ;  /* 0x0000ffff08077812 */ /* 0x002fc600078ec0ff */
[----:B------:R1:W-:Y:S02]  /*729f0*/  STL [R1+0xa68], R5 ;  /* 0x000a680501007387 */ /* 0x0003e40000100800 */
[----:B-1----:R-:W-:-:S05]  /*72a00*/  PRMT R5, R7, 0x3340, R6 ;  /* 0x0000334007057816 */ /* 0x002fca0000000006 */
[----:B------:R1:W-:Y:S02]  /*72a10*/  STL [R1+0x8fc], R5 ;  /* 0x0008fc0501007387 */ /* 0x0003e40000100800 */
[----:B-1----:R-:W-:Y:S02]  /*72a20*/  LOP3.LUT R5, R24, 0xffff, RZ, 0xc0, !PT ;  /* 0x0000ffff18057812 */ /* 0x002fe400078ec0ff */
[----:B------:R-:W4:Y:S04]  /*72a30*/  LDL.LU R24, [R1+0x1f24] ;  /* 0x001f240001187983 */ /* 0x000f280000300800 */
[----:B------:R-:W4:Y:S04]  /*72a40*/  LDL.LU R25, [R1+0x1564] ;  /* 0x0015640001197983 */ /* 0x000f280000300800 */
[----:B------:R-:W4:Y:S01]  /*72a50*/  LDL.LU R28, [R1+0x1560] ;  /* 0x00156000011c7983 */ /* 0x000f220000300800 */
[----:B---3--:R-:W-:-:S03]  /*72a60*/  LOP3.LUT R7, R29, 0xffff, RZ, 0xc0, !PT ;  /* 0x0000ffff1d077812 */ /* 0x008fc600078ec0ff */
[----:B------:R-:W3:Y:S01]  /*72a70*/  LDL.LU R29, [R1+0x14c4] ;  /* 0x0014c400011d7983 */ /* 0x000ee20000300800 */
[----:B--2---:R-:W-:-:S03]  /*72a80*/  LOP3.LUT R6, R2, 0xffff, RZ, 0xc0, !PT ;  /* 0x0000ffff02067812 */ /* 0x004fc600078ec0ff */
[----:B------:R-:W2:Y:S01]  /*72a90*/  LDL.LU R2, [R1+0x14c0] ;  /* 0x0014c00001027983 */ /* 0x000ea20000300800 */
[----:B----4-:R-:W-:Y:S02]  /*72aa0*/  ISETP.LT.AND P1, PT, R27, UR60, !P0 ;  /* 0x0000003c1b007c0c */ /* 0x010fe4000c721270 */
[----:B------:R-:W-:Y:S01]  /*72ab0*/  ISETP.LT.AND P0, PT, R16, UR62, !P0 ;  /* 0x0000003e10007c0c */ /* 0x000fe2000c701270 */
[----:B------:R-:W-:Y:S01]  /*72ac0*/  VIADD R4, R0, 0x19 ;  /* 0x0000001900047836 */ /* 0x000fe20000000000 */
[----:B------:R-:W-:Y:S02]  /*72ad0*/  SHF.R.U32.HI R8, RZ, 0x8, R7 ;  /* 0x00000008ff087819 */ /* 0x000fe40000011607 */
[----:B------:R-:W-:Y:S01]  /*72ae0*/  PRMT R9, R6, 0x3340, R10 ;  /* 0x0000334006097816 */ /* 0x000fe2000000000a */
[----:B------:R-:W1:Y:S01]  /*72af0*/  LDCU UR62, c[0x0][0x398] ;  /* 0x00007300ff3e77ac */ /* 0x000e620008000800 */
[----:B------:R-:W4:Y:S05]  /*72b00*/  LDCU UR60, c[0x0][0x398] ;  /* 0x00007300ff3c77ac */ /* 0x000f2a0008000800 */
        /* <DEDUP_REMOVED lines=8> */
[----:B------:R-:W0:Y:S01]  /*72b90*/  LDCU UR44, c[0x0][0x398] ;  /* 0x00007300ff2c77ac */ /* 0x000e220008000800 */
[----:B------:R-:W0:Y:S01]  /*72ba0*/  LDCU UR72, c[0x0][0x398] ;  /* 0x00007300ff4877ac */ /* 0x000e220008000800 */
[----:B------:R-:W-:-:S02]  /*72bb0*/  LOP3.LUT R15, R15, 0xffff, RZ, 0xc0, !PT ;  /* 0x0000ffff0f0f7812 */ /* 0x000fc400078ec0ff */
[----:B------:R-:W-:Y:S01]  /*72bc0*/  LOP3.LUT R14, R14, 0xffff, RZ, 0xc0, !PT ;  /* 0x0000ffff0e0e7812 */ /* 0x000fe200078ec0ff */
[----:B------:R-:W0:Y:S04]  /*72bd0*/  LDCU UR40, c[0x0][0x39c] ;  /* 0x00007380ff2877ac */ /* 0x000e280008000800 */
[----:B------:R-:W-:-:S04]  /*72be0*/  @P1 LOP3.LUT R26, R26, 0x2000000, RZ, 0xfc, !PT ;  /* 0x020000001a1a1812 */ /* 0x000fc800078efcff */
[----:B------:R-:W-:-:S04]  /*72bf0*/  LOP3.LUT R26, R26, 0xffbfffff, RZ, 0xc0, !PT ;  /* 0xffbfffff1a1a7812 */ /* 0x000fc800078ec0ff */
[----:B------:R-:W-:Y:S02]  /*72c00*/  @P0 LOP3.LUT R26, R26, 0x400000, RZ, 0xfc, !PT ;  /* 0x004000001a1a0812 */ /* 0x000fe400078efcff */
[----:B------:R-:W-:Y:S02]  /*72c10*/  ISETP.GE.AND P0, PT, R4, UR42, PT ;  /* 0x0000002a04007c0c */ /* 0x000fe4000bf06270 */
[----:B------:R-:W-:Y:S01]  /*72c20*/  PRMT R4, R7, 0x3340, R5 ;  /* 0x0000334007047816 */ /* 0x000fe20000000005 */
[----:B------:R-:W0:Y:S04]  /*72c30*/  LDCU UR42, c[0x0][0x39c] ;  /* 0x00007380ff2a77ac */ /* 0x000e280008000800 */
[----:B------:R1:W-:Y:S01]  /*72c40*/  STL [R1+0x14d4], R4 ;  /* 0x0014d40401007387 */ /* 0x0003e20000100800 */
[----:B------:R-:W-:-:S02]  /*72c50*/  SHF.R.U32.HI R7, RZ, 0x8, R6 ;  /* 0x00000008ff077819 */ /* 0x000fc40000011606 */
[----:B------:R-:W-:Y:S02]  /*72c60*/  SHF.R.U32.HI R6, RZ, 0x8, R10 ;  /* 0x00000008ff067819 */ /* 0x000fe4000001160a */
[----:B-1----:R-:W-:Y:S02]  /*72c70*/  SHF.R.U32.HI R4, RZ, 0x8, R5 ;  /* 0x00000008ff047819 */ /* 0x002fe40000011605 */
[----:B------:R-:W-:Y:S02]  /*72c80*/  LOP3.LUT R5, R8, 0xffff, RZ, 0xc0, !PT ;  /* 0x0000ffff08057812 */ /* 0x000fe400078ec0ff */
[----:B------:R-:W-:Y:S02]  /*72c90*/  LOP3.LUT R4, R4, 0xffff, RZ, 0xc0, !PT ;  /* 0x0000ffff04047812 */ /* 0x000fe400078ec0ff */
[----:B------:R-:W-:Y:S02]  /*72ca0*/  LOP3.LUT R7, R7, 0xffff, RZ, 0xc0, !PT ;  /* 0x0000ffff07077812 */ /* 0x000fe400078ec0ff */
[----:B------:R-:W-:-:S02]  /*72cb0*/  LOP3.LUT R6, R6, 0xffff, RZ, 0xc0, !PT ;  /* 0x0000ffff06067812 */ /* 0x000fc400078ec0ff */
[----:B------:R-:W-:Y:S01]  /*72cc0*/  PRMT R5, R5, 0x3340, R4 ;  /* 0x0000334005057816 */ /* 0x000fe20000000004 */
[----:B------:R-:W-:Y:S04]  /*72cd0*/  STL [R1+0x14d0], R9 ;  /* 0x0014d00901007387 */ /* 0x000fe80000100800 */
[----:B------:R1:W-:Y:S02]  /*72ce0*/  STL [R1+0x8ec], R5 ;  /* 0x0008ec0501007387 */ /* 0x0003e40000100800 */
[----:B-1----:R-:W-:-:S05]  /*72cf0*/  PRMT R5, R7, 0x3340, R6 ;  /* 0x0000334007057816 */ /* 0x002fca0000000006 */
[----:B------:R2:W-:Y:S01]  /*72d00*/  STL [R1+0x8e8], R5 ;  /* 0x0008e80501007387 */ /* 0x0005e20000100800 */
[----:B------:R-:W-:Y:S02]  /*72d10*/  LOP3.LUT R8, R25, 0xffff, RZ, 0xc0, !PT ;  /* 0x0000ffff19087812 */ /* 0x000fe400078ec0ff */
[----:B------:R-:W-:Y:S01]  /*72d20*/  LOP3.LUT R7, R28, 0xffff, RZ, 0xc0, !PT ;  /* 0x0000ffff1c077812 */ /* 0x000fe200078ec0ff */
[----:B------:R-:W4:Y:S04]  /*72d30*/  LDL.LU R25, [R1+0x153c] ;  /* 0x00153c0001197983 */ /* 0x000f280000300800 */
[----:B------:R-:W4:Y:S01]  /*72d40*/  LDL.LU R28, [R1+0x1538] ;  /* 0x00153800011c7983 */ /* 0x000f220000300800 */
        /* <DEDUP_REMOVED lines=8> */
[----:B------:R-:W-:Y:S01]  /*72dd0*/  SHF.R.U32.HI R9, RZ, 0x8, R8 ;  /* 0x00000008ff097819 */ /* 0x000fe20000011608 */
[----:B------:R-:W1:Y:S01]  /*72de0*/  LDCU UR64, c[0x0][0x398] ;  /* 0x00007300ff4077ac */ /* 0x000e620008000800 */
[----:B------:R-:W0:Y:S05]  /*72df0*/  LDCU UR62, c[0x0][0x398] ;  /* 0x00007300ff3e77ac */ /* 0x000e2a0008000800 */
[----:B------:R-:W-:-:S04]  /*72e00*/  @P1 LOP3.LUT R26, R26, 0x800000, RZ, 0xfc, !PT ;  /* 0x008000001a1a1812 */ /* 0x000fc800078efcff */
[----:B------:R-:W-:-:S04]  /*72e10*/  LOP3.LUT R26, R26, 0xffdfffff, RZ, 0xc0, !PT ;  /* 0xffdfffff1a1a7812 */ /* 0x000fc800078ec0ff */
[----:B------:R-:W-:Y:S02]  /*72e20*/  @P0 LOP3.LUT R26, R26, 0x200000, RZ, 0xfc, !PT ;  /* 0x002000001a1a0812 */ /* 0x000fe400078efcff */
[----:B------:R-:W-:Y:S02]  /*72e30*/  ISETP.GE.AND P0, PT, R4, UR74, PT ;  /* 0x0000004a04007c0c */ /* 0x000fe4000bf06270 */
[----:B------:R-:W-:Y:S02]  /*72e40*/  LOP3.LUT R26, R26, 0xffefffff, RZ, 0xc0, !PT ;  /* 0xffefffff1a1a7812 */ /* 0x000fe400078ec0ff */
[----:B0-----:R-:W-:Y:S02]  /*72e50*/  ISETP.LT.AND P1, PT, R16, UR44, !P0 ;  /* 0x0000002c10007c0c */ /* 0x001fe4000c721270 */
[----:B----4-:R-:W-:Y:S01]  /*72e60*/  ISETP.LT.AND P0, PT, R27, UR60, !P0 ;  /* 0x0000003c1b007c0c */ /* 0x010fe2000c701270 */
[----:B------:R-:W-:Y:S01]  /*72e70*/  VIADD R4, R0, 0x26 ;  /* 0x0000002600047836 */ /* 0x000fe20000000000 */
[----:B------:R-:W0:Y:S01]  /*72e80*/  LDCU UR74, c[0x0][0x39c] ;  /* 0x00007380ff4a77ac */ /* 0x000e220008000800 */
[----:B------:R-:W4:Y:S01]  /*72e90*/  LDCU UR60, c[0x0][0x398] ;  /* 0x00007300ff3c77ac */ /* 0x000f220008000800 */
[----:B------:R-:W0:Y:S07]  /*72ea0*/  LDCU UR44, c[0x0][0x39c] ;  /* 0x00007380ff2c77ac */ /* 0x000e2e0008000800 */
        /* <DEDUP_REMOVED lines=20> */
[----:B------:R2:W-:Y:S01]  /*72ff0*/  STL [R1+0x8dc], R5 ;  /* 0x0008dc0501007387 */ /* 0x0005e20000100800 */
[----:B------:R-:W-:-:S03]  /*73000*/  LOP3.LUT R7, R28, 0xffff, RZ, 0xc0, !PT ;  /* 0x0000ffff1c077812 */ /* 0x000fc600078ec0ff */
[----:B------:R-:W4:Y:S01]  /*73010*/  LDL.LU R28, [R1+0x1520] ;  /* 0x00152000011c7983 */ /* 0x000f220000300800 */
[----:B---3--:R-:W-:-:S03]  /*73020*/  LOP3.LUT R6, R29, 0xffff, RZ, 0xc0, !PT ;  /* 0x0000ffff1d067812 */ /* 0x008fc600078ec0ff */
[----:B------:R-:W3:Y:S01]  /*73030*/  LDL.LU R29, [R1+0x151c] ;  /* 0x00151c00011d7983 */ /* 0x000ee20000300800 */
[----:B--2---:R-:W-:-:S03]  /*73040*/  LOP3.LUT R5, R2, 0xffff, RZ, 0xc0, !PT ;  /* 0x0000ffff02057812 */ /* 0x004fc600078ec0ff */
[----:B------:R-:W2:Y:S01]  /*73050*/  LDL.LU R2, [R1+0x50] ;  /* 0x0000500001027983 */ /* 0x000ea20000300800 */
[----:B------:R-:W-:Y:S02]  /*73060*/  ISETP.LT.AND P1, PT, R27, UR64, !P0 ;  /* 0x000000401b007c0c */ /* 0x000fe4000c721270 */
[----:B------:R-:W-:Y:S01]  /*73070*/  ISETP.LT.AND P0, PT, R16, UR72, !P0 ;  /* 0x0000004810007c0c */ /* 0x000fe2000c701270 */
[----:B------:R-:W-:Y:S01]  /*73080*/  VIADD R4, R0, 0x1b ;  /* 0x0000001b00047836 */ /* 0x000fe20000000000 */
[----:B------:R-:W-:Y:S01]  /*73090*/  LOP3.LUT R8, R25, 0xffff, RZ, 0xc0, !PT ;  /* 0x0000ffff19087812 */ /* 0x000fe200078ec0ff */
[----:B------:R-:W1:Y:S01]  /*730a0*/  LDCU UR72, c[0x0][0x398] ;  /* 0x00007300ff4877ac */ /* 0x000e620008000800 */
[----:B------:R-:W1:Y:S07]  /*730b0*/  LDCU UR64, c[0x0][0x398] ;  /* 0x00007300ff4077ac */ /* 0x000e6e0008000800 */
[----:B------:R-:W-:-:S04]  /*730c0*/  @P1 LOP3.LUT R26, R26, 0x40000, RZ, 0xfc, !PT ;  /* 0x000400001a1a1812 */ /* 0x000fc800078efcff */
[----:B------:R-:W-:-:S04]  /*730d0*/  LOP3.LUT R26, R26, 0xfffeffff, RZ, 0xc0, !PT ;  /* 0xfffeffff1a1a7812 */ /* 0x000fc800078ec0ff */
[----:B------:R-:W-:Y:S02]  /*730e0*/  @P0 LOP3.LUT R26, R26, 0x10000, RZ, 0xfc, !PT ;  /* 0x000100001a1a0812 */ /* 0x000fe400078efcff */
[----:B0-----:R-:W-:Y:S02]  /*730f0*/  ISETP.GE.AND P0, PT, R4, UR74, PT ;  /* 0x0000004a04007c0c */ /* 0x001fe4000bf06270 */
[----:B------:R-:W-:Y:S02]  /*73100*/  LOP3.LUT R26, R26, 0xfffdffff, RZ, 0xc0, !PT ;  /* 0xfffdffff1a1a7812 */ /* 0x000fe400078ec0ff */
[----:B------:R-:W-:Y:S02]  /*73110*/  ISETP.LT.AND P1, PT, R16, UR62, !P0 ;  /* 0x0000003e10007c0c */ /* 0x000fe4000c721270 */
[----:B----4-:R-:W-:Y:S01]  /*73120*/  ISETP.LT.AND P0, PT, R27, UR60, !P0 ;  /* 0x0000003c1b007c0c */ /* 0x010fe2000c701270 */
[----:B------:R-:W-:Y:S01]  /*73130*/  VIADD R4, R0, 0x25 ;  /* 0x0000002500047836 */ /* 0x000fe20000000000 */
[----:B------:R-:W-:Y:S01]  /*73140*/  SHF.R.U32.HI R9, RZ, 0x8, R8 ;  /* 0x00000008ff097819 */ /* 0x000fe20000011608 */
[----:B------:R-:W0:Y:S01]  /*73150*/  LDCU UR62, c[0x0][0x398] ;  /* 0x00007300ff3e77ac */ /* 0x000e220008000800 */
[----:B------:R-:W4:Y:S01]  /*73160*/  LDCU UR60, c[0x0][0x398] ;  /* 0x00007300ff3c77ac */ /* 0x000f220008000800 */
        /* <DEDUP_REMOVED lines=23> */
[----:B------:R-:W4:Y:S01]  /*732e0*/  LDL.LU R24, [R1+0x1f20] ;  /* 0x001f200001187983 */ /* 0x000f220000300800 */
[----:B---3--:R-:W-:-:S03]  /*732f0*/  LOP3.LUT R7, R29, 0xffff, RZ, 0xc0, !PT ;  /* 0x0000ffff1d077812 */ /* 0x008fc600078ec0ff */
[----:B------:R-:W3:Y:S01]  /*73300*/  LDL.LU R29, [R1+0x150c] ;  /* 0x00150c00011d7983 */ /* 0x000ee20000300800 */
[----:B--2---:R-:W-:-:S03]  /*73310*/  LOP3.LUT R6, R2, 0xffff, RZ, 0xc0, !PT ;  /* 0x0000ffff02067812 */ /* 0x004fc600078ec0ff */
[----:B------:R-:W2:Y:S01]  /*73320*/  LDL.LU R2, [R1+0x1508] ;  /* 0x0015080001027983 */ /* 0x000ea20000300800 */
[----:B------:R-:W-:Y:S01]  /*73330*/  ISETP.LT.AND P1, PT, R27, UR72, !P0 ;  /* 0x000000481b007c0c */ /* 0x000fe2000c721270 */
[----:B------:R-:W1:Y:S01]  /*73340*/  LDCU UR72, c[0x0][0x39c] ;  /* 0x00007380ff4877ac */ /* 0x000e620008000800 */
[----:B------:R-:W-:Y:S01]  /*73350*/  ISETP.LT.AND P0, PT, R16, UR64, !P0 ;  /* 0x0000004010007c0c */ /* 0x000fe2000c701270 */
[----:B------:R-:W-:Y:S01]  /*73360*/  VIADD R4, R0, 0x1c ;  /* 0x0000001c00047836 */ /* 0x000fe20000000000 */
[----:B------:R-:W-:Y:S01]  /*73370*/  LOP3.LUT R8, R28, 0xffff, RZ, 0xc0, !PT ;  /* 0x0000ffff1c087812 */ /* 0x000fe200078ec0ff */
[----:B------:R-:W0:Y:S08]  /*73380*/  LDCU UR64, c[0x0][0x398] ;  /* 0x00007300ff4077ac */ /* 0x000e300008000800 */
[----:B------:R-:W-:-:S04]  /*73390*/  @P1 LOP3.LUT R26, R26, 0x8000, RZ, 0xfc, !PT ;  /* 0x000080001a1a1812 */ /* 0x000fc800078efcff */
[----:B------:R-:W-:-:S04]  /*733a0*/  LOP3.LUT R26, R26, 0xffffdfff, RZ, 0xc0, !PT ;  /* 0xffffdfff1a1a7812 */ /* 0x000fc800078ec0ff */
[----:B------:R-:W-:Y:S02]  /*733b0*/  @P0 LOP3.LUT R26, R26, 0x2000, RZ, 0xfc, !PT ;  /* 0x000020001a1a0812 */ /* 0x000fe400078efcff */
[----:B-1----:R-:W-:Y:S02]  /*733c0*/  ISETP.GE.AND P0, PT, R4, UR72, PT ;  /* 0x0000004804007c0c */ /* 0x002fe4000bf06270 */
[----:B------:R-:W-:Y:S02]  /*733d0*/  LOP3.LUT R26, R26, 0xffffefff, RZ, 0xc0, !PT ;  /* 0xffffefff1a1a7812 */ /* 0x000fe400078ec0ff */
[----:B0-----:R-:W-:Y:S02]  /*733e0*/  ISETP.LT.AND P1, PT, R16, UR62, !P0 ;  /* 0x0000003e10007c0c */ /* 0x001fe4000c721270 */
[----:B----4-:R-:W-:Y:S01]  /*733f0*/  ISETP.LT.AND P0, PT, R27, UR60, !P0 ;  /* 0x0000003c1b007c0c */ /* 0x010fe2000c701270 */
[----:B------:R-:W-:Y:S01]  /*73400*/  VIADD R4, R0, 0x24 ;  /* 0x0000002400047836 */ /* 0x000fe20000000000 */
[----:B------:R-:W-:Y:S01]  /*73410*/  SHF.R.U32.HI R9, RZ, 0x8, R8 ;  /* 0x00000008ff097819 */ /* 0x000fe20000011608 */
[----:B------:R-:W0:Y:S01]  /*73420*/  LDCU UR62, c[0x0][0x398] ;  /* 0x00007300ff3e77ac */ /* 0x000e220008000800 */
[----:B------:R-:W1:Y:S01]  /*73430*/  LDCU UR60, c[0x0][0x398] ;  /* 0x00007300ff3c77ac */ /* 0x000e620008000800 */
[----:B------:R-:W4:Y:S06]  /*73440*/  LDCU UR72, c[0x0][0x398] ;  /* 0x00007300ff4877ac */ /* 0x000f2c0008000800 */
[----:B------:R-:W-:-:S04]  /*73450*/  @P1 LOP3.LUT R26, R26, 0x1000, RZ, 0xfc, !PT ;  /* 0x000010001a1a1812 */ /* 0x000fc800078efcff */
[----:B------:R-:W-:-:S04]  /*73460*/  LOP3.LUT R26, R26, 0xfffff7ff, RZ, 0xc0, !PT ;  /* 0xfffff7ff1a1a7812 */ /* 0x000fc800078ec0ff */
[----:B------:R-:W-:Y:S02]  /*73470*/  @P0 LOP3.LUT R26, R26, 0x800, RZ, 0xfc, !PT ;  /* 0x000008001a1a0812 */ /* 0x000fe400078efcff */
[----:B------:R-:W-:Y:S02]  /*73480*/  ISETP.GE.AND P0, PT, R4, UR57, PT ;  /* 0x0000003904007c0c */ /* 0x000fe4000bf06270 */
[--C-:B------:R-:W-:Y:S02]  /*73490*/  PRMT R4, R8, 0x3340, R6.reuse ;  /* 0x0000334008047816 */ /* 0x100fe40000000006 */
[----:B------:R-:W-:Y:S02]  /*734a0*/  SHF.R.U32.HI R8, RZ, 0x8, R7 ;  /* 0x00000008ff087819 */ /* 0x000fe40000011607 */
[----:B------:R-:W-:Y:S02]  /*734b0*/  PRMT R7, R7, 0x3340, R5 ;  /* 0x0000334007077816 */ /* 0x000fe40000000005 */
[----:B------:R-:W-:Y:S01]  /*734c0*/  LOP3.LUT R26, R26, 0xfffffbff, RZ, 0xc0, !PT ;  /* 0xfffffbff1a1a7812 */ /* 0x000fe200078ec0ff */
[----:B------:R-:W0:Y:S01]  /*734d0*/  LDCU UR57, c[0x0][0x398] ;  /* 0x00007300ff3977ac */ /* 0x000e220008000800 */
[----:B------:R1:W-:Y:S04]  /*734e0*/  STL [R1+0x14bc], R4 ;  /* 0x0014bc0401007387 */ /* 0x0003e80000100800 */
[----:B------:R0:W-:Y:S01]  /*734f0*/  STL [R1+0x14b8], R7 ;  /* 0x0014b80701007387 */ /* 0x0001e20000100800 */
[----:B-1----:R-:W-:-:S02]  /*73500*/  SHF.R.U32.HI R4, RZ, 0x8, R6 ;  /* 0x00000008ff047819 */ /* 0x002fc40000011606 */
[----:B------:R-:W-:Y:S02]  /*73510*/  SHF.R.U32.HI R6, RZ, 0x8, R5 ;  /* 0x00000008ff067819 */ /* 0x000fe40000011605 */
[----:B------:R-:W-:Y:S02]  /*73520*/  LOP3.LUT R5, R9, 0xffff, RZ, 0xc0, !PT ;  /* 0x0000ffff09057812 */ /* 0x000fe400078ec0ff */
[----:B0-----:R-:W-:Y:S02]  /*73530*/  LOP3.LUT R7, R8, 0xffff, RZ, 0xc0, !PT ;  /* 0x0000ffff08077812 */ /* 0x001fe400078ec0ff */
[----:B------:R-:W-:Y:S02]  /*73540*/  LOP3.LUT R4, R4, 0xffff, RZ, 0xc0, !PT ;  /* 0x0000ffff04047812 */ /* 0x000fe400078ec0ff */
[----:B------:R-:W-:Y:S02]  /*73550*/  LOP3.LUT R6, R6, 0xffff, RZ, 0xc0, !PT ;  /* 0x0000ffff06067812 */ /* 0x000fe400078ec0ff */
[----:B------:R-:W-:-:S02]  /*73560*/  PRMT R8, R5, 0x3340, R4 ;  /* 0x0000334005087816 */ /* 0x000fc40000000004 */
[----:B------:R-:W-:-:S03]  /*73570*/  PRMT R5, R7, 0x3340, R6 ;  /* 0x0000334007057816 */ /* 0x000fc60000000006 */
[----:B------:R-:W-:Y:S04]  /*73580*/  STL [R1+0x8bc], R8 ;  /* 0x0008bc0801007387 */ /* 0x000fe80000100800 */
[----:B------:R2:W-:Y:S04]  /*73590*/  STL [R1+0x8b8], R5 ;  /* 0x0008b80501007387 */ /* 0x0005e80000100800 */
        /* <DEDUP_REMOVED lines=8> */
[----:B------:R-:W-:Y:S02]  /*73620*/  SHF.R.U32.HI R8, RZ, 0x8, R6 ;  /* 0x00000008ff087819 */ /* 0x000fe40000011606 */
[----:B------:R-:W-:Y:S02]  /*73630*/  SHF.R.U32.HI R7, RZ, 0x8, R5 ;  /* 0x00000008ff077819 */ /* 0x000fe40000011605 */
[----:B------:R-:W-:Y:S01]  /*73640*/  PRMT R9, R5, 0x3340, R11 ;  /* 0x0000334005097816 */ /* 0x000fe2000000000b */
[----:B------:R-:W0:Y:S04]  /*73650*/  LDCU UR64, c[0x0][0x398] ;  /* 0x00007300ff4077ac */ /* 0x000e280008000800 */
[----:B------:R-:W-:Y:S01]  /*73660*/  @P1 LOP3.LUT R26, R26, 0x400, RZ, 0xfc, !PT ;  /* 0x000004001a1a1812 */ /* 0x000fe200078efcff */
[----:B------:R-:W1:Y:S03]  /*73670*/  LDCU UR58, c[0x0][0x39c] ;  /* 0x00007380ff3a77ac */ /* 0x000e660008000800 */
[----:B------:R-:W-:-:S04]  /*73680*/  LOP3.LUT R26, R26, 0xfffffeff, RZ, 0xc0, !PT ;  /* 0xfffffeff1a1a7812 */ /* 0x000fc800078ec0ff */
[----:B------:R-:W-:Y:S02]  /*73690*/  @P0 LOP3.LUT R26, R26, 0x100, RZ, 0xfc, !PT ;  /* 0x000001001a1a0812 */ /* 0x000fe400078efcff */
[----:B------:R-:W-:Y:S02]  /*736a0*/  ISETP.GE.AND P0, PT, R4, UR50, PT ;  /* 0x0000003204007c0c */ /* 0x000fe4000bf06270 */
[----:B------:R-:W-:Y:S02]  /*736b0*/  LOP3.LUT R26, R26, 0xfffffdff, RZ, 0xc0, !PT ;  /* 0xfffffdff1a1a7812 */ /* 0x000fe400078ec0ff */
[----:B------:R-:W-:Y:S02]  /*736c0*/  ISETP.LT.AND P1, PT, R16, UR62, !P0 ;  /* 0x0000003e10007c0c */ /* 0x000fe4000c721270 */
[----:B------:R-:W-:Y:S01]  /*736d0*/  ISETP.LT.AND P0, PT, R27, UR60, !P0 ;  /* 0x0000003c1b007c0c */ /* 0x000fe2000c701270 */
[----:B------:R-:W-:Y:S01]  /*736e0*/  VIADD R4, R0, 0x23 ;  /* 0x0000002300047836 */ /* 0x000fe20000000000 */
[----:B------:R-:W-:-:S02]  /*736f0*/  LOP3.LUT R5, R8, 0xffff, RZ, 0xc0, !PT ;  /* 0x0000ffff08057812 */ /* 0x000fc400078ec0ff */
[----:B------:R-:W-:Y:S01]  /*73700*/  LOP3.LUT R7, R7, 0xffff, RZ, 0xc0, !PT ;  /* 0x0000ffff07077812 */ /* 0x000fe200078ec0ff */
[----:B------:R-:W0:Y:S01]  /*73710*/  LDCU UR60, c[0x0][0x398] ;  /* 0x00007300ff3c77ac */ /* 0x000e220008000800 */
[----:B------:R-:W0:Y:S01]  /*73720*/  LDCU UR50, c[0x0][0x398] ;  /* 0x00007300ff3277ac */ /* 0x000e220008000800 */
[----:B------:R-:W0:Y:S04]  /*73730*/  LDCU UR62, c[0x0][0x39c] ;  /* 0x00007380ff3e77ac */ /* 0x000e280008000800 */
        /* <DEDUP_REMOVED lines=9> */
[----:B------:R-:W-:-:S02]  /*737d0*/  LOP3.LUT R6, R6, 0xffff, RZ, 0xc0, !PT ;  /* 0x0000ffff06067812 */ /* 0x000fc400078ec0ff */
[----:B-1----:R-:W-:-:S04]  /*737e0*/  SHF.R.U32.HI R4, RZ, 0x8, R12 ;  /* 0x00000008ff047819 */ /* 0x002fc8000001160c */
[----:B------:R-:W-:-:S04]  /*737f0*/  LOP3.LUT R4, R4, 0xffff, RZ, 0xc0, !PT ;  /* 0x0000ffff04047812 */ /* 0x000fc800078ec0ff */
[----:B------:R-:W-:Y:S02]  /*73800*/  PRMT R8, R5, 0x3340, R4 ;  /* 0x0000334005087816 */ /* 0x000fe40000000004 */
[----:B------:R-:W-:Y:S01]  /*73810*/  PRMT R5, R7, 0x3340, R6 ;  /* 0x0000334007057816 */ /* 0x000fe20000000006 */
[----:B------:R-:W-:Y:S04]  /*73820*/  STL [R1+0x14b0], R9 ;  /* 0x0014b00901007387 */ /* 0x000fe80000100800 */
[----:B------:R4:W-:Y:S04]  /*73830*/  STL [R1+0x8b0], R8 ;  /* 0x0008b00801007387 */ /* 0x0009e80000100800 */
[----:B------:R1:W-:Y:S01]  /*73840*/  STL [R1+0x8ac], R5 ;  /* 0x0008ac0501007387 */ /* 0x0003e20000100800 */
[----:B----4-:R-:W-:-:S02]  /*73850*/  LOP3.LUT R8, R28, 0xffff, RZ, 0xc0, !PT ;  /* 0x0000ffff1c087812 */ /* 0x010fc400078ec0ff */
        /* <DEDUP_REMOVED lines=8> */
[----:B0-----:R-:W-:Y:S02]  /*738e0*/  ISETP.LT.AND P1, PT, R27, UR64, !P0 ;  /* 0x000000401b007c0c */ /* 0x001fe4000c721270 */
[----:B------:R-:W-:Y:S01]  /*738f0*/  ISETP.LT.AND P0, PT, R16, UR57, !P0 ;  /* 0x0000003910007c0c */ /* 0x000fe2000c701270 */
[----:B------:R-:W-:Y:S01]  /*73900*/  VIADD R4, R0, 0x1e ;  /* 0x0000001e00047836 */ /* 0x000fe20000000000 */
[----:B------:R-:W0:Y:S01]  /*73910*/  LDCU UR57, c[0x0][0x398] ;  /* 0x00007300ff3977ac */ /* 0x000e220008000800 */
[----:B------:R-:W-:Y:S01]  /*73920*/  SHF.R.U32.HI R9, RZ, 0x8, R8 ;  /* 0x00000008ff097819 */ /* 0x000fe20000011608 */
        /* <DEDUP_REMOVED lines=21> */
[----:B------:R-:W-:-:S02]  /*73a80*/  SHF.R.U32.HI R8, RZ, 0x8, R7 ;  /* 0x00000008ff087819 */ /* 0x000fc40000011607 */
[----:B------:R-:W-:Y:S02]  /*73a90*/  LOP3.LUT R26, R26, 0xfffffffb, RZ, 0xc0, !PT ;  /* 0xfffffffb1a1a7812 */ /* 0x000fe400078ec0ff */
[--C-:B------:R-:W-:Y:S01]  /*73aa0*/  PRMT R7, R7, 0x3340, R5.reuse ;  /* 0x0000334007077816 */ /* 0x100fe20000000005 */
[----:B------:R-:W1:Y:S01]  /*73ab0*/  LDCU UR57, c[0x0][0x39c] ;  /* 0x00007380ff3977ac */ /* 0x000e620008000800 */
[----:B------:R-:W1:Y:S01]  /*73ac0*/  LDCU UR56, c[0x0][0x39c] ;  /* 0x00007380ff3877ac */ /* 0x000e620008000800 */
[----:B0-----:R-:W-:Y:S02]  /*73ad0*/  SHF.R.U32.HI R4, RZ, 0x8, R6 ;  /* 0x00000008ff047819 */ /* 0x001fe40000011606 */
[----:B------:R-:W-:Y:S02]  /*73ae0*/  SHF.R.U32.HI R6, RZ, 0x8, R5 ;  /* 0x00000008ff067819 */ /* 0x000fe40000011605 */
[----:B------:R-:W-:Y:S02]  /*73af0*/  LOP3.LUT R5, R9, 0xffff, RZ, 0xc0, !PT ;  /* 0x0000ffff09057812 */ /* 0x000fe400078ec0ff */
[----:B------:R-:W-:-:S02]  /*73b00*/  @P1 LOP3.LUT R26, R26, 0x4, RZ, 0xfc, !PT ;  /* 0x000000041a1a1812 */ /* 0x000fc400078efcff */
[----:B------:R-:W-:Y:S01]  /*73b10*/  LOP3.LUT R4, R4, 0xffff, RZ, 0xc0, !PT ;  /* 0x0000ffff04047812 */ /* 0x000fe200078ec0ff */
[----:B------:R0:W-:Y:S01]  /*73b20*/  STL [R1+0x14a4], R7 ;  /* 0x0014a40701007387 */ /* 0x0001e20000100800 */
[----:B------:R-:W-:Y:S02]  /*73b30*/  LOP3.LUT R26, R26, 0xfffffffe, RZ, 0xc0, !PT ;  /* 0xfffffffe1a1a7812 */ /* 0x000fe400078ec0ff */
[----:B0-----:R-:W-:Y:S02]  /*73b40*/  LOP3.LUT R7, R8, 0xffff, RZ, 0xc0, !PT ;  /* 0x0000ffff08077812 */ /* 0x001fe400078ec0ff */
[----:B------:R-:W-:Y:S01]  /*73b50*/  PRMT R8, R5, 0x3340, R4 ;  /* 0x0000334005087816 */ /* 0x000fe20000000004 */
[----:B------:R-:W-:Y:S01]  /*73b60*/  VIADD R4, R0, 0x1f ;  /* 0x0000001f00047836 */ /* 0x000fe20000000000 */
[----:B------:R-:W-:-:S04]  /*73b70*/  @P0 LOP3.LUT R26, R26, 0x1, RZ, 0xfc, !PT ;  /* 0x000000011a1a0812 */ /* 0x000fc800078efcff */
[----:B------:R-:W-:Y:S02]  /*73b80*/  ISETP.GE.AND P0, PT, R4, UR8, PT ;  /* 0x0000000804007c0c */ /* 0x000fe4000bf06270 */
[----:B------:R-:W-:Y:S02]  /*73b90*/  LOP3.LUT R6, R6, 0xffff, RZ, 0xc0, !PT ;  /* 0x0000ffff06067812 */ /* 0x000fe400078ec0ff */
[----:B------:R-:W-:Y:S01]  /*73ba0*/  LOP3.LUT R26, R26, 0xfffffffd, RZ, 0xc0, !PT ;  /* 0xfffffffd1a1a7812 */ /* 0x000fe200078ec0ff */
[----:B------:R-:W-:Y:S01]  /*73bb0*/  STL [R1+0x8a0], R8 ;  /* 0x0008a00801007387 */ /* 0x000fe20000100800 */
[----:B------:R-:W-:Y:S02]  /*73bc0*/  ISETP.LT.AND P1, PT, R16, UR50, !P0 ;  /* 0x0000003210007c0c */ /* 0x000fe4000c721270 */
[----:B------:R-:W-:Y:S02]  /*73bd0*/  PRMT R5, R7, 0x3340, R6 ;  /* 0x0000334007057816 */ /* 0x000fe40000000006 */
[----:B----4-:R-:W-:Y:S01]  /*73be0*/  LOP3.LUT R7, R28, 0xffff, RZ, 0xc0, !PT ;  /* 0x0000ffff1c077812 */ /* 0x010fe200078ec0ff */
[----:B------:R-:W-:Y:S01]  /*73bf0*/  VIADD R4, R0, 0x21 ;  /* 0x0000002100047836 */ /* 0x000fe20000000000 */
[----:B------:R-:W-:Y:S01]  /*73c00*/  LOP3.LUT R24, R24, 0xbfffffff, RZ, 0xc0, !PT ;  /* 0xbfffffff18187812 */ /* 0x000fe200078ec0ff */
[----:B------:R-:W0:Y:S01]  /*73c10*/  LDCU UR8, c[0x0][0x398] ;  /* 0x00007300ff0877ac */ /* 0x000e220008000800 */
[----:B------:R2:W-:Y:S01]  /*73c20*/  STL [R1+0x89c], R5 ;  /* 0x00089c0501007387 */ /* 0x0005e20000100800 */
[----:B------:R-:W4:Y:S04]  /*73c30*/  LDCU UR50, c[0x0][0x39c] ;  /* 0x00007380ff3277ac */ /* 0x000f280008000800 */
[----:B------:R-:W-:-:S05]  /*73c40*/  @P1 LOP3.LUT R26, R26, 0x2, RZ, 0xfc, !PT ;  /* 0x000000021a1a1812 */ /* 0x000fca00078efcff */
[----:B------:R-:W-:Y:S04]  /*73c50*/  STL [R1+0x1e90], R26 ;  /* 0x001e901a01007387 */ /* 0x000fe80000100800 */
[----:B------:R-:W4:Y:S01]  /*73c60*/  LDL.LU R28, [R1+0x154c] ;  /* 0x00154c00011c7983 */ /* 0x000f220000300800 */
[----:B---3--:R-:W-:-:S03]  /*73c70*/  LOP3.LUT R6, R29, 0xffff, RZ, 0xc0, !PT ;  /* 0x0000ffff1d067812 */ /* 0x008fc600078ec0ff */
[----:B------:R-:W3:Y:S01]  /*73c80*/  LDL.LU R29, [R1+0x1518] ;  /* 0x00151800011d7983 */ /* 0x000ee20000300800 */
[----:B--2---:R-:W-:-:S03]  /*73c90*/  LOP3.LUT R5, R2, 0xffff, RZ, 0xc0, !PT ;  /* 0x0000ffff02057812 */ /* 0x004fc600078ec0ff */
[----:B------:R-:W2:Y:S01]  /*73ca0*/  LDL.LU R2, [R1+0x60] ;  /* 0x0000600001027983 */ /* 0x000ea20000300800 */
[----:B------:R-:W-:Y:S02]  /*73cb0*/  ISETP.LT.AND P0, PT, R27, UR48, !P0 ;  /* 0x000000301b007c0c */ /* 0x000fe4000c701270 */
[----:B------:R-:W-:Y:S01]  /*73cc0*/  LOP3.LUT R8, R25, 0xffff, RZ, 0xc0, !PT ;  /* 0x0000ffff19087812 */ /* 0x000fe200078ec0ff */
[----:B------:R-:W0:Y:S03]  /*73cd0*/  LDCU UR48, c[0x0][0x398] ;  /* 0x00007300ff3077ac */ /* 0x000e260008000800 */
[----:B------:R-:W-:-:S07]  /*73ce0*/  SHF.R.U32.HI R9, RZ, 0x8, R8 ;  /* 0x00000008ff097819 */ /* 0x000fce0000011608 */
        /* <DEDUP_REMOVED lines=19> */
[----:B------:R-:W2:Y:S01]  /*73e20*/  LDL.LU R25, [R1+0x15bc] ;  /* 0x0015bc0001197983 */ /* 0x000ea20000300800 */
[----:B----4-:R-:W-:-:S03]  /*73e30*/  LOP3.LUT R7, R28, 0xffff, RZ, 0xc0, !PT ;  /* 0x0000ffff1c077812 */ /* 0x010fc600078ec0ff */
        /* <DEDUP_REMOVED lines=9> */
[----:B------:R-:W-:Y:S01]  /*73ed0*/  PRMT R9, R6, 0x3340, R13 ;  /* 0x0000334006097816 */ /* 0x000fe2000000000d */
[----:B------:R-:W0:Y:S01]  /*73ee0*/  LDCU UR72, c[0x0][0x398] ;  /* 0x00007300ff4877ac */ /* 0x000e220008000800 */
[----:B------:R-:W1:Y:S05]  /*73ef0*/  LDCU UR52, c[0x0][0x39c] ;  /* 0x00007380ff3477ac */ /* 0x000e6a0008000800 */
        /* <DEDUP_REMOVED lines=15> */
[----:B------:R-:W-:Y:S02]  /*73ff0*/  PRMT R4, R7, 0x3340, R5 ;  /* 0x0000334007047816 */ /* 0x000fe40000000005 */
[----:B------:R-:W-:Y:S02]  /*74000*/  SHF.R.U32.HI R7, RZ, 0x8, R6 ;  /* 0x00000008ff077819 */ /* 0x000fe40000011606 */
[----:B------:R-:W-:Y:S02]  /*74010*/  SHF.R.U32.HI R6, RZ, 0x8, R13 ;  /* 0x00000008ff067819 */ /* 0x000fe4000001160d */
[----:B------:R-:W-:Y:S01]  /*74020*/  LOP3.LUT R24, R24, 0xfbffffff, RZ, 0xc0, !PT ;  /* 0xfbffffff18187812 */ /* 0x000fe200078ec0ff */
[----:B------:R-:W0:Y:S01]  /*74030*/  LDCU UR70, c[0x0][0x398] ;  /* 0x00007300ff4677ac */ /* 0x000e220008000800 */
[----:B------:R1:W-:Y:S01]  /*74040*/  STL [R1+0x1494], R4 ;  /* 0x0014940401007387 */ /* 0x0003e20000100800 */
[----:B------:R-:W-:-:S02]  /*74050*/  LOP3.LUT R7, R7, 0xffff, RZ, 0xc0, !PT ;  /* 0x0000ffff07077812 */ /* 0x000fc400078ec0ff */
[----:B------:R-:W-:Y:S02]  /*74060*/  LOP3.LUT R6, R6, 0xffff, RZ, 0xc0, !PT ;  /* 0x0000ffff06067812 */ /* 0x000fe400078ec0ff */
[----:B-1----:R-:W-:Y:S02]  /*74070*/  SHF.R.U32.HI R4, RZ, 0x8, R5 ;  /* 0x00000008ff047819 */ /* 0x002fe40000011605 */
[----:B------:R-:W-:Y:S02]  /*74080*/  LOP3.LUT R5, R8, 0xffff, RZ, 0xc0, !PT ;  /* 0x0000ffff08057812 */ /* 0x000fe400078ec0ff */
[----:B------:R-:W-:-:S04]  /*74090*/  LOP3.LUT R4, R4, 0xffff, RZ, 0xc0, !PT ;  /* 0x0000ffff04047812 */ /* 0x000fc800078ec0ff */
[----:B------:R-:W-:Y:S02]  /*740a0*/  PRMT R8, R5, 0x3340, R4 ;  /* 0x0000334005087816 */ /* 0x000fe40000000004 */
[----:B------:R-:W-:Y:S01]  /*740b0*/  PRMT R5, R7, 0x3340, R6 ;  /* 0x0000334007057816 */ /* 0x000fe20000000006 */
[----:B------:R-:W-:Y:S04]  /*740c0*/  STL [R1+0x1490], R9 ;  /* 0x0014900901007387 */ /* 0x000fe80000100800 */
[----:B------:R1:W-:Y:S04]  /*740d0*/  STL [R1+0x878], R8 ;  /* 0x0008780801007387 */ /* 0x0003e80000100800 */
[----:B------:R2:W-:Y:S01]  /*740e0*/  STL [R1+0x874], R5 ;  /* 0x0008740501007387 */ /* 0x0005e20000100800 */
[----:B-1----:R-:W-:-:S03]  /*740f0*/  LOP3.LUT R8, R25, 0xffff, RZ, 0xc0, !PT ;  /* 0x0000ffff19087812 */ /* 0x002fc600078ec0ff */
[----:B------:R-:W2:Y:S01]  /*74100*/  LDL.LU R25, [R1+0x1590] ;  /* 0x0015900001197983 */ /* 0x000ea20000300800 */
[----:B----4-:R-:W-:-:S03]  /*74110*/  LOP3.LUT R7, R28, 0xffff, RZ, 0xc0, !PT ;  /* 0x0000ffff1c077812 */ /* 0x010fc600078ec0ff */
        /* <DEDUP_REMOVED lines=8> */
[----:B------:R-:W-:Y:S01]  /*741a0*/  SHF.R.U32.HI R9, RZ, 0x8, R8 ;  /* 0x00000008ff097819 */ /* 0x000fe20000011608 */
[----:B------:R-:W0:Y:S01]  /*741b0*/  LDCU UR10, c[0x0][0x398] ;  /* 0x00007300ff0a77ac */ /* 0x000e220008000800 */
        /* <DEDUP_REMOVED lines=31> */
[----:B------:R0:W-:Y:S04]  /*743b0*/  STL [R1+0x434], R8 ;  /* 0x0004340801007387 */ /* 0x0001e80000100800 */
[----:B------:R2:W-:Y:S01]  /*743c0*/  STL [R1+0x430], R5 ;  /* 0x0004300501007387 */ /* 0x0005e20000100800 */
[----:B0-----:R-:W-:-:S03]  /*743d0*/  LOP3.LUT R8, R25, 0xffff, RZ, 0xc0, !PT ;  /* 0x0000ffff19087812 */ /* 0x001fc600078ec0ff */
        /* <DEDUP_REMOVED lines=90> */
[----:B------:R2:W-:Y:S01]  /*74980*/  STL [R1+0x410], R5 ;  /* 0x0004100501007387 */ /* 0x0005e20000100800 */
        /* <DEDUP_REMOVED lines=44> */
[----:B------:R0:W-:Y:S02]  /*74c50*/  STL [R1+0x238], R5 ;  /* 0x0002380501007387 */ /* 0x0001e40000100800 */
[----:B0-----:R-:W-:Y:S02]  /*74c60*/  LOP3.LUT R5, R22, 0xffff, RZ, 0xc0, !PT ;  /* 0x0000ffff16057812 */ /* 0x001fe400078ec0ff */
        /* <DEDUP_REMOVED lines=46> */
[----:B------:R-:W2:Y:S04]  /*74f50*/  LDL.LU R22, [R1+0x1f14] ;  /* 0x001f140001167983 */ /* 0x000ea80000300800 */
        /* <DEDUP_REMOVED lines=10> */
[----:B------:R-:W0:Y:S01]  /*75000*/  LDCU UR70, c[0x0][0x398] ;  /* 0x00007300ff4677ac */ /* 0x000e220008000800 */
[----:B------:R-:W1:Y:S08]  /*75010*/  LDCU UR66, c[0x0][0x398] ;  /* 0x00007300ff4277ac */ /* 0x000e700008000800 */
        /* <DEDUP_REMOVED lines=9> */
[----:B------:R-:W-:Y:S01]  /*750b0*/  SHF.R.U32.HI R9, RZ, 0x8, R7 ;  /* 0x00000008ff097819 */ /* 0x000fe20000011607 */
[----:B------:R-:W0:Y:S07]  /*750c0*/  LDCU UR28, c[0x0][0x39c] ;  /* 0x00007380ff1c77ac */ /* 0x000e2e0008000800 */
[----:B------:R-:W-:Y:S01]  /*750d0*/  @P1 LOP3.LUT R24, R24, 0x10, RZ, 0xfc, !PT ;  /* 0x0000001018181812 */ /* 0x000fe200078efcff */
[----:B------:R-:W1:Y:S03]  /*750e0*/  LDCU UR48, c[0x0][0x398] ;  /* 0x00007300ff3077ac */ /* 0x000e660008000800 */
[----:B------:R-:W-:-:S04]  /*750f0*/  LOP3.LUT R24, R24, 0xfffffff7, RZ, 0xc0, !PT ;  /* 0xfffffff718187812 */ /* 0x000fc800078ec0ff */
[----:B------:R-:W-:Y:S02]  /*75100*/  @P0 LOP3.LUT R24, R24, 0x8, RZ, 0xfc, !PT ;  /* 0x0000000818180812 */ /* 0x000fe400078efcff */
[----:B------:R-:W-:Y:S02]  /*75110*/  ISETP.GE.AND P0, PT, R4, UR30, PT ;  /* 0x0000001e04007c0c */ /* 0x000fe4000bf06270 */
[----:B------:R-:W-:Y:S02]  /*75120*/  SHF.R.U32.HI R4, RZ, 0x8, R6 ;  /* 0x00000008ff047819 */ /* 0x000fe40000011606 */
[----:B------:R-:W-:Y:S02]  /*75130*/  PRMT R7, R7, 0x3340, R5 ;  /* 0x0000334007077816 */ /* 0x000fe40000000005 */
[----:B------:R-:W-:Y:S02]  /*75140*/  LOP3.LUT R24, R24, 0xfffffffb, RZ, 0xc0, !PT ;  /* 0xfffffffb18187812 */ /* 0x000fe400078ec0ff */
[----:B0-----:R-:W-:-:S02]  /*75150*/  ISETP.LT.AND P1, PT, R16, UR70, !P0 ;  /* 0x0000004610007c0c */ /* 0x001fc4000c721270 */
[----:B------:R-:W-:Y:S02]  /*75160*/  PRMT R6, R8, 0x3340, R6 ;  /* 0x0000334008067816 */ /* 0x000fe40000000006 */
[----:B-1----:R-:W-:Y:S02]  /*75170*/  ISETP.LT.AND P0, PT, R27, UR66, !P0 ;  /* 0x000000421b007c0c */ /* 0x002fe4000c701270 */
[----:B------:R-:W-:Y:S02]  /*75180*/  SHF.R.U32.HI R8, RZ, 0x8, R8 ;  /* 0x00000008ff087819 */ /* 0x000fe40000011608 */
[----:B------:R-:W-:Y:S01]  /*75190*/  LOP3.LUT R4, R4, 0xffff, RZ, 0xc0, !PT ;  /* 0x0000ffff04047812 */ /* 0x000fe200078ec0ff */
[----:B------:R-:W0:Y:S01]  /*751a0*/  LDCU UR70, c[0x0][0x398] ;  /* 0x00007300ff4677ac */ /* 0x000e220008000800 */
[----:B------:R1:W-:Y:S01]  /*751b0*/  STL [R1+0x8d8], R6 ;  /* 0x0008d80601007387 */ /* 0x0003e20000100800 */
[----:B------:R-:W0:Y:S01]  /*751c0*/  LDCU UR66, c[0x0][0x398] ;  /* 0x00007300ff4277ac */ /* 0x000e220008000800 */
[----:B------:R-:W0:Y:S01]  /*751d0*/  LDCU UR30, c[0x0][0x39c] ;  /* 0x00007380ff1e77ac */ /* 0x000e220008000800 */
[----:B------:R-:W-:-:S02]  /*751e0*/  @P1 LOP3.LUT R24, R24, 0x4, RZ, 0xfc, !PT ;  /* 0x0000000418181812 */ /* 0x000fc400078efcff */
[----:B-1----:R-:W-:Y:S02]  /*751f0*/  SHF.R.U32.HI R6, RZ, 0x8, R5 ;  /* 0x00000008ff067819 */ /* 0x002fe40000011605 */
[----:B------:R-:W-:Y:S02]  /*75200*/  LOP3.LUT R5, R8, 0xffff, RZ, 0xc0, !PT ;  /* 0x0000ffff08057812 */ /* 0x000fe400078ec0ff */
[----:B------:R-:W-:Y:S02]  /*75210*/  LOP3.LUT R24, R24, 0xfffffffd, RZ, 0xc0, !PT ;  /* 0xfffffffd18187812 */ /* 0x000fe400078ec0ff */
[----:B------:R-:W-:Y:S01]  /*75220*/  PRMT R8, R5, 0x3340, R4 ;  /* 0x0000334005087816 */ /* 0x000fe20000000004 */
[----:B------:R-:W-:Y:S01]  /*75230*/  VIADD R4, R0, 0x66 ;  /* 0x0000006600047836 */ /* 0x000fe20000000000 */
[----:B------:R-:W-:-:S04]  /*75240*/  @P0 LOP3.LUT R24, R24, 0x2, RZ, 0xfc, !PT ;  /* 0x0000000218180812 */ /* 0x000fc800078efcff */
[----:B------:R-:W-:Y:S01]  /*75250*/  ISETP.GE.AND P0, PT, R4, UR32, PT ;  /* 0x0000002004007c0c */ /* 0x000fe2000bf06270 */
[----:B------:R1:W-:Y:S01]  /*75260*/  STL [R1+0x8cc], R7 ;  /* 0x0008cc0701007387 */ /* 0x0003e20000100800 */
[----:B------:R-:W-:Y:S02]  /*75270*/  LOP3.LUT R6, R6, 0xffff, RZ, 0xc0, !PT ;  /* 0x0000ffff06067812 */ /* 0x000fe400078ec0ff */
[----:B------:R-:W-:Y:S02]  /*75280*/  LOP3.LUT R24, R24, 0xfffffffe, RZ, 0xc0, !PT ;  /* 0xfffffffe18187812 */ /* 0x000fe400078ec0ff */
[----:B------:R-:W-:Y:S01]  /*75290*/  ISETP.LT.AND P1, PT, R16, UR68, !P0 ;  /* 0x0000004410007c0c */ /* 0x000fe2000c721270 */
[----:B------:R-:W-:Y:S01]  /*752a0*/  VIADD R4, R0, 0x67 ;  /* 0x0000006700047836 */ /* 0x000fe20000000000 */
[----:B------:R-:W0:Y:S01]  /*752b0*/  LDCU UR32, c[0x0][0x39c] ;  /* 0x00007380ff2077ac */ /* 0x000e220008000800 */
[----:B-1----:R-:W-:Y:S01]  /*752c0*/  LOP3.LUT R7, R9, 0xffff, RZ, 0xc0, !PT ;  /* 0x0000ffff09077812 */ /* 0x002fe200078ec0ff */
[----:B------:R-:W-:Y:S01]  /*752d0*/  STL [R1+0x19c], R8 ;  /* 0x00019c0801007387 */ /* 0x000fe20000100800 */
[----:B------:R-:W-:Y:S01]  /*752e0*/  LOP3.LUT R22, R22, 0x7fffffff, RZ, 0xc0, !PT ;  /* 0x7fffffff16167812 */ /* 0x000fe200078ec0ff */
[----:B------:R-:W1:Y:S01]  /*752f0*/  LDCU UR68, c[0x0][0x398] ;  /* 0x00007300ff4477ac */ /* 0x000e620008000800 */
[----:B------:R-:W-:-:S06]  /*75300*/  PRMT R5, R7, 0x3340, R6 ;  /* 0x0000334007057816 */ /* 0x000fcc0000000006 */
[----:B------:R-:W-:Y:S01]  /*75310*/  @P1 LOP3.LUT R24, R24, 0x1, RZ, 0xfc, !PT ;  /* 0x0000000118181812 */ /* 0x000fe200078efcff */
[----:B------:R2:W-:Y:S04]  /*75320*/  STL [R1+0x198], R5 ;  /* 0x0001980501007387 */ /* 0x0005e80000100800 */
[----:B------:R-:W-:Y:S01]  /*75330*/  STL [R1+0x1e94], R24 ;  /* 0x001e941801007387 */ /* 0x000fe20000100800 */
[----:B---3--:R-:W-:-:S03]  /*75340*/  LOP3.LUT R6, R29, 0xffff, RZ, 0xc0, !PT ;  /* 0x0000ffff1d067812 */ /* 0x008fc600078ec0ff */
[----:B------:R-:W3:Y:S01]  /*75350*/  LDL.LU R29, [R1+0x1584] ;  /* 0x00158400011d7983 */ /* 0x000ee20000300800 */
[----:B--2---:R-:W-:-:S03]  /*75360*/  LOP3.LUT R5, R2, 0xffff, RZ, 0xc0, !PT ;  /* 0x0000ffff02057812 */ /* 0x004fc600078ec0ff */
[----:B------:R-:W2:Y:S01]  /*75370*/  LDL.LU R2, [R1+0x1580] ;  /* 0x0015800001027983 */ /* 0x000ea20000300800 */
[----:B------:R-:W-:Y:S02]  /*75380*/  ISETP.LT.AND P0, PT, R27, UR48, !P0 ;  /* 0x000000301b007c0c */ /* 0x000fe4000c701270 */
[----:B------:R-:W-:Y:S02]  /*75390*/  LOP3.LUT R8, R25, 0xffff, RZ, 0xc0, !PT ;  /* 0x0000ffff19087812 */ /* 0x000fe400078ec0ff */
[----:B----4-:R-:W-:Y:S01]  /*753a0*/  LOP3.LUT R7, R28, 0xffff, RZ, 0xc0, !PT ;  /* 0x0000ffff1c077812 */ /* 0x010fe200078ec0ff */
[----:B------:R-:W4:Y:S01]  /*753b0*/  LDCU UR48, c[0x0][0x398] ;  /* 0x00007300ff3077ac */ /* 0x000f220008000800 */
        /* <DEDUP_REMOVED lines=13> */
[----:B----4-:R-:W-:Y:S02]  /*75490*/  LOP3.LUT R7, R8, 0xffff, RZ, 0xc0, !PT ;  /* 0x0000ffff08077812 */ /* 0x010fe400078ec0ff */
[----:B------:R-:W-:Y:S02]  /*754a0*/  LOP3.LUT R4, R4, 0xffff, RZ, 0xc0, !PT ;  /* 0x0000ffff04047812 */ /* 0x000fe400078ec0ff */
[----:B------:R-:W-:Y:S02]  /*754b0*/  LOP3.LUT R6, R6, 0xffff, RZ, 0xc0, !PT ;  /* 0x0000ffff06067812 */ /* 0x000fe400078ec0ff */
[----:B------:R-:W-:-:S02]  /*754c0*/  PRMT R8, R5, 0x3340, R4 ;  /* 0x0000334005087816 */ /* 0x000fc40000000004 */
[----:B------:R-:W-:-:S03]  /*754d0*/  PRMT R5, R7, 0x3340, R6 ;  /* 0x0000334007057816 */ /* 0x000fc60000000006 */
[----:B------:R-:W-:Y:S04]  /*754e0*/  STL [R1+0x194], R8 ;  /* 0x0001940801007387 */ /* 0x000fe80000100800 */
[----:B------:R2:W-:Y:S04]  /*754f0*/  STL [R1+0x1a8], R5 ;  /* 0x0001a80501007387 */ /* 0x0005e80000100800 */
        /* <DEDUP_REMOVED lines=42> */
[----:B------:R1:W-:Y:S01]  /*757a0*/  STL [R1+0x3d4], R8 ;  /* 0x0003d40801007387 */ /* 0x0003e20000100800 */
[----:B----4-:R-:W-:-:S03]  /*757b0*/  LOP3.LUT R7, R28, 0xffff, RZ, 0xc0, !PT ;  /* 0x0000ffff1c077812 */ /* 0x010fc600078ec0ff */
[----:B------:R2:W-:Y:S01]  /*757c0*/  STL [R1+0x3d0], R5 ;  /* 0x0003d00501007387 */ /* 0x0005e20000100800 */
[----:B-1----:R-:W-:-:S03]  /*757d0*/  LOP3.LUT R8, R25, 0xffff, RZ, 0xc0, !PT ;  /* 0x0000ffff19087812 */ /* 0x002fc600078ec0ff */
        /* <DEDUP_REMOVED lines=90> */
[----:B----4-:R-:W-:Y:S01]  /*75d80*/  LOP3.LUT R8, R28, 0xffff, RZ, 0xc0, !PT ;  /* 0x0000ffff1c087812 */ /* 0x010fe200078ec0ff */
[----:B------:R-:W4:Y:S04]  /*75d90*/  LDL.LU R23, [R1+0x1f10] ;  /* 0x001f100001177983 */ /* 0x000f280000300800 */
[----:B------:R-:W4:Y:S04]  /*75da0*/  LDL.LU R25, [R1+0x15e4] ;  /* 0x0015e40001197983 */ /* 0x000f280000300800 */
        /* <DEDUP_REMOVED lines=27> */
[----:B------:R-:W-:Y:S01]  /*75f60*/  SHF.R.U32.HI R8, RZ, 0x8, R7 ;  /* 0x00000008ff087819 */ /* 0x000fe20000011607 */
[----:B------:R-:W0:Y:S02]  /*75f70*/  LDCU UR74, c[0x0][0x39c] ;  /* 0x00007380ff4a77ac */ /* 0x000e240008000800 */
        /* <DEDUP_REMOVED lines=11> */
[----:B-1----:R-:W-:Y:S02]  /*76030*/  PRMT R5, R7, 0x3340, R6 ;  /* 0x0000334007057816 */ /* 0x002fe40000000006 */
[----:B----4-:R-:W-:-:S03]  /*76040*/  LOP3.LUT R7, R28, 0xffff, RZ, 0xc0, !PT ;  /* 0x0000ffff1c077812 */ /* 0x010fc600078ec0ff */
[----:B------:R2:W-:Y:S04]  /*76050*/  STL [R1+0x3ac], R5 ;  /* 0x0003ac0501007387 */ /* 0x0005e80000100800 */
[----:B------:R-:W4:Y:S01]  /*76060*/  LDL.LU R28, [R1+0x1648] ;  /* 0x00164800011c7983 */ /* 0x000f220000300800 */
[----:B---3--:R-:W-:-:S03]  /*76070*/  LOP3.LUT R6, R29, 0xffff, RZ, 0xc0, !PT ;  /* 0x0000ffff1d067812 */ /* 0x008fc600078ec0ff */
[----:B------:R-:W3:Y:S01]  /*76080*/  LDL.LU R29, [R1+0x15c4] ;  /* 0x0015c400011d7983 */ /* 0x000ee20000300800 */
[----:B--2---:R-:W-:-:S03]  /*76090*/  LOP3.LUT R5, R2, 0xffff, RZ, 0xc0, !PT ;  /* 0x0000ffff02057812 */ /* 0x004fc600078ec0ff */
[----:B------:R-:W2:Y:S01]  /*760a0*/  LDL.LU R2, [R1+0x15a4] ;  /* 0x0015a40001027983 */ /* 0x000ea20000300800 */
[----:B0-----:R-:W-:Y:S02]  /*760b0*/  ISETP.LT.AND P1, PT, R16, UR70, !P0 ;  /* 0x0000004610007c0c */ /* 0x001fe4000c721270 */
[----:B------:R-:W-:Y:S02]  /*760c0*/  ISETP.LT.AND P0, PT, R27, UR66, !P0 ;  /* 0x000000421b007c0c */ /* 0x000fe4000c701270 */
[----:B------:R-:W-:Y:S01]  /*760d0*/  LOP3.LUT R22, R22, 0xffffbfff, RZ, 0xc0, !PT ;  /* 0xffffbfff16167812 */ /* 0x000fe200078ec0ff */
[----:B------:R-:W-:Y:S01]  /*760e0*/  VIADD R4, R0, 0x70 ;  /* 0x0000007000047836 */ /* 0x000fe20000000000 */
[----:B------:R-:W-:Y:S01]  /*760f0*/  LOP3.LUT R8, R25, 0xffff, RZ, 0xc0, !PT ;  /* 0x0000ffff19087812 */ /* 0x000fe200078ec0ff */
        /* <DEDUP_REMOVED lines=66> */
[--C-:B------:R-:W-:Y:S02]  /*76520*/  PRMT R8, R8, 0x3340, R6.reuse ;  /* 0x0000334008087816 */ /* 0x100fe40000000006 */
[----:B------:R-:W-:-:S02]  /*76530*/  SHF.R.U32.HI R6, RZ, 0x8, R6 ;  /* 0x00000008ff067819 */ /* 0x000fc40000011606 */
[----:B------:R-:W-:Y:S01]  /*76540*/  LOP3.LUT R22, R22, 0xffffffbf, RZ, 0xc0, !PT ;  /* 0xffffffbf16167812 */ /* 0x000fe200078ec0ff */
[----:B------:R0:W-:Y:S01]  /*76550*/  STL [R1+0x870], R4 ;  /* 0x0008700401007387 */ /* 0x0001e20000100800 */
[----:B------:R-:W-:Y:S02]  /*76560*/  LOP3.LUT R7, R7, 0xffff, RZ, 0xc0, !PT ;  /* 0x0000ffff07077812 */ /* 0x000fe400078ec0ff */
[----:B------:R-:W-:Y:S01]  /*76570*/  LOP3.LUT R6, R6, 0xffff, RZ, 0xc0, !PT ;  /* 0x0000ffff06067812 */ /* 0x000fe200078ec0ff */
[----:B------:R1:W-:Y:S01]  /*76580*/  STL [R1+0x43c], R8 ;  /* 0x00043c0801007387 */ /* 0x0003e20000100800 */
[----:B------:R-:W2:Y:S01]  /*76590*/  LDCU UR64, c[0x0][0x398] ;  /* 0x00007300ff4077ac */ /* 0x000ea20008000800 */
[----:B0-----:R-:W-:Y:S02]  /*765a0*/  SHF.R.U32.HI R4, RZ, 0x8, R5 ;  /* 0x00000008ff047819 */ /* 0x001fe40000011605 */
[----:B------:R-:W-:Y:S02]  /*765b0*/  LOP3.LUT R5, R9, 0xffff, RZ, 0xc0, !PT ;  /* 0x0000ffff09057812 */ /* 0x000fe400078ec0ff */
[----:B------:R-:W-:-:S04]  /*765c0*/  LOP3.LUT R4, R4, 0xffff, RZ, 0xc0, !PT ;  /* 0x0000ffff04047812 */ /* 0x000fc800078ec0ff */
[----:B-1----:R-:W-:Y:S02]  /*765d0*/  PRMT R8, R5, 0x3340, R4 ;  /* 0x0000334005087816 */ /* 0x002fe40000000004 */
        /* <DEDUP_REMOVED lines=57> */
[----:B------:R0:W-:Y:S01]  /*76970*/  STL [R1+0x17c], R8 ;  /* 0x00017c0801007387 */ /* 0x0001e20000100800 */
[----:B------:R-:W-:Y:S02]  /*76980*/  ISETP.LT.AND P1, PT, R16, UR70, !P0 ;  /* 0x0000004610007c0c */ /* 0x000fe4000c721270 */
[----:B------:R-:W-:Y:S01]  /*76990*/  PRMT R5, R7, 0x3340, R6 ;  /* 0x0000334007057816 */ /* 0x000fe20000000006 */
[----:B------:R-:W-:Y:S01]  /*769a0*/  VIADD R4, R0, 0x77 ;  /* 0x0000007700047836 */ /* 0x000fe20000000000 */
[----:B------:R-:W-:-:S02]  /*769b0*/  LOP3.LUT R23, R23, 0x7fffffff, RZ, 0xc0, !PT ;  /* 0x7fffffff17177812 */ /* 0x000fc400078ec0ff */
[----:B----4-:R-:W-:Y:S01]  /*769c0*/  LOP3.LUT R7, R28, 0xffff, RZ, 0xc0, !PT ;  /* 0x0000ffff1c077812 */ /* 0x010fe200078ec0ff */
[----:B------:R-:W4:Y:S01]  /*769d0*/  LDCU UR56, c[0x0][0x398] ;  /* 0x00007300ff3877ac */ /* 0x000f220008000800 */
[----:B------:R2:W-:Y:S01]  /*769e0*/  STL [R1+0x178], R5 ;  /* 0x0001780501007387 */ /* 0x0005e20000100800 */
[----:B------:R-:W1:Y:S04]  /*769f0*/  LDCU UR70, c[0x0][0x398] ;  /* 0x00007300ff4677ac */ /* 0x000e680008000800 */
[----:B------:R-:W-:Y:S02]  /*76a00*/  @P1 LOP3.LUT R22, R22, 0x1, RZ, 0xfc, !PT ;  /* 0x0000000116161812 */ /* 0x000fe400078efcff */
[----:B0-----:R-:W-:-:S03]  /*76a10*/  LOP3.LUT R8, R25, 0xffff, RZ, 0xc0, !PT ;  /* 0x0000ffff19087812 */ /* 0x001fc600078ec0ff */
[----:B------:R-:W-:Y:S04]  /*76a20*/  STL [R1+0x1e98], R22 ;  /* 0x001e981601007387 */ /* 0x000fe80000100800 */
[----:B------:R-:W4:Y:S04]  /*76a30*/  LDL.LU R25, [R1+0x165c] ;  /* 0x00165c0001197983 */ /* 0x000f280000300800 */
[----:B------:R-:W4:Y:S01]  /*76a40*/  LDL.LU R28, [R1+0x1658] ;  /* 0x00165800011c7983 */ /* 0x000f220000300800 */
[----:B---3--:R-:W-:-:S03]  /*76a50*/  LOP3.LUT R6, R29, 0xffff, RZ, 0xc0, !PT ;  /* 0x0000ffff1d067812 */ /* 0x008fc600078ec0ff */
[----:B------:R-:W3:Y:S01]  /*76a60*/  LDL.LU R29, [R1+0x15b4] ;  /* 0x0015b400011d7983 */ /* 0x000ee20000300800 */
[----:B--2---:R-:W-:-:S03]  /*76a70*/  LOP3.LUT R5, R2, 0xffff, RZ, 0xc0, !PT ;  /* 0x0000ffff02057812 */ /* 0x004fc600078ec0ff */
[----:B------:R-:W2:Y:S01]  /*76a80*/  LDL.LU R2, [R1+0x15b0] ;  /* 0x0015b00001027983 */ /* 0x000ea20000300800 */
[----:B------:R-:W-:Y:S02]  /*76a90*/  ISETP.LT.AND P0, PT, R27, UR68, !P0 ;  /* 0x000000441b007c0c */ /* 0x000fe4000c701270 */
[----:B------:R-:W-:Y:S01]  /*76aa0*/  SHF.R.U32.HI R9, RZ, 0x8, R8 ;  /* 0x00000008ff097819 */ /* 0x000fe20000011608 */
[----:B------:R-:W0:Y:S10]  /*76ab0*/  LDCU UR68, c[0x0][0x398] ;  /* 0x00007300ff4477ac */ /* 0x000e340008000800 */
[----:B------:R-:W-:-:S02]  /*76ac0*/  @P0 LOP3.LUT R23, R23, 0x80000000, RZ, 0xfc, !PT ;  /* 0x8000000017170812 */ /* 0x000fc400078efcff */
        /* <DEDUP_REMOVED lines=18> */
[----:B----4-:R-:W-:Y:S02]  /*76bf0*/  LOP3.LUT R8, R25, 0xffff, RZ, 0xc0, !PT ;  /* 0x0000ffff19087812 */ /* 0x010fe400078ec0ff */
        /* <DEDUP_REMOVED lines=303> */
[----:B------:R-:W-:Y:S01]  /*77ef0*/  PRMT R4, R8, 0x3340, R6 ;  /* 0x0000334008047816 */ /* 0x000fe20000000006 */
[----:B------:R-:W2:Y:S01]  /*77f00*/  LDCU UR30, c[0x0][0x39c] ;  /* 0x00007380ff1e77ac */ /* 0x000ea20008000800 */
[----:B0-----:R-:W-:Y:S02]  /*77f10*/  ISETP.LT.AND P1, PT, R16, UR66, !P0 ;  /* 0x0000004210007c0c */ /* 0x001fe4000c721270 */
[----:B-1----:R-:W-:Y:S01]  /*77f20*/  ISETP.LT.AND P0, PT, R27, UR52, !P0 ;  /* 0x000000341b007c0c */ /* 0x002fe2000c701270 */
        /* <DEDUP_REMOVED lines=22> */
[----:B------:R-:W-:Y:S01]  /*78090*/  PRMT R5, R7, 0x3340, R6 ;  /* 0x0000334007057816 */ /* 0x000fe20000000006 */
[----:B------:R-:W-:Y:S01]  /*780a0*/  VIADD R4, R0, 0x87 ;  /* 0x0000008700047836 */ /* 0x000fe20000000000 */
[----:B------:R-:W-:Y:S01]  /*780b0*/  LOP3.LUT R17, R17, 0x7fffffff, RZ, 0xc0, !PT ;  /* 0x7fffffff11117812 */ /* 0x000fe200078ec0ff */
[----:B------:R-:W0:Y:S01]  /*780c0*/  LDCU UR68, c[0x0][0x398] ;  /* 0x00007300ff4477ac */ /* 0x000e220008000800 */
[----:B------:R-:W0:Y:S01]  /*780d0*/  LDCU UR32, c[0x0][0x39c] ;  /* 0x00007380ff2077ac */ /* 0x000e220008000800 */
[----:B------:R1:W-:Y:S06]  /*780e0*/  STL [R1+0x144], R5 ;  /* 0x0001440501007387 */ /* 0x0003ec0000100800 */
[----:B------:R-:W-:-:S02]  /*780f0*/  @P1 LOP3.LUT R23, R23, 0x1, RZ, 0xfc, !PT ;  /* 0x0000000117171812 */ /* 0x000fc400078efcff */
[----:B-1----:R-:W-:-:S03]  /*78100*/  LOP3.LUT R5, R19, 0xffff, RZ, 0xc0, !PT ;  /* 0x0000ffff13057812 */ /* 0x002fc600078ec0ff */
[----:B------:R-:W-:Y:S04]  /*78110*/  STL [R1+0x1e9c], R23 ;  /* 0x001e9c1701007387 */ /* 0x000fe80000100800 */
[----:B------:R-:W2:Y:S01]  /*78120*/  LDL.LU R19, [R1+0x1ef8] ;  /* 0x001ef80001137983 */ /* 0x000ea20000300800 */
[----:B----4-:R-:W-:-:S03]  /*78130*/  LOP3.LUT R8, R28, 0xffff, RZ, 0xc0, !PT ;  /* 0x0000ffff1c087812 */ /* 0x010fc600078ec0ff */
        /* <DEDUP_REMOVED lines=8> */
[----:B------:R-:W1:Y:S10]  /*781c0*/  LDCU UR50, c[0x0][0x398] ;  /* 0x00007300ff3277ac */ /* 0x000e740008000800 */
        /* <DEDUP_REMOVED lines=149> */
[----:B------:R-:W-:Y:S02]  /*78b20*/  LOP3.LUT R4, R4, 0xffff, RZ, 0xc0, !PT ;  /* 0x0000ffff04047812 */ /* 0x000fe400078ec0ff */
[----:B0-----:R-:W-:Y:S02]  /*78b30*/  LOP3.LUT R7, R8, 0xffff, RZ, 0xc0, !PT ;  /* 0x0000ffff08077812 */ /* 0x001fe400078ec0ff */
        /* <DEDUP_REMOVED lines=10> */
[----:B---3--:R-:W-:Y:S02]  /*78be0*/  LOP3.LUT R7, R29, 0xffff, RZ, 0xc0, !PT ;  /* 0x0000ffff1d077812 */ /* 0x008fe400078ec0ff */
[----:B--2---:R-:W-:-:S04]  /*78bf0*/  LOP3.LUT R6, R2, 0xffff, RZ, 0xc0, !PT ;  /* 0x0000ffff02067812 */ /* 0x004fc800078ec0ff */
[----:B------:R-:W-:-:S05]  /*78c00*/  PRMT R2, R8, 0x3340, R6 ;  /* 0x0000334008027816 */ /* 0x000fca0000000006 */
[----:B------:R0:W-:Y:S04]  /*78c10*/  STL [R1+0x3c8], R2 ;  /* 0x0003c80201007387 */ /* 0x0001e80000100800 */
[----:B------:R-:W2:Y:S04]  /*78c20*/  LDL.LU R29, [R1+0xf8] ;  /* 0x0000f800011d7983 */ /* 0x000ea80000300800 */
[----:B0-----:R-:W3:Y:S01]  /*78c30*/  LDL.LU R2, [R1+0x78] ;  /* 0x0000780001027983 */ /* 0x001ee20000300800 */
        /* <DEDUP_REMOVED lines=15> */
[----:B------:R-:W0:Y:S07]  /*78d30*/  LDCU UR48, c[0x0][0x39c] ;  /* 0x00007380ff3077ac */ /* 0x000e2e0008000800 */
[----:B------:R-:W-:Y:S01]  /*78d40*/  @P1 LOP3.LUT R17, R17, 0x100, RZ, 0xfc, !PT ;  /* 0x0000010011111812 */ /* 0x000fe200078efcff */
[----:B------:R-:W2:Y:S03]  /*78d50*/  LDCU UR50, c[0x0][0x39c] ;  /* 0x00007380ff3277ac */ /* 0x000ea60008000800 */
[----:B------:R-:W-:-:S04]  /*78d60*/  LOP3.LUT R17, R17, 0xffffffdf, RZ, 0xc0, !PT ;  /* 0xffffffdf11117812 */ /* 0x000fc800078ec0ff */
[----:B------:R-:W-:Y:S02]  /*78d70*/  @P0 LOP3.LUT R17, R17, 0x20, RZ, 0xfc, !PT ;  /* 0x0000002011110812 */ /* 0x000fe400078efcff */
[----:B------:R-:W-:Y:S01]  /*78d80*/  ISETP.GE.AND P0, PT, R4, UR76, PT ;  /* 0x0000004c04007c0c */ /* 0x000fe2000bf06270 */
[----:B------:R-:W1:Y:S03]  /*78d90*/  LDCU UR76, c[0x0][0x39c] ;  /* 0x00007380ff4c77ac */ /* 0x000e660008000800 */
[----:B0-----:R-:W-:Y:S02]  /*78da0*/  ISETP.LT.AND P1, PT, R16, UR66, !P0 ;  /* 0x0000004210007c0c */ /* 0x001fe4000c721270 */
[----:B-1----:R-:W-:Y:S02]  /*78db0*/  ISETP.LT.AND P0, PT, R27, UR52, !P0 ;  /* 0x000000341b007c0c */ /* 0x002fe4000c701270 */
[----:B------:R-:W-:-:S02]  /*78dc0*/  SHF.R.U32.HI R4, RZ, 0x8, R6 ;  /* 0x00000008ff047819 */ /* 0x000fc40000011606 */
[----:B------:R-:W-:Y:S02]  /*78dd0*/  LOP3.LUT R17, R17, 0xffffffef, RZ, 0xc0, !PT ;  /* 0xffffffef11117812 */ /* 0x000fe400078ec0ff */
[----:B------:R-:W-:Y:S02]  /*78de0*/  SHF.R.U32.HI R8, RZ, 0x8, R7 ;  /* 0x00000008ff087819 */ /* 0x000fe40000011607 */
[--C-:B------:R-:W-:Y:S02]  /*78df0*/  PRMT R7, R7, 0x3340, R5.reuse ;  /* 0x0000334007077816 */ /* 0x100fe40000000005 */
[----:B------:R-:W-:Y:S02]  /*78e00*/  SHF.R.U32.HI R6, RZ, 0x8, R5 ;  /* 0x00000008ff067819 */ /* 0x000fe40000011605 */
[----:B------:R-:W-:Y:S02]  /*78e10*/  LOP3.LUT R5, R9, 0xffff, RZ, 0xc0, !PT ;  /* 0x0000ffff09057812 */ /* 0x000fe400078ec0ff */
[----:B------:R-:W-:Y:S01]  /*78e20*/  LOP3.LUT R4, R4, 0xffff, RZ, 0xc0, !PT ;  /* 0x0000ffff04047812 */ /* 0x000fe200078ec0ff */
[----:B------:R-:W0:Y:S01]  /*78e30*/  LDCU UR66, c[0x0][0x398] ;  /* 0x00007300ff4277ac */ /* 0x000e220008000800 */
[----:B------:R-:W1:Y:S01]  /*78e40*/  LDCU UR52, c[0x0][0x39c] ;  /* 0x00007380ff3477ac */ /* 0x000e620008000800 */
[----:B------:R-:W-:-:S02]  /*78e50*/  @P1 LOP3.LUT R17, R17, 0x10, RZ, 0xfc, !PT ;  /* 0x0000001011111812 */ /* 0x000fc400078efcff */
[----:B------:R-:W-:Y:S01]  /*78e60*/  PRMT R5, R5, 0x3340, R4 ;  /* 0x0000334005057816 */ /* 0x000fe20000000004 */
[----:B------:R-:W-:Y:S01]  /*78e70*/  VIADD R4, R0, 0x90 ;  /* 0x0000009000047836 */ /* 0x000fe20000000000 */
[----:B------:R-:W-:-:S04]  /*78e80*/  LOP3.LUT R17, R17, 0xfffffffb, RZ, 0xc0, !PT ;  /* 0xfffffffb11117812 */ /* 0x000fc800078ec0ff */
[----:B------:R-:W-:Y:S02]  /*78e90*/  @P0 LOP3.LUT R17, R17, 0x4, RZ, 0xfc, !PT ;  /* 0x0000000411110812 */ /* 0x000fe400078efcff */
[----:B------:R-:W-:Y:S01]  /*78ea0*/  ISETP.GE.AND P0, PT, R4, UR76, PT ;  /* 0x0000004c04007c0c */ /* 0x000fe2000bf06270 */
[----:B------:R0:W-:Y:S01]  /*78eb0*/  STL [R1+0x3a8], R7 ;  /* 0x0003a80701007387 */ /* 0x0001e20000100800 */
[----:B------:R-:W-:Y:S02]  /*78ec0*/  LOP3.LUT R6, R6, 0xffff, RZ, 0xc0, !PT ;  /* 0x0000ffff06067812 */ /* 0x000fe400078ec0ff */
[----:B------:R-:W-:Y:S02]  /*78ed0*/  LOP3.LUT R17, R17, 0xfffffffd, RZ, 0xc0, !PT ;  /* 0xfffffffd11117812 */ /* 0x000fe400078ec0ff */
[----:B------:R-:W-:Y:S01]  /*78ee0*/  ISETP.LT.AND P1, PT, R16, UR70, !P0 ;  /* 0x0000004610007c0c */ /* 0x000fe2000c721270 */
[----:B------:R1:W-:Y:S01]  /*78ef0*/  STL [R1+0x2d8], R5 ;  /* 0x0002d80501007387 */ /* 0x0003e20000100800 */
[----:B------:R-:W2:Y:S01]  /*78f00*/  LDCU UR76, c[0x0][0x39c] ;  /* 0x00007380ff4c77ac */ /* 0x000ea20008000800 */
[----:B------:R-:W-:Y:S01]  /*78f10*/  VIADD R4, R0, 0x91 ;  /* 0x0000009100047836 */ /* 0x000fe20000000000 */
[----:B------:R-:W-:Y:S01]  /*78f20*/  LOP3.LUT R18, R18, 0x7fffffff, RZ, 0xc0, !PT ;  /* 0x7fffffff12127812 */ /* 0x000fe200078ec0ff */
[----:B------:R-:W2:Y:S01]  /*78f30*/  LDCU UR70, c[0x0][0x398] ;  /* 0x00007300ff4677ac */ /* 0x000ea20008000800 */
[----:B0-----:R-:W-:-:S04]  /*78f40*/  LOP3.LUT R7, R8, 0xffff, RZ, 0xc0, !PT ;  /* 0x0000ffff08077812 */ /* 0x001fc800078ec0ff */
[----:B-1----:R-:W-:-:S03]  /*78f50*/  PRMT R5, R7, 0x3340, R6 ;  /* 0x0000334007057816 */ /* 0x002fc60000000006 */
[----:B------:R-:W-:Y:S02]  /*78f60*/  @P1 LOP3.LUT R17, R17, 0x2, RZ, 0xfc, !PT ;  /* 0x0000000211111812 */ /* 0x000fe400078efcff */
[----:B----4-:R-:W-:Y:S01]  /*78f70*/  LOP3.LUT R7, R28, 0xffff, RZ, 0xc0, !PT ;  /* 0x0000ffff1c077812 */ /* 0x010fe200078ec0ff */
[----:B------:R3:W-:Y:S04]  /*78f80*/  STL [R1+0x13c], R5 ;  /* 0x00013c0501007387 */ /* 0x0007e80000100800 */
[----:B------:R-:W-:Y:S04]  /*78f90*/  STL [R1+0x1eb0], R17 ;  /* 0x001eb01101007387 */ /* 0x000fe80000100800 */
[----:B------:R-:W4:Y:S01]  /*78fa0*/  LDL.LU R28, [R1+0x16e8] ;  /* 0x0016e800011c7983 */ /* 0x000f220000300800 */
[----:B--2---:R-:W-:-:S03]  /*78fb0*/  LOP3.LUT R6, R29, 0xffff, RZ, 0xc0, !PT ;  /* 0x0000ffff1d067812 */ /* 0x004fc600078ec0ff */
[----:B------:R-:W2:Y:S01]  /*78fc0*/  LDL.LU R29, [R1+0x1674] ;  /* 0x00167400011d7983 */ /* 0x000ea20000300800 */
[----:B---3--:R-:W-:-:S03]  /*78fd0*/  LOP3.LUT R5, R2, 0xffff, RZ, 0xc0, !PT ;  /* 0x0000ffff02057812 */ /* 0x008fc600078ec0ff */
[----:B------:R-:W3:Y:S01]  /*78fe0*/  LDL.LU R2, [R1+0x1654] ;  /* 0x0016540001027983 */ /* 0x000ee20000300800 */
        /* <DEDUP_REMOVED lines=10> */
[----:B------:R-:W1:Y:S01]  /*79090*/  LDCU UR76, c[0x0][0x39c] ;  /* 0x00007380ff4c77ac */ /* 0x000e620008000800 */
[----:B------:R0:W-:Y:S04]  /*790a0*/  STL [R1+0x39c], R4 ;  /* 0x00039c0401007387 */ /* 0x0001e80000100800 */
[----:B------:R1:W-:Y:S01]  /*790b0*/  STL [R1+0x398], R7 ;  /* 0x0003980701007387 */ /* 0x0003e20000100800 */
[----:B0-----:R-:W-:-:S02]  /*790c0*/  SHF.R.U32.HI R4, RZ, 0x8, R6 ;  /* 0x00000008ff047819 */ /* 0x001fc40000011606 */
[----:B------:R-:W-:Y:S02]  /*790d0*/  SHF.R.U32.HI R6, RZ, 0x8, R5 ;  /* 0x00000008ff067819 */ /* 0x000fe40000011605 */
[----:B------:R-:W-:Y:S02]  /*790e0*/  LOP3.LUT R5, R9, 0xffff, RZ, 0xc0, !PT ;  /* 0x0000ffff09057812 */ /* 0x000fe400078ec0ff */
[----:B-1----:R-:W-:Y:S02]  /*790f0*/  LOP3.LUT R7, R8, 0xffff, RZ, 0xc0, !PT ;  /* 0x0000ffff08077812 */ /* 0x002fe400078ec0ff */
[----:B------:R-:W-:Y:S02]  /*79100*/  LOP3.LUT R4, R4, 0xffff, RZ, 0xc0, !PT ;  /* 0x0000ffff04047812 */ /* 0x000fe400078ec0ff */
[----:B------:R-:W-:Y:S02]  /*79110*/  LOP3.LUT R6, R6, 0xffff, RZ, 0xc0, !PT ;  /* 0x0000ffff06067812 */ /* 0x000fe400078ec0ff */
[----:B------:R-:W-:-:S02]  /*79120*/  PRMT R8, R5, 0x3340, R4 ;  /* 0x0000334005087816 */ /* 0x000fc40000000004 */
[----:B------:R-:W-:-:S03]  /*79130*/  PRMT R5, R7, 0x3340, R6 ;  /* 0x0000334007057816 */ /* 0x000fc60000000006 */
[----:B------:R-:W-:Y:S04]  /*79140*/  STL [R1+0x138], R8 ;  /* 0x0001380801007387 */ /* 0x000fe80000100800 */
[----:B------:R0:W-:Y:S02]  /*79150*/  STL [R1+0x134], R5 ;  /* 0x0001340501007387 */ /* 0x0001e40000100800 */
[----:B0-----:R-:W-:Y:S02]  /*79160*/  LOP3.LUT R5, R19, 0xffff, RZ, 0xc0, !PT ;  /* 0x0000ffff13057812 */ /* 0x001fe400078ec0ff */
[----:B------:R-:W3:Y:S04]  /*79170*/  LDL.LU R19, [R1+0x1eec] ;  /* 0x001eec0001137983 */ /* 0x000ee80000300800 */
[----:B------:R-:W3:Y:S01]  /*79180*/  LDL.LU R25, [R1+0x16f0] ;  /* 0x0016f00001197983 */ /* 0x000ee20000300800 */
[----:B----4-:R-:W-:-:S03]  /*79190*/  LOP3.LUT R8, R28, 0xffff, RZ, 0xc0, !PT ;  /* 0x0000ffff1c087812 */ /* 0x010fc600078ec0ff */
[----:B------:R-:W4:Y:S01]  /*791a0*/  LDL.LU R28, [R1+0x16c4] ;  /* 0x0016c400011c7983 */ /* 0x000f220000300800 */
[----:B--2---:R-:W-:-:S03]  /*791b0*/  LOP3.LUT R7, R29, 0xffff, RZ, 0xc0, !PT ;  /* 0x0000ffff1d077812 */ /* 0x004fc600078ec0ff */
[----:B------:R-:W2:Y:S01]  /*791c0*/  LDL.LU R29, [R1+0x1660] ;  /* 0x00166000011d7983 */ /* 0x000ea20000300800 */
[----:B---3--:R-:W-:-:S03]  /*791d0*/  LOP3.LUT R6, R2, 0xffff, RZ, 0xc0, !PT ;  /* 0x0000ffff02067812 */ /* 0x008fc600078ec0ff */
[----:B------:R-:W3:Y:S01]  /*791e0*/  LDL.LU R2, [R1+0x1630] ;  /* 0x0016300001027983 */ /* 0x000ee20000300800 */
        /* <DEDUP_REMOVED lines=36> */
[----:B------:R0:W-:Y:S04]  /*79430*/  STL [R1+0x128], R8 ;  /* 0x0001280801007387 */ /* 0x0001e80000100800 */
[----:B------:R3:W-:Y:S01]  /*79440*/  STL [R1+0x130], R5 ;  /* 0x0001300501007387 */ /* 0x0007e20000100800 */
[----:B0-----:R-:W-:-:S03]  /*79450*/  LOP3.LUT R8, R25, 0xffff, RZ, 0xc0, !PT ;  /* 0x0000ffff19087812 */ /* 0x001fc600078ec0ff */
        /* <DEDUP_REMOVED lines=54> */
[----:B------:R-:W-:Y:S02]  /*797c0*/  LOP3.LUT R8, R25, 0xffff, RZ, 0xc0, !PT ;  /* 0x0000ffff19087812 */ /* 0x000fe400078ec0ff */
[----:B------:R-:W-:Y:S01]  /*797d0*/  SHF.R.U32.HI R9, RZ, 0x8, R7 ;  /* 0x00000008ff097819 */ /* 0x000fe20000011607 */
        /* <DEDUP_REMOVED lines=68> */
[----:B------:R0:W-:Y:S04]  /*79c20*/  STL [R1+0x394], R4 ;  /* 0x0003940401007387 */ /* 0x0001e80000100800 */
[----:B------:R1:W-:Y:S01]  /*79c30*/  STL [R1+0x38c], R7 ;  /* 0x00038c0701007387 */ /* 0x0003e20000100800 */
[----:B------:R-:W-:Y:S01]  /*79c40*/  LOP3.LUT R18, R18, 0xfffffffe, RZ, 0xc0, !PT ;  /* 0xfffffffe12127812 */ /* 0x000fe200078ec0ff */
[----:B------:R-:W2:Y:S01]  /*79c50*/  LDCU UR6, c[0x0][0x39c] ;  /* 0x00007380ff0677ac */ /* 0x000ea20008000800 */
[----:B0-----:R-:W-:-:S02]  /*79c60*/  SHF.R.U32.HI R4, RZ, 0x8, R6 ;  /* 0x00000008ff047819 */ /* 0x001fc40000011606 */
[----:B------:R-:W-:Y:S02]  /*79c70*/  SHF.R.U32.HI R6, RZ, 0x8, R5 ;  /* 0x00000008ff067819 */ /* 0x000fe40000011605 */
[----:B------:R-:W-:Y:S02]  /*79c80*/  LOP3.LUT R5, R9, 0xffff, RZ, 0xc0, !PT ;  /* 0x0000ffff09057812 */ /* 0x000fe400078ec0ff */
[----:B-1----:R-:W-:Y:S02]  /*79c90*/  LOP3.LUT R7, R8, 0xffff, RZ, 0xc0, !PT ;  /* 0x0000ffff08077812 */ /* 0x002fe400078ec0ff */
[----:B------:R-:W-:Y:S02]  /*79ca0*/  LOP3.LUT R4, R4, 0xffff, RZ, 0xc0, !PT ;  /* 0x0000ffff04047812 */ /* 0x000fe400078ec0ff */
[----:B------:R-:W-:Y:S02]  /*79cb0*/  LOP3.LUT R6, R6, 0xffff, RZ, 0xc0, !PT ;  /* 0x0000ffff06067812 */ /* 0x000fe400078ec0ff */
[----:B------:R-:W-:-:S02]  /*79cc0*/  PRMT R8, R5, 0x3340, R4 ;  /* 0x0000334005087816 */ /* 0x000fc40000000004 */
[----:B------:R-:W-:Y:S02]  /*79cd0*/  PRMT R5, R7, 0x3340, R6 ;  /* 0x0000334007057816 */ /* 0x000fe40000000006 */
[----:B----4-:R-:W-:Y:S01]  /*79ce0*/  LOP3.LUT R7, R28, 0xffff, RZ, 0xc0, !PT ;  /* 0x0000ffff1c077812 */ /* 0x010fe200078ec0ff */
[----:B------:R-:W-:Y:S04]  /*79cf0*/  STL [R1+0x2d0], R8 ;  /* 0x0002d00801007387 */ /* 0x000fe80000100800 */
[----:B------:R3:W-:Y:S04]  /*79d00*/  STL [R1+0x2cc], R5 ;  /* 0x0002cc0501007387 */ /* 0x0007e80000100800 */
        /* <DEDUP_REMOVED lines=221> */
[----:B------:R-:W-:Y:S01]  /*7aae0*/  LOP3.LUT R19, R19, 0xff7fffff, RZ, 0xc0, !PT ;  /* 0xff7fffff13137812 */ /* 0x000fe200078ec0ff */
[----:B------:R-:W2:Y:S01]  /*7aaf0*/  LDCU UR26, c[0x0][0x39c] ;  /* 0x00007380ff1a77ac */ /* 0x000ea20008000800 */
[----:B0-----:R-:W-:Y:S02]  /*7ab00*/  SHF.R.U32.HI R4, RZ, 0x8, R5 ;  /* 0x00000008ff047819 */ /* 0x001fe40000011605 */
[----:B------:R-:W-:-:S02]  /*7ab10*/  LOP3.LUT R5, R9, 0xffff, RZ, 0xc0, !PT ;  /* 0x0000ffff09057812 */ /* 0x000fc400078ec0ff */
[----:B------:R-:W-:-:S04]  /*7ab20*/  LOP3.LUT R4, R4, 0xffff, RZ, 0xc0, !PT ;  /* 0x0000ffff04047812 */ /* 0x000fc800078ec0ff */
[----:B-1----:R-:W-:Y:S02]  /*7ab30*/  PRMT R8, R5, 0x3340, R4 ;  /* 0x0000334005087816 */ /* 0x002fe40000000004 */
        /* <DEDUP_REMOVED lines=152> */
[----:B------:R-:W-:Y:S01]  /*7b4c0*/  LOP3.LUT R21, R21, 0x7fffffff, RZ, 0xc0, !PT ;  /* 0x7fffffff15157812 */ /* 0x000fe200078ec0ff */
[----:B------:R-:W1:Y:S01]  /*7b4d0*/  LDCU UR56, c[0x0][0x398] ;  /* 0x00007300ff3877ac */ /* 0x000e620008000800 */
[----:B------:R-:W1:Y:S01]  /*7b4e0*/  LDCU UR40, c[0x0][0x39c] ;  /* 0x00007380ff2877ac */ /* 0x000e620008000800 */
[----:B------:R3:W-:Y:S06]  /*7b4f0*/  STL [R1+0x1d4], R5 ;  /* 0x0001d40501007387 */ /* 0x0007ec0000100800 */
[----:B------:R-:W-:-:S02]  /*7b500*/  @P1 LOP3.LUT R20, R20, 0x2, RZ, 0xfc, !PT ;  /* 0x0000000214141812 */ /* 0x000fc400078efcff */
[----:B0-----:R-:W-:-:S03]  /*7b510*/  LOP3.LUT R8, R25, 0xffff, RZ, 0xc0, !PT ;  /* 0x0000ffff19087812 */ /* 0x001fc600078ec0ff */
[----:B------:R-:W-:Y:S04]  /*7b520*/  STL [R1+0x1ea0], R20 ;  /* 0x001ea01401007387 */ /* 0x000fe80000100800 */
        /* <DEDUP_REMOVED lines=8> */
[----:B------:R-:W-:Y:S01]  /*7b5b0*/  SHF.R.U32.HI R9, RZ, 0x8, R7 ;  /* 0x00000008ff097819 */ /* 0x000fe20000011607 */
[----:B------:R-:W0:Y:S10]  /*7b5c0*/  LDCU UR60, c[0x0][0x398] ;  /* 0x00007300ff3c77ac */ /* 0x000e340008000800 */
[----:B------:R-:W-:-:S02]  /*7b5d0*/  @P0 LOP3.LUT R21, R21, 0x80000000, RZ, 0xfc, !PT ;  /* 0x8000000015150812 */ /* 0x000fc400078efcff */
[----:B------:R-:W-:Y:S02]  /*7b5e0*/  ISETP.GE.AND P0, PT, R4, UR42, PT ;  /* 0x0000002a04007c0c */ /* 0x000fe4000bf06270 */
[----:B------:R-:W-:Y:S02]  /*7b5f0*/  PRMT R4, R7, 0x3340, R5 ;  /* 0x0000334007047816 */ /* 0x000fe40000000005 */
[----:B------:R-:W-:Y:S02]  /*7b600*/  SHF.R.U32.HI R7, RZ, 0x8, R8 ;  /* 0x00000008ff077819 */ /* 0x000fe40000011608 */
[--C-:B------:R-:W-:Y:S02]  /*7b610*/  PRMT R8, R8, 0x3340, R6.reuse ;  /* 0x0000334008087816 */ /* 0x100fe40000000006 */
[----:B------:R-:W-:Y:S02]  /*7b620*/  SHF.R.U32.HI R6, RZ, 0x8, R6 ;  /* 0x00000008ff067819 */ /* 0x000fe40000011606 */
[----:B------:R-:W-:Y:S01]  /*7b630*/  LOP3.LUT R21, R21, 0xdfffffff, RZ, 0xc0, !PT ;  /* 0xdfffffff15157812 */ /* 0x000fe200078ec0ff */
[----:B------:R0:W-:Y:S01]  /*7b640*/  STL [R1+0x308], R4 ;  /* 0x0003080401007387 */ /* 0x0001e20000100800 */
[----:B------:R-:W-:-:S02]  /*7b650*/  LOP3.LUT R7, R7, 0xffff, RZ, 0xc0, !PT ;  /* 0x0000ffff07077812 */ /* 0x000fc400078ec0ff */
        /* <DEDUP_REMOVED lines=30> */
[----:B------:R-:W-:Y:S01]  /*7b840*/  SHF.R.U32.HI R9, RZ, 0x8, R7 ;  /* 0x00000008ff097819 */ /* 0x000fe20000011607 */
[----:B------:R-:W0:Y:S01]  /*7b850*/  LDCU UR56, c[0x0][0x398] ;  /* 0x00007300ff3877ac */ /* 0x000e220008000800 */
[----:B------:R-:W0:Y:S01]  /*7b860*/  LDCU UR60, c[0x0][0x398] ;  /* 0x00007300ff3c77ac */ /* 0x000e220008000800 */
[----:B------:R-:W0:Y:S04]  /*7b870*/  LDCU UR44, c[0x0][0x39c] ;  /* 0x00007380ff2c77ac */ /* 0x000e280008000800 */
[----:B------:R-:W-:-:S04]  /*7b880*/  @P1 LOP3.LUT R21, R21, 0x4000000, RZ, 0xfc, !PT ;  /* 0x0400000015151812 */ /* 0x000fc800078efcff */
[----:B------:R-:W-:-:S04]  /*7b890*/  LOP3.LUT R21, R21, 0xff7fffff, RZ, 0xc0, !PT ;  /* 0xff7fffff15157812 */ /* 0x000fc800078ec0ff */
[----:B------:R-:W-:Y:S02]  /*7b8a0*/  @P0 LOP3.LUT R21, R21, 0x800000, RZ, 0xfc, !PT ;  /* 0x0080000015150812 */ /* 0x000fe400078efcff */
[----:B------:R-:W-:Y:S02]  /*7b8b0*/  ISETP.GE.AND P0, PT, R4, UR46, PT ;  /* 0x0000002e04007c0c */ /* 0x000fe4000bf06270 */
[----:B------:R-:W-:Y:S01]  /*7b8c0*/  PRMT R4, R7, 0x3340, R5 ;  /* 0x0000334007047816 */ /* 0x000fe20000000005 */
[----:B------:R-:W2:Y:S01]  /*7b8d0*/  LDCU UR46, c[0x0][0x39c] ;  /* 0x00007380ff2e77ac */ /* 0x000ea20008000800 */
[----:B0-----:R-:W-:Y:S02]  /*7b8e0*/  ISETP.LT.AND P1, PT, R16, UR57, !P0 ;  /* 0x0000003910007c0c */ /* 0x001fe4000c721270 */
[----:B------:R-:W-:Y:S01]  /*7b8f0*/  SHF.R.U32.HI R7, RZ, 0x8, R8 ;  /* 0x00000008ff077819 */ /* 0x000fe20000011608 */
[----:B------:R0:W-:Y:S01]  /*7b900*/  STL [R1+0x31c], R4 ;  /* 0x00031c0401007387 */ /* 0x0001e20000100800 */
[----:B------:R-:W-:-:S02]  /*7b910*/  PRMT R8, R8, 0x3340, R6 ;  /* 0x0000334008087816 */ /* 0x000fc40000000006 */
[----:B------:R-:W-:Y:S02]  /*7b920*/  SHF.R.U32.HI R6, RZ, 0x8, R6 ;  /* 0x00000008ff067819 */ /* 0x000fe40000011606 */
[----:B-1----:R-:W-:Y:S02]  /*7b930*/  ISETP.LT.AND P0, PT, R27, UR58, !P0 ;  /* 0x0000003a1b007c0c */ /* 0x002fe4000c701270 */
[----:B------:R-:W-:Y:S02]  /*7b940*/  LOP3.LUT R21, R21, 0xffbfffff, RZ, 0xc0, !PT ;  /* 0xffbfffff15157812 */ /* 0x000fe400078ec0ff */
[----:B------:R-:W-:Y:S01]  /*7b950*/  LOP3.LUT R7, R7, 0xffff, RZ, 0xc0, !PT ;  /* 0x0000ffff07077812 */ /* 0x000fe200078ec0ff */
[----:B------:R-:W1:Y:S01]  /*7b960*/  LDCU UR57, c[0x0][0x398] ;  /* 0x00007300ff3977ac */ /* 0x000e620008000800 */
[----:B0-----:R-:W-:Y:S02]  /*7b970*/  SHF.R.U32.HI R4, RZ, 0x8, R5 ;  /* 0x00000008ff047819 */ /* 0x001fe40000011605 */
[----:B------:R-:W-:-:S02]  /*7b980*/  LOP3.LUT R5, R9, 0xffff, RZ, 0xc0, !PT ;  /* 0x0000ffff09057812 */ /* 0x000fc400078ec0ff */
[----:B------:R-:W-:Y:S01]  /*7b990*/  LOP3.LUT R6, R6, 0xffff, RZ, 0xc0, !PT ;  /* 0x0000ffff06067812 */ /* 0x000fe200078ec0ff */
[----:B------:R0:W-:Y:S01]  /*7b9a0*/  STL [R1+0x328], R8 ;  /* 0x0003280801007387 */ /* 0x0001e20000100800 */
[----:B------:R-:W-:Y:S02]  /*7b9b0*/  LOP3.LUT R4, R4, 0xffff, RZ, 0xc0, !PT ;  /* 0x0000ffff04047812 */ /* 0x000fe400078ec0ff */
[----:B------:R-:W-:Y:S01]  /*7b9c0*/  @P1 LOP3.LUT R21, R21, 0x400000, RZ, 0xfc, !PT ;  /* 0x0040000015151812 */ /* 0x000fe200078efcff */
[----:B------:R-:W1:Y:S03]  /*7b9d0*/  LDCU UR58, c[0x0][0x398] ;  /* 0x00007300ff3a77ac */ /* 0x000e660008000800 */
[----:B------:R-:W-:Y:S02]  /*7b9e0*/  LOP3.LUT R21, R21, 0xffefffff, RZ, 0xc0, !PT ;  /* 0xffefffff15157812 */ /* 0x000fe400078ec0ff */
[----:B0-----:R-:W-:-:S02]  /*7b9f0*/  PRMT R8, R5, 0x3340, R4 ;  /* 0x0000334005087816 */ /* 0x001fc40000000004 */
[----:B------:R-:W-:Y:S01]  /*7ba00*/  PRMT R5, R7, 0x3340, R6 ;  /* 0x0000334007057816 */ /* 0x000fe20000000006 */
[----:B------:R-:W-:Y:S01]  /*7ba10*/  VIADD R4, R0, 0xae ;  /* 0x000000ae00047836 */ /* 0x000fe20000000000 */
[----:B------:R-:W-:Y:S01]  /*7ba20*/  @P0 LOP3.LUT R21, R21, 0x100000, RZ, 0xfc, !PT ;  /* 0x0010000015150812 */ /* 0x000fe200078efcff */
[----:B------:R-:W-:Y:S04]  /*7ba30*/  STL [R1+0x230], R8 ;  /* 0x0002300801007387 */ /* 0x000fe80000100800 */
[----:B------:R0:W-:Y:S04]  /*7ba40*/  STL [R1+0x234], R5 ;  /* 0x0002340501007387 */ /* 0x0001e80000100800 */
[----:B------:R-:W3:Y:S01]  /*7ba50*/  LDL.LU R13, [R1+0x28] ;  /* 0x00002800010d7983 */ /* 0x000ee20000300800 */
[----:B------:R-:W-:-:S03]  /*7ba60*/  ISETP.GE.AND P0, PT, R4, UR48, PT ;  /* 0x0000003004007c0c */ /* 0x000fc6000bf06270 */
[----:B------:R-:W3:Y:S01]  /*7ba70*/  LDL.LU R26, [R1+0x30] ;  /* 0x00003000011a7983 */ /* 0x000ee20000300800 */
[----:B------:R-:W-:Y:S01]  /*7ba80*/  LOP3.LUT R21, R21, 0xfff7ffff, RZ, 0xc0, !PT ;  /* 0xfff7ffff15157812 */ /* 0x000fe200078ec0ff */
[----:B------:R-:W-:Y:S01]  /*7ba90*/  VIADD R4, R0, 0xaf ;  /* 0x000000af00047836 */ /* 0x000fe20000000000 */
[----:B------:R-:W-:Y:S02]  /*7baa0*/  ISETP.LT.AND P1, PT, R16, UR56, !P0 ;  /* 0x0000003810007c0c */ /* 0x000fe4000c721270 */
[----:B------:R-:W-:Y:S01]  /*7bab0*/  ISETP.LT.AND P0, PT, R27, UR60, !P0 ;  /* 0x0000003c1b007c0c */ /* 0x000fe2000c701270 */
[----:B------:R-:W1:Y:S01]  /*7bac0*/  LDCU UR56, c[0x0][0x398] ;  /* 0x00007300ff3877ac */ /* 0x000e620008000800 */
[----:B------:R-:W1:Y:S01]  /*7bad0*/  LDCU UR60, c[0x0][0x398] ;  /* 0x00007300ff3c77ac */ /* 0x000e620008000800 */
[----:B0-----:R-:W-:Y:S01]  /*7bae0*/  LOP3.LUT R5, R3, 0xffff, RZ, 0xc0, !PT ;  /* 0x0000ffff03057812 */ /* 0x001fe200078ec0ff */
[----:B------:R-:W0:Y:S07]  /*7baf0*/  LDCU UR48, c[0x0][0x39c] ;  /* 0x00007380ff3077ac */ /* 0x000e2e0008000800 */
[----:B------:R-:W-:-:S04]  /*7bb00*/  @P1 LOP3.LUT R21, R21, 0x80000, RZ, 0xfc, !PT ;  /* 0x0008000015151812 */ /* 0x000fc800078efcff */
[----:B------:R-:W-:-:S04]  /*7bb10*/  LOP3.LUT R21, R21, 0xfffdffff, RZ, 0xc0, !PT ;  /* 0xfffdffff15157812 */ /* 0x000fc800078ec0ff */
[----:B------:R-:W-:Y:S02]  /*7bb20*/  @P0 LOP3.LUT R21, R21, 0x20000, RZ, 0xfc, !PT ;  /* 0x0002000015150812 */ /* 0x000fe400078efcff */
[----:B------:R-:W-:Y:S02]  /*7bb30*/  ISETP.GE.AND P0, PT, R4, UR50, PT ;  /* 0x0000003204007c0c */ /* 0x000fe4000bf06270 */
[----:B----4-:R-:W-:Y:S02]  /*7bb40*/  LOP3.LUT R8, R28, 0xffff, RZ, 0xc0, !PT ;  /* 0x0000ffff1c087812 */ /* 0x010fe400078ec0ff */
[----:B------:R-:W-:Y:S02]  /*7bb50*/  SHF.R.U32.HI R4, RZ, 0x8, R5 ;  /* 0x00000008ff047819 */ /* 0x000fe40000011605 */
[----:B--2---:R-:W-:Y:S02]  /*7bb60*/  LOP3.LUT R7, R29, 0xffff, RZ, 0xc0, !PT ;  /* 0x0000ffff1d077812 */ /* 0x004fe400078ec0ff */
[----:B---3--:R-:W-:-:S02]  /*7bb70*/  LOP3.LUT R6, R2, 0xffff, RZ, 0xc0, !PT ;  /* 0x0000ffff02067812 */ /* 0x008fc400078ec0ff */
[----:B------:R-:W-:Y:S02]  /*7bb80*/  PRMT R2, R7, 0x3340, R5 ;  /* 0x0000334007027816 */ /* 0x000fe40000000005 */
[----:B------:R-:W-:Y:S02]  /*7bb90*/  SHF.R.U32.HI R9, RZ, 0x8, R7 ;  /* 0x00000008ff097819 */ /* 0x000fe40000011607 */
[----:B------:R-:W-:Y:S02]  /*7bba0*/  SHF.R.U32.HI R7, RZ, 0x8, R8 ;  /* 0x00000008ff077819 */ /* 0x000fe40000011608 */
[----:B------:R-:W-:Y:S01]  /*7bbb0*/  LOP3.LUT R21, R21, 0xffff7fff, RZ, 0xc0, !PT ;  /* 0xffff7fff15157812 */ /* 0x000fe200078ec0ff */
[----:B------:R-:W2:Y:S01]  /*7bbc0*/  LDCU UR50, c[0x0][0x39c] ;  /* 0x00007380ff3277ac */ /* 0x000ea20008000800 */
[----:B------:R3:W-:Y:S01]  /*7bbd0*/  STL [R1+0x334], R2 ;  /* 0x0003340201007387 */ /* 0x0007e20000100800 */
[----:B------:R-:W-:Y:S02]  /*7bbe0*/  LOP3.LUT R5, R9, 0xffff, RZ, 0xc0, !PT ;  /* 0x0000ffff09057812 */ /* 0x000fe400078ec0ff */
[----:B------:R-:W-:-:S02]  /*7bbf0*/  LOP3.LUT R4, R4, 0xffff, RZ, 0xc0, !PT ;  /* 0x0000ffff04047812 */ /* 0x000fc400078ec0ff */
[----:B------:R-:W-:Y:S01]  /*7bc00*/  LOP3.LUT R7, R7, 0xffff, RZ, 0xc0, !PT ;  /* 0x0000ffff07077812 */ /* 0x000fe200078ec0ff */
[----:B------:R-:W4:Y:S04]  /*7bc10*/  LDL.LU R11, [R1+0x24] ;  /* 0x00002400010b7983 */ /* 0x000f280000300800 */
[----:B------:R-:W4:Y:S01]  /*7bc20*/  LDL.LU R12, [R1+0x2c] ;  /* 0x00002c00010c7983 */ /* 0x000f220000300800 */
[--C-:B---3--:R-:W-:Y:S02]  /*7bc30*/  PRMT R2, R8, 0x3340, R6.reuse ;  /* 0x0000334008027816 */ /* 0x108fe40000000006 */
[----:B------:R-:W-:Y:S02]  /*7bc40*/  SHF.R.U32.HI R6, RZ, 0x8, R6 ;  /* 0x00000008ff067819 */ /* 0x000fe40000011606 */
[----:B------:R-:W-:-:S02]  /*7bc50*/  PRMT R3, R5, 0x3340, R4 ;  /* 0x0000334005037816 */ /* 0x000fc40000000004 */
[----:B------:R-:W-:Y:S01]  /*7bc60*/  LOP3.LUT R6, R6, 0xffff, RZ, 0xc0, !PT ;  /* 0x0000ffff06067812 */ /* 0x000fe200078ec0ff */
[----:B------:R3:W-:Y:S04]  /*7bc70*/  STL [R1+0x338], R2 ;  /* 0x0003380201007387 */ /* 0x0007e80000100800 */
[----:B------:R-:W-:Y:S04]  /*7bc80*/  STL [R1+0x23c], R3 ;  /* 0x00023c0301007387 */ /* 0x000fe80000100800 */
[----:B------:R-:W2:Y:S04]  /*7bc90*/  LDL.LU R10, [R1+0x1734] ;  /* 0x00173400010a7983 */ /* 0x000ea80000300800 */
[----:B------:R-:W2:Y:S01]  /*7bca0*/  LDL.LU R25, [R1+0x1700] ;  /* 0x0017000001197983 */ /* 0x000ea20000300800 */
[----:B---3--:R-:W-:-:S05]  /*7bcb0*/  PRMT R2, R7, 0x3340, R6 ;  /* 0x0000334007027816 */ /* 0x008fca0000000006 */
[----:B------:R3:W-:Y:S04]  /*7bcc0*/  STL [R1+0x2c0], R2 ;  /* 0x0002c00201007387 */ /* 0x0007e80000100800 */
[----:B------:R-:W2:Y:S04]  /*7bcd0*/  LDL.LU R28, [R1+0x3a0] ;  /* 0x0003a000011c7983 */ /* 0x000ea80000300800 */
[----:B------:R-:W2:Y:S04]  /*7bce0*/  LDL.LU R29, [R1+0xb4] ;  /* 0x0000b400011d7983 */ /* 0x000ea80000300800 */
[----:B---3--:R-:W3:Y:S04]  /*7bcf0*/  LDL.LU R2, [R1+0x16cc] ;  /* 0x0016cc0001027983 */ /* 0x008ee80000300800 */
        /* <DEDUP_REMOVED lines=15> */
[----:B------:R-:W0:Y:S01]  /*7bdf0*/  LDCU UR56, c[0x0][0x39c] ;  /* 0x00007380ff3877ac */ /* 0x000e220008000800 */
[----:B------:R-:W-:-:S06]  /*7be00*/  PRMT R4, R26, 0x5410, R13 ;  /* 0x000054101a047816 */ /* 0x000fcc000000000d */
[----:B------:R-:W-:Y:S01]  /*7be10*/  @P1 LOP3.LUT R21, R21, 0x800, RZ, 0xfc, !PT ;  /* 0x0000080015151812 */ /* 0x000fe200078efcff */
[----:B------:R0:W-:Y:S03]  /*7be20*/  STL [R1+0x1c0], R4 ;  /* 0x0001c00401007387 */ /* 0x0001e60000100800 */
[----:B------:R-:W-:-:S04]  /*7be30*/  LOP3.LUT R21, R21, 0xfffffdff, RZ, 0xc0, !PT ;  /* 0xfffffdff15157812 */ /* 0x000fc800078ec0ff */
[----:B------:R-:W-:Y:S01]  /*7be40*/  @P0 LOP3.LUT R21, R21, 0x200, RZ, 0xfc, !PT ;  /* 0x0000020015150812 */ /* 0x000fe200078efcff */
[----:B0-----:R-:W-:-:S05]  /*7be50*/  VIADD R4, R0, 0xb1 ;  /* 0x000000b100047836 */ /* 0x001fca0000000000 */
[----:B------:R-:W-:-:S04]  /*7be60*/  ISETP.GE.AND P0, PT, R4, UR74, PT ;  /* 0x0000004a04007c0c */ /* 0x000fc8000bf06270 */
[----:B-1----:R-:W-:Y:S02]  /*7be70*/  ISETP.LT.AND P1, PT, R16, UR57, !P0 ;  /* 0x0000003910007c0c */ /* 0x002fe4000c721270 */
[----:B------:R-:W-:Y:S02]  /*7be80*/  ISETP.LT.AND P0, PT, R27, UR58, !P0 ;  /* 0x0000003a1b007c0c */ /* 0x000fe4000c701270 */
[----:B------:R-:W-:Y:S01]  /*7be90*/  LOP3.LUT R21, R21, 0xffffff7f, RZ, 0xc0, !PT ;  /* 0xffffff7f15157812 */ /* 0x000fe200078ec0ff */
[----:B------:R-:W-:Y:S01]  /*7bea0*/  VIADD R4, R0, 0xb2 ;  /* 0x000000b200047836 */ /* 0x000fe20000000000 */
[----:B------:R-:W0:Y:S01]  /*7beb0*/  LDCU UR57, c[0x0][0x39c] ;  /* 0x00007380ff3977ac */ /* 0x000e220008000800 */
[----:B------:R-:W1:Y:S06]  /*7bec0*/  LDCU UR58, c[0x0][0x39c] ;  /* 0x00007380ff3a77ac */ /* 0x000e6c0008000800 */
[----:B------:R-:W-:-:S04]  /*7bed0*/  @P1 LOP3.LUT R21, R21, 0x80, RZ, 0xfc, !PT ;  /* 0x0000008015151812 */ /* 0x000fc800078efcff */
[----:B------:R-:W-:-:S04]  /*7bee0*/  LOP3.LUT R21, R21, 0xffffffbf, RZ, 0xc0, !PT ;  /* 0xffffffbf15157812 */ /* 0x000fc800078ec0ff */
[----:B------:R-:W-:Y:S02]  /*7bef0*/  @P0 LOP3.LUT R21, R21, 0x40, RZ, 0xfc, !PT ;  /* 0x0000004015150812 */ /* 0x000fe400078efcff */
[----:B------:R-:W-:-:S04]  /*7bf00*/  ISETP.GE.AND P0, PT, R4, UR76, PT ;  /* 0x0000004c04007c0c */ /* 0x000fc8000bf06270 */
        /* <DEDUP_REMOVED lines=9> */
[----:B----4-:R-:W-:-:S05]  /*7bfa0*/  PRMT R5, R12, 0x5410, R11 ;  /* 0x000054100c057816 */ /* 0x010fca000000000b */
[----:B------:R4:W-:Y:S01]  /*7bfb0*/  STL [R1+0x1c4], R5 ;  /* 0x0001c40501007387 */ /* 0x0009e20000100800 */
[----:B--2---:R-:W-:-:S04]  /*7bfc0*/  LOP3.LUT R7, R25, 0xffff, RZ, 0xc0, !PT ;  /* 0x0000ffff19077812 */ /* 0x004fc800078ec0ff */
[----:B------:R-:W-:Y:S02]  /*7bfd0*/  SHF.R.U32.HI R9, RZ, 0x8, R7 ;  /* 0x00000008ff097819 */ /* 0x000fe40000011607 */
[----:B----4-:R-:W-:-:S04]  /*7bfe0*/  LOP3.LUT R5, R29, 0xffff, RZ, 0xc0, !PT ;  /* 0x0000ffff1d057812 */ /* 0x010fc800078ec0ff */
[--C-:B------:R-:W-:Y:S02]  /*7bff0*/  SHF.R.U32.HI R4, RZ, 0x8, R5.reuse ;  /* 0x00000008ff047819 */ /* 0x100fe40000011605 */
[----:B---3--:R-:W-:Y:S02]  /*7c000*/  R2UR UR74, R2 ;  /* 0x00000000024a72ca */ /* 0x008fe400000e0000 */
[----:B------:R-:W-:Y:S02]  /*7c010*/  PRMT R2, R7, 0x3340, R5 ;  /* 0x0000334007027816 */ /* 0x000fe40000000005 */
[----:B------:R-:W-:Y:S02]  /*7c020*/  LOP3.LUT R5, R9, 0xffff, RZ, 0xc0, !PT ;  /* 0x0000ffff09057812 */ /* 0x000fe400078ec0ff */
[----:B------:R-:W-:Y:S02]  /*7c030*/  LOP3.LUT R4, R4, 0xffff, RZ, 0xc0, !PT ;  /* 0x0000ffff04047812 */ /* 0x000fe400078ec0ff */
[----:B------:R-:W-:-:S02]  /*7c040*/  R2UR UR76, R3 ;  /* 0x00000000034c72ca */ /* 0x000fc400000e0000 */
[----:B------:R-:W-:Y:S01]  /*7c050*/  PRMT R3, R5, 0x3340, R4 ;  /* 0x0000334005037816 */ /* 0x000fe20000000004 */
[----:B------:R-:W-:-:S05]  /*7c060*/  VIADD R4, R0, 0xb3 ;  /* 0x000000b300047836 */ /* 0x000fca0000000000 */
[----:B------:R-:W-:Y:S02]  /*7c070*/  ISETP.GE.AND P0, PT, R4, UR72, PT ;  /* 0x0000004804007c0c */ /* 0x000fe4000bf06270 */
[----:B------:R-:W-:Y:S02]  /*7c080*/  LOP3.LUT R8, R10, 0xffff, RZ, 0xc0, !PT ;  /* 0x0000ffff0a087812 */ /* 0x000fe400078ec0ff */
[----:B------:R-:W-:Y:S01]  /*7c090*/  LOP3.LUT R6, R28, 0xffff, RZ, 0xc0, !PT ;  /* 0x0000ffff1c067812 */ /* 0x000fe200078ec0ff */
[----:B------:R2:W-:Y:S01]  /*7c0a0*/  STL [R1+0x340], R2 ;  /* 0x0003400201007387 */ /* 0x0005e20000100800 */
[----:B------:R-:W-:Y:S02]  /*7c0b0*/  ISETP.LT.AND P1, PT, R16, UR62, !P0 ;  /* 0x0000003e10007c0c */ /* 0x000fe4000c721270 */
[----:B------:R-:W-:Y:S02]  /*7c0c0*/  ISETP.LT.AND P0, PT, R27, UR64, !P0 ;  /* 0x000000401b007c0c */ /* 0x000fe4000c701270 */
[----:B------:R-:W-:Y:S01]  /*7c0d0*/  SHF.R.U32.HI R7, RZ, 0x8, R8 ;  /* 0x00000008ff077819 */ /* 0x000fe20000011608 */
[----:B------:R-:W-:Y:S01]  /*7c0e0*/  IMAD.MOV.U32 R4, RZ, RZ, R0 ;  /* 0x000000ffff047224 */ /* 0x000fe200078e0000 */
[----:B------:R-:W3:Y:S01]  /*7c0f0*/  LDCU UR62, c[0x0][0x39c] ;  /* 0x00007380ff3e77ac */ /* 0x000ee20008000800 */
[----:B------:R-:W4:Y:S01]  /*7c100*/  LDCU UR64, c[0x0][0x39c] ;  /* 0x00007380ff4077ac */ /* 0x000f220008000800 */
[----:B------:R-:W0:Y:S01]  /*7c110*/  LDCU UR72, c[0x0][0x39c] ;  /* 0x00007380ff4877ac */ /* 0x000e220008000800 */
[----:B--2---:R-:W-:-:S02]  /*7c120*/  PRMT R2, R8, 0x3340, R6 ;  /* 0x0000334008027816 */ /* 0x004fc40000000006 */
[----:B------:R-:W-:Y:S02]  /*7c130*/  SHF.R.U32.HI R6, RZ, 0x8, R6 ;  /* 0x00000008ff067819 */ /* 0x000fe40000011606 */
[----:B------:R-:W-:Y:S02]  /*7c140*/  @P1 LOP3.LUT R21, R21, 0x4, RZ, 0xfc, !PT ;  /* 0x0000000415151812 */ /* 0x000fe400078efcff */
[----:B------:R-:W-:Y:S02]  /*7c150*/  LOP3.LUT R7, R7, 0xffff, RZ, 0xc0, !PT ;  /* 0x0000ffff07077812 */ /* 0x000fe400078ec0ff */
[----:B------:R-:W-:Y:S02]  /*7c160*/  LOP3.LUT R6, R6, 0xffff, RZ, 0xc0, !PT ;  /* 0x0000ffff06067812 */ /* 0x000fe400078ec0ff */
[----:B------:R-:W-:Y:S01]  /*7c170*/  LOP3.LUT R21, R21, 0xfffffffd, RZ, 0xc0, !PT ;  /* 0xfffffffd15157812 */ /* 0x000fe200078ec0ff */
[----:B------:R2:W-:Y:S03]  /*7c180*/  STL [R1+0x34c], R2 ;  /* 0x00034c0201007387 */ /* 0x0005e60000100800 */
[----:B------:R-:W-:Y:S01]  /*7c190*/  @P0 LOP3.LUT R21, R21, 0x2, RZ, 0xfc, !PT ;  /* 0x0000000215150812 */ /* 0x000fe200078efcff */
[----:B------:R-:W-:Y:S01]  /*7c1a0*/  STL [R1+0x2c4], R3 ;  /* 0x0002c40301007387 */ /* 0x000fe20000100800 */
[C---:B------:R-:W-:Y:S01]  /*7c1b0*/  VIADD R5, R4.reuse, 0xe6 ;  /* 0x000000e604057836 */ /* 0x040fe20000000000 */
[----:B--2---:R-:W-:Y:S01]  /*7c1c0*/  PRMT R2, R7, 0x3340, R6 ;  /* 0x0000334007027816 */ /* 0x004fe20000000006 */
[----:B------:R-:W-:-:S02]  /*7c1d0*/  VIADD R7, R4, 0xe4 ;  /* 0x000000e404077836 */ /* 0x000fc40000000000 */
[C---:B------:R-:W-:Y:S02]  /*7c1e0*/  VIADD R6, R4.reuse, 0xe5 ;  /* 0x000000e504067836 */ /* 0x040fe40000000000 */
[----:B------:R-:W-:Y:S04]  /*7c1f0*/  STL [R1+0x2c8], R2 ;  /* 0x0002c80201007387 */ /* 0x000fe80000100800 */
[----:B------:R-:W-:Y:S04]  /*7c200*/  STL [R1+0x1ea8], R21 ;  /* 0x001ea81501007387 */ /* 0x000fe80000100800 */
[----:B------:R2:W-:Y:S04]  /*7c210*/  STL [R1+0x3c], R7 ;  /* 0x00003c0701007387 */ /* 0x0005e80000100800 */
[----:B------:R0:W-:Y:S04]  /*7c220*/  STL [R1+0x38], R6 ;  /* 0x0000380601007387 */ /* 0x0001e80000100800 */
[----:B------:R1:W-:Y:S01]  /*7c230*/  STL [R1+0x34], R5 ;  /* 0x0000340501007387 */ /* 0x0003e20000100800 */
[----:B--2---:R-:W-:-:S02]  /*7c240*/  VIADD R7, R4, 0xe7 ;  /* 0x000000e704077836 */ /* 0x004fc40000000000 */
[C---:B0-----:R-:W-:Y:S02]  /*7c250*/  VIADD R6, R4.reuse, 0xe8 ;  /* 0x000000e804067836 */ /* 0x041fe40000000000 */
[C---:B-1----:R-:W-:Y:S01]  /*7c260*/  VIADD R5, R4.reuse, 0xe9 ;  /* 0x000000e904057836 */ /* 0x042fe20000000000 */
[----:B------:R0:W-:Y:S04]  /*7c270*/  STL [R1+0x30], R7 ;  /* 0x0000300701007387 */ /* 0x0001e80000100800 */
[----:B------:R1:W-:Y:S04]  /*7c280*/  STL [R1+0x2c], R6 ;  /* 0x00002c0601007387 */ /* 0x0003e80000100800 */
[----:B------:R2:W-:Y:S01]  /*7c290*/  STL [R1+0x28], R5 ;  /* 0x0000280501007387 */ /* 0x0005e20000100800 */
[----:B0-----:R-:W-:-:S02]  /*7c2a0*/  VIADD R7, R4, 0xea ;  /* 0x000000ea04077836 */ /* 0x001fc40000000000 */
[C---:B-1----:R-:W-:Y:S02]  /*7c2b0*/  VIADD R6, R4.reuse, 0xeb ;  /* 0x000000eb04067836 */ /* 0x042fe40000000000 */
[C---:B--2---:R-:W-:Y:S01]  /*7c2c0*/  VIADD R5, R4.reuse, 0xec ;  /* 0x000000ec04057836 */ /* 0x044fe20000000000 */
[----:B------:R0:W-:Y:S04]  /*7c2d0*/  STL [R1+0x24], R7 ;  /* 0x0000240701007387 */ /* 0x0001e80000100800 */
[----:B------:R1:W-:Y:S04]  /*7c2e0*/  STL [R1+0x20], R6 ;  /* 0x0000200601007387 */ /* 0x0003e80000100800 */
[----:B------:R2:W-:Y:S01]  /*7c2f0*/  STL [R1+0x1c], R5 ;  /* 0x00001c0501007387 */ /* 0x0005e20000100800 */
[----:B------:R-:W-:-:S02]  /*7c300*/  VIADD R17, R4, 0xf0 ;  /* 0x000000f004117836 */ /* 0x000fc40000000000 */
[C---:B0-----:R-:W-:Y:S02]  /*7c310*/  VIADD R7, R4.reuse, 0xed ;  /* 0x000000ed04077836 */ /* 0x041fe40000000000 */
[C---:B-1----:R-:W-:Y:S02]  /*7c320*/  VIADD R6, R4.reuse, 0xee ;  /* 0x000000ee04067836 */ /* 0x042fe40000000000 */
[C---:B--2---:R-:W-:Y:S01]  /*7c330*/  VIADD R5, R4.reuse, 0xef ;  /* 0x000000ef04057836 */ /* 0x044fe20000000000 */
[----:B------:R-:W-:Y:S04]  /*7c340*/  STL [R1+0x18], R7 ;  /* 0x0000180701007387 */ /* 0x000fe80000100800 */
[----:B------:R-:W-:Y:S04]  /*7c350*/  STL [R1+0x14], R6 ;  /* 0x0000140601007387 */ /* 0x000fe80000100800 */
[----:B------:R-:W-:Y:S04]  /*7c360*/  STL [R1+0x1eb4], R17 ;  /* 0x001eb41101007387 */ /* 0x000fe80000100800 */
[----:B------:R0:W-:Y:S01]  /*7c370*/  STL [R1+0x10], R5 ;  /* 0x0000100501007387 */ /* 0x0001e20000100800 */
[----:B------:R-:W-:-:S02]  /*7c380*/  VIADD R21, R4, 0xf2 ;  /* 0x000000f204157836 */ /* 0x000fc40000000000 */
[C---:B------:R-:W-:Y:S02]  /*7c390*/  VIADD R27, R4.reuse, 0xf3 ;  /* 0x000000f3041b7836 */ /* 0x040fe40000000000 */
[C---:B------:R-:W-:Y:S02]  /*7c3a0*/  VIADD R28, R4.reuse, 0xf4 ;  /* 0x000000f4041c7836 */ /* 0x040fe40000000000 */
[C---:B------:R-:W-:Y:S02]  /*7c3b0*/  VIADD R15, R4.reuse, 0xf5 ;  /* 0x000000f5040f7836 */ /* 0x040fe40000000000 */
[C---:B------:R-:W-:Y:S01]  /*7c3c0*/  VIADD R14, R4.reuse, 0xf6 ;  /* 0x000000f6040e7836 */ /* 0x040fe20000000000 */
[----:B------:R-:W-:Y:S01]  /*7c3d0*/  STL [R1+0x1eac], R21 ;  /* 0x001eac1501007387 */ /* 0x000fe20000100800 */
[C---:B0-----:R-:W-:Y:S02]  /*7c3e0*/  VIADD R5, R4.reuse, 0xf1 ;  /* 0x000000f104057836 */ /* 0x041fe40000000000 */
[----:B------:R-:W-:-:S02]  /*7c3f0*/  VIADD R13, R4, 0xf7 ;  /* 0x000000f7040d7836 */ /* 0x000fc40000000000 */
[C---:B------:R-:W-:Y:S02]  /*7c400*/  VIADD R12, R4.reuse, 0xf8 ;  /* 0x000000f8040c7836 */ /* 0x040fe40000000000 */
[C---:B------:R-:W-:Y:S01]  /*7c410*/  VIADD R11, R4.reuse, 0xf9 ;  /* 0x000000f9040b7836 */ /* 0x040fe20000000000 */
[----:B------:R-:W-:Y:S04]  /*7c420*/  STL [R1+0x8], R5 ;  /* 0x0000080501007387 */ /* 0x000fe80000100800 */
[----:B------:R-:W-:Y:S04]  /*7c430*/  STL [R1+0x1eb8], R27 ;  /* 0x001eb81b01007387 */ /* 0x000fe80000100800 */
[----:B------:R-:W-:Y:S04]  /*7c440*/  STL [R1+0x1ebc], R28 ;  /* 0x001ebc1c01007387 */ /* 0x000fe80000100800 */
[----:B------:R-:W-:Y:S01]  /*7c450*/  STL [R1+0x1ec0], R15 ;  /* 0x001ec00f01007387 */ /* 0x000fe20000100800 */
[----:B------:R-:W-:-:S03]  /*7c460*/  VIADD R10, R4, 0xfa ;  /* 0x000000fa040a7836 */ /* 0x000fc60000000000 */
[----:B------:R-:W-:Y:S04]  /*7c470*/  STL [R1+0x1ec4], R14 ;  /* 0x001ec40e01007387 */ /* 0x000fe80000100800 */
[----:B------:R-:W-:Y:S04]  /*7c480*/  STL [R1+0x1ec8], R13 ;  /* 0x001ec80d01007387 */ /* 0x000fe80000100800 */
[----:B------:R0:W-:Y:S04]  /*7c490*/  STL [R1+0x1ecc], R12 ;  /* 0x001ecc0c01007387 */ /* 0x0001e80000100800 */
[----:B------:R-:W-:Y:S04]  /*7c4a0*/  STL [R1+0x1ed0], R11 ;  /* 0x001ed00b01007387 */ /* 0x000fe80000100800 */
[----:B------:R1:W-:Y:S01]  /*7c4b0*/  STL [R1+0x1ed4], R10 ;  /* 0x001ed40a01007387 */ /* 0x0003e20000100800 */
[----:B0-----:R-:W-:-:S02]  /*7c4c0*/  VIADD R12, R4, 0xb4 ;  /* 0x000000b4040c7836 */ /* 0x001fc40000000000 */
[C---:B-1----:R-:W-:Y:S02]  /*7c4d0*/  VIADD R10, R4.reuse, 0xb5 ;  /* 0x000000b5040a7836 */ /* 0x042fe40000000000 */
[C---:B------:R-:W-:Y:S01]  /*7c4e0*/  VIADD R11, R4.reuse, 0xb6 ;  /* 0x000000b6040b7836 */ /* 0x040fe20000000000 */
        /* <DEDUP_REMOVED lines=18> */
[----:B------:R-:W-:Y:S04]  /*7c610*/  STL [R1+0xd8], R12 ;  /* 0x0000d80c01007387 */ /* 0x000fe80000100800 */
[----:B------:R0:W-:Y:S04]  /*7c620*/  STL [R1+0xd4], R10 ;  /* 0x0000d40a01007387 */ /* 0x0001e80000100800 */
[----:B------:R1:W-:Y:S01]  /*7c630*/  STL [R1+0xd0], R11 ;  /* 0x0000d00b01007387 */ /* 0x0003e20000100800 */
[----:B0-----:R-:W-:-:S02]  /*7c640*/  VIADD R10, R4, 0xc1 ;  /* 0x000000c1040a7836 */ /* 0x001fc40000000000 */
[C---:B------:R-:W-:Y:S02]  /*7c650*/  VIADD R12, R4.reuse, 0xc2 ;  /* 0x000000c2040c7836 */ /* 0x040fe40000000000 */
        /* <DEDUP_REMOVED lines=11> */
[----:B-1----:R-:W-:-:S03]  /*7c710*/  VIADD R12, R4, 0xc8 ;  /* 0x000000c8040c7836 */ /* 0x002fc60000000000 */
[----:B------:R0:W-:Y:S01]  /*7c720*/  STL [R1+0xac], R10 ;  /* 0x0000ac0a01007387 */ /* 0x0001e20000100800 */
[----:B--2---:R-:W-:-:S03]  /*7c730*/  VIADD R11, R4, 0xca ;  /* 0x000000ca040b7836 */ /* 0x004fc60000000000 */
[----:B------:R1:W-:Y:S01]  /*7c740*/  STL [R1+0xa8], R12 ;  /* 0x0000a80c01007387 */ /* 0x0003e20000100800 */
[C---:B0-----:R-:W-:Y:S02]  /*7c750*/  VIADD R10, R4.reuse, 0xc9 ;  /* 0x000000c9040a7836 */ /* 0x041fe40000000000 */
[----:B-1----:R-:W-:-:S03]  /*7c760*/  VIADD R12, R4, 0xcb ;  /* 0x000000cb040c7836 */ /* 0x002fc60000000000 */
[----:B------:R0:W-:Y:S04]  /*7c770*/  STL [R1+0xa4], R10 ;  /* 0x0000a40a01007387 */ /* 0x0001e80000100800 */
[----:B------:R-:W-:Y:S04]  /*7c780*/  STL [R1+0xa0], R11 ;  /* 0x0000a00b01007387 */ /* 0x000fe80000100800 */
[----:B------:R1:W-:Y:S01]  /*7c790*/  STL [R1+0x9c], R12 ;  /* 0x00009c0c01007387 */ /* 0x0003e20000100800 */
[C---:B0-----:R-:W-:Y:S02]  /*7c7a0*/  VIADD R10, R4.reuse, 0xcc ;  /* 0x000000cc040a7836 */ /* 0x041fe40000000000 */
[----:B-1----:R-:W-:-:S03]  /*7c7b0*/  VIADD R12, R4, 0xcd ;  /* 0x000000cd040c7836 */ /* 0x002fc60000000000 */
[----:B------:R0:W-:Y:S04]  /*7c7c0*/  STL [R1+0x98], R10 ;  /* 0x0000980a01007387 */ /* 0x0001e80000100800 */
[----:B------:R-:W-:Y:S01]  /*7c7d0*/  STL [R1+0x94], R12 ;  /* 0x0000940c01007387 */ /* 0x000fe20000100800 */
[----:B0-----:R-:W-:-:S05]  /*7c7e0*/  VIADD R10, R4, 0xce ;  /* 0x000000ce040a7836 */ /* 0x001fca0000000000 */
[----:B------:R0:W-:Y:S04]  /*7c7f0*/  STL [R1+0x90], R10 ;  /* 0x0000900a01007387 */ /* 0x0001e80000100800 */
[----:B0-----:R-:W2:Y:S01]  /*7c800*/  LDL.LU R10, [R1+0x1e78] ;  /* 0x001e7800010a7983 */ /* 0x001ea20000300800 */
[----:B------:R-:W-:-:S04]  /*7c810*/  VIADD R23, R4, 0xdb ;  /* 0x000000db04177836 */ /* 0x000fc80000000000 */
[----:B------:R-:W-:Y:S02]  /*7c820*/  IMAD.MOV.U32 R11, RZ, RZ, R23 ;  /* 0x000000ffff0b7224 */ /* 0x000fe400078e0017 */
[----:B------:R-:W-:-:S03]  /*7c830*/  VIADD R22, R4, 0xdc ;  /* 0x000000dc04167836 */ /* 0x000fc60000000000 */
[----:B------:R-:W-:Y:S01]  /*7c840*/  ISETP.GE.AND P1, PT, R11, UR74, PT ;  /* 0x0000004a0b007c0c */ /* 0x000fe2000bf26270 */
[C---:B------:R-:W-:Y:S02]  /*7c850*/  VIADD R3, R4.reuse, 0xdd ;  /* 0x000000dd04037836 */ /* 0x040fe40000000000 */
[C---:B------:R-:W-:Y:S02]  /*7c860*/  VIADD R13, R4.reuse, 0xcf ;  /* 0x000000cf040d7836 */ /* 0x040fe40000000000 */
[----:B------:R-:W-:Y:S02]  /*7c870*/  IMAD.MOV.U32 R27, RZ, RZ, R22 ;  /* 0x000000ffff1b7224 */ /* 0x000fe400078e0016 */
[C---:B------:R-:W-:Y:S02]  /*7c880*/  VIADD R12, R4.reuse, 0xd0 ;  /* 0x000000d0040c7836 */ /* 0x040fe40000000000 */
[----:B------:R-:W-:Y:S02]  /*7c890*/  IMAD.MOV.U32 R17, RZ, RZ, R3 ;  /* 0x000000ffff117224 */ /* 0x000fe400078e0003 */
[C---:B------:R-:W-:Y:S01]  /*7c8a0*/  VIADD R0, R4.reuse, 0xde ;  /* 0x000000de04007836 */ /* 0x040fe20000000000 */
[----:B------:R-:W-:Y:S04]  /*7c8b0*/  STL [R1+0x8c], R13 ;  /* 0x00008c0d01007387 */ /* 0x000fe80000100800 */
[----:B------:R0:W-:Y:S01]  /*7c8c0*/  STL [R1+0x88], R12 ;  /* 0x0000880c01007387 */ /* 0x0001e20000100800 */
[----:B------:R-:W-:Y:S01]  /*7c8d0*/  ISETP.GE.AND P0, PT, R27, UR76, PT ;  /* 0x0000004c1b007c0c */ /* 0x000fe2000bf06270 */
[----:B------:R-:W-:-:S02]  /*7c8e0*/  VIADD R29, R4, 0xe1 ;  /* 0x000000e1041d7836 */ /* 0x000fc40000000000 */
[----:B------:R-:W3:Y:S01]  /*7c8f0*/  LDL.LU R27, [R1+0x3c] ;  /* 0x00003c00011b7983 */ /* 0x000ee20000300800 */
[----:B------:R-:W-:Y:S01]  /*7c900*/  VIADD R2, R4, 0xdf ;  /* 0x000000df04027836 */ /* 0x000fe20000000000 */
[----:B------:R-:W-:Y:S02]  /*7c910*/  @P1 LOP3.LUT R19, R19, 0x800000, RZ, 0xfc, !PT ;  /* 0x0080000013131812 */ /* 0x000fe400078efcff */
[----:B------:R-:W-:Y:S01]  /*7c920*/  ISETP.GE.AND P1, PT, R17, UR59, PT ;  /* 0x0000003b11007c0c */ /* 0x000fe2000bf26270 */
[----:B------:R-:W-:Y:S01]  /*7c930*/  IMAD.MOV.U32 R21, RZ, RZ, R0 ;  /* 0x000000ffff157224 */ /* 0x000fe200078e0000 */
[----:B------:R-:W4:Y:S01]  /*7c940*/  LDL.LU R17, [R1+0x38] ;  /* 0x0000380001117983 */ /* 0x000f220000300800 */
[----:B------:R-:W-:Y:S01]  /*7c950*/  LOP3.LUT R19, R19, 0xfbffffff, RZ, 0xc0, !PT ;  /* 0xfbffffff13137812 */ /* 0x000fe200078ec0ff */
[----:B------:R-:W-:Y:S02]  /*7c960*/  IMAD.MOV.U32 R14, RZ, RZ, R29 ;  /* 0x000000ffff0e7224 */ /* 0x000fe400078e001d */
[----:B0-----:R-:W-:-:S02]  /*7c970*/  IMAD.MOV.U32 R12, RZ, RZ, R2 ;  /* 0x000000ffff0c7224 */ /* 0x001fc400078e0002 */
[C---:B------:R-:W-:Y:S02]  /*7c980*/  VIADD R16, R4.reuse, 0xe0 ;  /* 0x000000e004107836 */ /* 0x040fe40000000000 */
[----:B------:R-:W-:Y:S01]  /*7c990*/  VIADD R24, R4, 0xe2 ;  /* 0x000000e204187836 */ /* 0x000fe20000000000 */
[----:B------:R-:W-:Y:S02]  /*7c9a0*/  @P0 LOP3.LUT R19, R19, 0x4000000, RZ, 0xfc, !PT ;  /* 0x0400000013130812 */ /* 0x000fe400078efcff */
[----:B------:R-:W-:Y:S02]  /*7c9b0*/  ISETP.GE.AND P0, PT, R21, UR61, PT ;  /* 0x0000003d15007c0c */ /* 0x000fe4000bf06270 */
[----:B------:R-:W-:Y:S01]  /*7c9c0*/  ISETP.GE.AND P2, PT, R12, UR63, PT ;  /* 0x0000003f0c007c0c */ /* 0x000fe2000bf46270 */
[----:B------:R-:W4:Y:S01]  /*7c9d0*/  LDL.LU R21, [R1+0x34] ;  /* 0x0000340001157983 */ /* 0x000f220000300800 */
[----:B------:R-:W-:Y:S01]  /*7c9e0*/  IMAD.MOV.U32 R13, RZ, RZ, R16 ;  /* 0x000000ffff0d7224 */ /* 0x000fe200078e0010 */
[----:B------:R-:W-:Y:S01]  /*7c9f0*/  LOP3.LUT R19, R19, 0xf7ffffff, RZ, 0xc0, !PT ;  /* 0xf7ffffff13137812 */ /* 0x000fe200078ec0ff */
[----:B------:R-:W-:-:S02]  /*7ca00*/  IMAD.MOV.U32 R15, RZ, RZ, R24 ;  /* 0x000000ffff0f7224 */ /* 0x000fc400078e0018 */
[C---:B------:R-:W-:Y:S02]  /*7ca10*/  VIADD R25, R4.reuse, 0xe3 ;  /* 0x000000e304197836 */ /* 0x040fe40000000000 */
[C---:B------:R-:W-:Y:S01]  /*7ca20*/  VIADD R9, R4.reuse, 0xfb ;  /* 0x000000fb04097836 */ /* 0x040fe20000000000 */
[----:B------:R-:W-:Y:S02]  /*7ca30*/  @P1 LOP3.LUT R19, R19, 0x8000000, RZ, 0xfc, !PT ;  /* 0x0800000013131812 */ /* 0x000fe400078efcff */
[----:B------:R-:W-:Y:S01]  /*7ca40*/  ISETP.GE.AND P1, PT, R13, UR65, PT ;  /* 0x000000410d007c0c */ /* 0x000fe2000bf26270 */
[C---:B------:R-:W-:Y:S02]  /*7ca50*/  VIADD R8, R4.reuse, 0xfc ;  /* 0x000000fc04087836 */ /* 0x040fe40000000000 */
[----:B------:R-:W-:Y:S01]  /*7ca60*/  VIADD R7, R4, 0xfd ;  /* 0x000000fd04077836 */ /* 0x000fe20000000000 */
[----:B------:R-:W-:Y:S01]  /*7ca70*/  LOP3.LUT R19, R19, 0xbfffffff, RZ, 0xc0, !PT ;  /* 0xbfffffff13137812 */ /* 0x000fe200078ec0ff */
[----:B------:R-:W0:Y:S01]  /*7ca80*/  LDCU UR63, c[0x0][0x39c] ;  /* 0x00007380ff3f77ac */ /* 0x000e220008000800 */
[----:B------:R-:W-:Y:S01]  /*7ca90*/  @P2 LOP3.LUT R18, R18, 0x1, RZ, 0xfc, !PT ;  /* 0x0000000112122812 */ /* 0x000fe200078efcff */
[----:B------:R-:W1:Y:S01]  /*7caa0*/  LDCU UR61, c[0x0][0x39c] ;  /* 0x00007380ff3d77ac */ /* 0x000e620008000800 */
[----:B------:R-:W-:-:S02]  /*7cab0*/  @P0 LOP3.LUT R19, R19, 0x40000000, RZ, 0xfc, !PT ;  /* 0x4000000013130812 */ /* 0x000fc400078efcff */
[----:B------:R-:W-:Y:S02]  /*7cac0*/  ISETP.GE.AND P0, PT, R14, UR67, PT ;  /* 0x000000430e007c0c */ /* 0x000fe4000bf06270 */
[----:B------:R-:W-:Y:S02]  /*7cad0*/  LOP3.LUT R18, R18, 0xfffffffb, RZ, 0xc0, !PT ;  /* 0xfffffffb12127812 */ /* 0x000fe400078ec0ff */
[----:B------:R-:W-:Y:S01]  /*7cae0*/  ISETP.GE.AND P2, PT, R15, UR69, PT ;  /* 0x000000450f007c0c */ /* 0x000fe2000bf46270 */
[----:B------:R-:W0:Y:S01]  /*7caf0*/  LDCU UR59, c[0x0][0x39c] ;  /* 0x00007380ff3b77ac */ /* 0x000e220008000800 */
[----:B------:R-:W0:Y:S01]  /*7cb00*/  LDCU UR76, c[0x0][0x39c] ;  /* 0x00007380ff4c77ac */ /* 0x000e220008000800 */
[----:B------:R-:W-:Y:S01]  /*7cb10*/  @P1 LOP3.LUT R18, R18, 0x4, RZ, 0xfc, !PT ;  /* 0x0000000412121812 */ /* 0x000fe200078efcff */
[----:B------:R-:W0:Y:S03]  /*7cb20*/  LDCU UR74, c[0x0][0x39c] ;  /* 0x00007380ff4a77ac */ /* 0x000e260008000800 */
[----:B------:R-:W-:Y:S01]  /*7cb30*/  LOP3.LUT R18, R18, 0xffffffef, RZ, 0xc0, !PT ;  /* 0xffffffef12127812 */ /* 0x000fe200078ec0ff */
[----:B------:R-:W-:-:S03]  /*7cb40*/  IMAD.MOV.U32 R28, RZ, RZ, R25 ;  /* 0x000000ffff1c7224 */ /* 0x000fc600078e0019 */
[----:B------:R-:W-:-:S04]  /*7cb50*/  @P0 LOP3.LUT R18, R18, 0x10, RZ, 0xfc, !PT ;  /* 0x0000001012120812 */ /* 0x000fc800078efcff */
[----:B------:R-:W-:Y:S02]  /*7cb60*/  LOP3.LUT R18, R18, 0xffffffbf, RZ, 0xc0, !PT ;  /* 0xffffffbf12127812 */ /* 0x000fe400078ec0ff */
[----:B------:R-:W-:Y:S02]  /*7cb70*/  ISETP.GE.AND P1, PT, R28, UR71, PT ;  /* 0x000000471c007c0c */ /* 0x000fe4000bf26270 */
[----:B------:R-:W-:Y:S02]  /*7cb80*/  @P2 LOP3.LUT R18, R18, 0x40, RZ, 0xfc, !PT ;  /* 0x0000004012122812 */ /* 0x000fe400078efcff */
[----:B--2---:R-:W-:Y:S02]  /*7cb90*/  LOP3.LUT R29, R10, 0x1f0, RZ, 0xc0, !PT ;  /* 0x000001f00a1d7812 */ /* 0x004fe400078ec0ff */
[----:B------:R-:W2:Y:S04]  /*7cba0*/  LDL.LU R10, [R1+0x30] ;  /* 0x00003000010a7983 */ /* 0x000ea80000300800 */
[----:B------:R-:W2:Y:S04]  /*7cbb0*/  LDL.LU R11, [R1+0x2c] ;  /* 0x00002c00010b7983 */ /* 0x000ea80000300800 */
[----:B------:R-:W2:Y:S04]  /*7cbc0*/  LDL.LU R12, [R1+0x28] ;  /* 0x00002800010c7983 */ /* 0x000ea80000300800 */
[----:B------:R-:W2:Y:S04]  /*7cbd0*/  LDL.LU R13, [R1+0x24] ;  /* 0x00002400010d7983 */ /* 0x000ea80000300800 */
[----:B------:R-:W2:Y:S04]  /*7cbe0*/  LDL.LU R14, [R1+0x20] ;  /* 0x00002000010e7983 */ /* 0x000ea80000300800 */
[----:B------:R-:W2:Y:S04]  /*7cbf0*/  LDL.LU R15, [R1+0x1c] ;  /* 0x00001c00010f7983 */ /* 0x000ea80000300800 */
[----:B------:R-:W2:Y:S01]  /*7cc00*/  LDL.LU R28, [R1+0x18] ;  /* 0x00001800011c7983 */ /* 0x000ea20000300800 */
[----:B---3--:R-:W-:-:S03]  /*7cc10*/  ISETP.GE.AND P0, PT, R27, UR73, PT ;  /* 0x000000491b007c0c */ /* 0x008fc6000bf06270 */
[----:B------:R-:W3:Y:S01]  /*7cc20*/  LDL.LU R27, [R1+0x14] ;  /* 0x00001400011b7983 */ /* 0x000ee20000300800 */
[----:B----4-:R-:W-:-:S03]  /*7cc30*/  ISETP.GE.AND P2, PT, R17, UR75, PT ;  /* 0x0000004b11007c0c */ /* 0x010fc6000bf46270 */
[----:B------:R-:W4:Y:S01]  /*7cc40*/  LDL.LU R17, [R1+0x10] ;  /* 0x0000100001117983 */ /* 0x000f220000300800 */
[----:B------:R-:W-:-:S04]  /*7cc50*/  LOP3.LUT R18, R18, 0xfffffeff, RZ, 0xc0, !PT ;  /* 0xfffffeff12127812 */ /* 0x000fc800078ec0ff */
[----:B------:R-:W-:-:S04]  /*7cc60*/  @P1 LOP3.LUT R18, R18, 0x100, RZ, 0xfc, !PT ;  /* 0x0000010012121812 */ /* 0x000fc800078efcff */
[----:B------:R-:W-:Y:S02]  /*7cc70*/  LOP3.LUT R18, R18, 0xfffffbff, RZ, 0xc0, !PT ;  /* 0xfffffbff12127812 */ /* 0x000fe400078ec0ff */
[----:B------:R-:W-:Y:S02]  /*7cc80*/  ISETP.GE.AND P1, PT, R21, UR77, PT ;  /* 0x0000004d15007c0c */ /* 0x000fe4000bf26270 */
[----:B------:R-:W3:Y:S01]  /*7cc90*/  LDL.LU R21, [R1+0x8] ;  /* 0x0000080001157983 */ /* 0x000ee20000300800 */
[----:B------:R-:W-:-:S04]  /*7cca0*/  @P0 LOP3.LUT R18, R18, 0x400, RZ, 0xfc, !PT ;  /* 0x0000040012120812 */ /* 0x000fc800078efcff */
[----:B------:R-:W-:-:S04]  /*7ccb0*/  LOP3.LUT R18, R18, 0xffffdfff, RZ, 0xc0, !PT ;  /* 0xffffdfff12127812 */ /* 0x000fc800078ec0ff */
[----:B------:R-:W-:-:S04]  /*7ccc0*/  @P2 LOP3.LUT R18, R18, 0x2000, RZ, 0xfc, !PT ;  /* 0x0000200012122812 */ /* 0x000fc800078efcff */
[----:B------:R-:W-:-:S04]  /*7ccd0*/  LOP3.LUT R18, R18, 0xfffeffff, RZ, 0xc0, !PT ;  /* 0xfffeffff12127812 */ /* 0x000fc800078ec0ff */
[----:B------:R-:W-:-:S04]  /*7cce0*/  @P1 LOP3.LUT R18, R18, 0x10000, RZ, 0xfc, !PT ;  /* 0x0001000012121812 */ /* 0x000fc800078efcff */
[----:B------:R-:W-:Y:S02]  /*7ccf0*/  LOP3.LUT R18, R18, 0xfffdffff, RZ, 0xc0, !PT ;  /* 0xfffdffff12127812 */ /* 0x000fe400078ec0ff */
[----:B--2---:R-:W-:Y:S02]  /*7cd00*/  ISETP.GE.AND P0, PT, R10, UR5, PT ;  /* 0x000000050a007c0c */ /* 0x004fe4000bf06270 */
[----:B------:R-:W-:Y:S02]  /*7cd10*/  ISETP.GE.AND P2, PT, R11, UR7, PT ;  /* 0x000000070b007c0c */ /* 0x000fe4000bf46270 */
[----:B------:R-:W-:Y:S01]  /*7cd20*/  ISETP.GE.AND P1, PT, R12, UR9, PT ;  /* 0x000000090c007c0c */ /* 0x000fe2000bf26270 */
[----:B------:R-:W2:Y:S04]  /*7cd30*/  LDL.LU R10, [R1+0x1ed4] ;  /* 0x001ed400010a7983 */ /* 0x000ea80000300800 */
[----:B------:R-:W2:Y:S04]  /*7cd40*/  LDL.LU R11, [R1+0x1ed0] ;  /* 0x001ed000010b7983 */ /* 0x000ea80000300800 */
[----:B------:R-:W2:Y:S01]  /*7cd50*/  LDL.LU R12, [R1+0x1ecc] ;  /* 0x001ecc00010c7983 */ /* 0x000ea20000300800 */
[----:B------:R-:W-:-:S04]  /*7cd60*/  @P0 LOP3.LUT R18, R18, 0x20000, RZ, 0xfc, !PT ;  /* 0x0002000012120812 */ /* 0x000fc800078efcff */
[----:B------:R-:W-:Y:S02]  /*7cd70*/  LOP3.LUT R18, R18, 0xffefffff, RZ, 0xc0, !PT ;  /* 0xffefffff12127812 */ /* 0x000fe400078ec0ff */
[----:B------:R-:W-:Y:S02]  /*7cd80*/  ISETP.GE.AND P0, PT, R13, UR11, PT ;  /* 0x0000000b0d007c0c */ /* 0x000fe4000bf06270 */
        /* <DEDUP_REMOVED lines=10> */
[----:B------:R-:W-:-:S04]  /*7ce30*/  LOP3.LUT R18, R18, 0xfbffffff, RZ, 0xc0, !PT ;  /* 0xfbffffff12127812 */ /* 0x000fc800078ec0ff */
[----:B------:R-:W-:Y:S02]  /*7ce40*/  @P2 LOP3.LUT R18, R18, 0x4000000, RZ, 0xfc, !PT ;  /* 0x0400000012122812 */ /* 0x000fe400078efcff */
[----:B------:R-:W-:Y:S02]  /*7ce50*/  ISETP.GE.AND P0, PT, R28, UR17, PT ;  /* 0x000000111c007c0c */ /* 0x000fe4000bf06270 */
[----:B---3--:R-:W-:Y:S01]  /*7ce60*/  ISETP.GE.AND P2, PT, R27, UR19, PT ;  /* 0x000000131b007c0c */ /* 0x008fe2000bf46270 */
[----:B------:R-:W3:Y:S01]  /*7ce70*/  LDL.LU R28, [R1+0x1ebc] ;  /* 0x001ebc00011c7983 */ /* 0x000ee20000300800 */
[----:B------:R-:W-:-:S03]  /*7ce80*/  LOP3.LUT R18, R18, 0xefffffff, RZ, 0xc0, !PT ;  /* 0xefffffff12127812 */ /* 0x000fc600078ec0ff */
[----:B------:R-:W2:Y:S01]  /*7ce90*/  LDL.LU R27, [R1+0x1eb8] ;  /* 0x001eb800011b7983 */ /* 0x000ea20000300800 */
[----:B------:R-:W-:Y:S02]  /*7cea0*/  @P1 LOP3.LUT R18, R18, 0x10000000, RZ, 0xfc, !PT ;  /* 0x1000000012121812 */ /* 0x000fe400078efcff */
[----:B----4-:R-:W-:Y:S02]  /*7ceb0*/  ISETP.GE.AND P1, PT, R17, UR21, PT ;  /* 0x0000001511007c0c */ /* 0x010fe4000bf26270 */
[----:B------:R-:W4:Y:S01]  /*7cec0*/  LDL.LU R17, [R1+0x1eb4] ;  /* 0x001eb40001117983 */ /* 0x000f220000300800 */
[----:B------:R-:W-:-:S04]  /*7ced0*/  LOP3.LUT R18, R18, 0xbfffffff, RZ, 0xc0, !PT ;  /* 0xbfffffff12127812 */ /* 0x000fc800078ec0ff */
[----:B------:R-:W-:Y:S02]  /*7cee0*/  @P0 LOP3.LUT R18, R18, 0x40000000, RZ, 0xfc, !PT ;  /* 0x4000000012120812 */ /* 0x000fe400078efcff */
[----:B----4-:R-:W-:Y:S02]  /*7cef0*/  ISETP.GE.AND P0, PT, R17, UR23, PT ;  /* 0x0000001711007c0c */ /* 0x010fe4000bf06270 */
[----:B------:R-:W4:Y:S02]  /*7cf00*/  LDL.LU R17, [R1+0x1eb0] ;  /* 0x001eb00001117983 */ /* 0x000f240000300800 */
[----:B----4-:R-:W-:-:S04]  /*7cf10*/  LOP3.LUT R17, R17, 0xfffffffe, RZ, 0xc0, !PT ;  /* 0xfffffffe11117812 */ /* 0x010fc800078ec0ff */
[----:B------:R-:W-:Y:S02]  /*7cf20*/  @P2 LOP3.LUT R17, R17, 0x1, RZ, 0xfc, !PT ;  /* 0x0000000111112812 */ /* 0x000fe400078efcff */
[----:B------:R-:W-:Y:S02]  /*7cf30*/  ISETP.GE.AND P2, PT, R21, UR25, PT ;  /* 0x0000001915007c0c */ /* 0x000fe4000bf46270 */
[----:B------:R-:W4:Y:S01]  /*7cf40*/  LDL.LU R21, [R1+0x1eac] ;  /* 0x001eac0001157983 */ /* 0x000f220000300800 */
[----:B------:R-:W-:-:S04]  /*7cf50*/  LOP3.LUT R17, R17, 0xfffffff7, RZ, 0xc0, !PT ;  /* 0xfffffff711117812 */ /* 0x000fc800078ec0ff */
[----:B------:R-:W-:-:S04]  /*7cf60*/  @P1 LOP3.LUT R17, R17, 0x8, RZ, 0xfc, !PT ;  /* 0x0000000811111812 */ /* 0x000fc800078efcff */
[----:B------:R-:W-:-:S04]  /*7cf70*/  LOP3.LUT R17, R17, 0xffffffbf, RZ, 0xc0, !PT ;  /* 0xffffffbf11117812 */ /* 0x000fc800078ec0ff */
[----:B------:R-:W-:-:S04]  /*7cf80*/  @P0 LOP3.LUT R17, R17, 0x40, RZ, 0xfc, !PT ;  /* 0x0000004011110812 */ /* 0x000fc800078efcff */
[----:B------:R-:W-:Y:S02]  /*7cf90*/  LOP3.LUT R17, R17, 0xffffff7f, RZ, 0xc0, !PT ;  /* 0xffffff7f11117812 */ /* 0x000fe400078ec0ff */
[----:B--2---:R-:W-:Y:S02]  /*7cfa0*/  ISETP.GE.AND P0, PT, R27, UR29, PT ;  /* 0x0000001d1b007c0c */ /* 0x004fe4000bf06270 */
[----:B------:R-:W-:-:S04]  /*7cfb0*/  @P2 LOP3.LUT R17, R17, 0x80, RZ, 0xfc, !PT ;  /* 0x0000008011112812 */ /* 0x000fc800078efcff */
[----:B------:R-:W-:Y:S02]  /*7cfc0*/  LOP3.LUT R17, R17, 0xfffffbff, RZ, 0xc0, !PT ;  /* 0xfffffbff11117812 */ /* 0x000fe400078ec0ff */
[----:B---3--:R-:W-:Y:S02]  /*7cfd0*/  ISETP.GE.AND P2, PT, R28, UR31, PT ;  /* 0x0000001f1c007c0c */ /* 0x008fe4000bf46270 */
[----:B------:R-:W-:Y:S02]  /*7cfe0*/  ISETP.GE.AND P5, PT, R10, UR43, PT ;  /* 0x0000002b0a007c0c */ /* 0x000fe4000bfa6270 */
[----:B------:R-:W-:Y:S02]  /*7cff0*/  ISETP.GE.AND P4, PT, R9, UR45, PT ;  /* 0x0000002d09007c0c */ /* 0x000fe4000bf86270 */
[----:B------:R-:W-:Y:S02]  /*7d000*/  ISETP.GE.AND P3, PT, R8, UR47, PT ;  /* 0x0000002f08007c0c */ /* 0x000fe4000bf66270 */
[----:B----4-:R-:W-:-:S02]  /*7d010*/  ISETP.GE.AND P1, PT, R21, UR27, PT ;  /* 0x0000001b15007c0c */ /* 0x010fc4000bf26270 */
[----:B------:R-:W2:Y:S04]  /*7d020*/  LDL.LU R21, [R1+0x1ea8] ;  /* 0x001ea80001157983 */ /* 0x000ea80000300800 */
[----:B------:R-:W3:Y:S07]  /*7d030*/  LDL.LU R27, [R1+0x1ea4] ;  /* 0x001ea400011b7983 */ /* 0x000eee0000300800 */
[----:B------:R-:W-:-:S04]  /*7d040*/  @P1 LOP3.LUT R17, R17, 0x400, RZ, 0xfc, !PT ;  /* 0x0000040011111812 */ /* 0x000fc800078efcff */
[----:B------:R-:W-:Y:S02]  /*7d050*/  LOP3.LUT R17, R17, 0xffffefff, RZ, 0xc0, !PT ;  /* 0xffffefff11117812 */ /* 0x000fe400078ec0ff */
[----:B------:R-:W-:Y:S02]  /*7d060*/  ISETP.GE.AND P1, PT, R15, UR33, PT ;  /* 0x000000210f007c0c */ /* 0x000fe4000bf26270 */
[----:B------:R-:W0:Y:S01]  /*7d070*/  LDL.LU R15, [R1+0xfc] ;  /* 0x0000fc00010f7983 */ /* 0x000e220000300800 */
[----:B------:R-:W-:-:S04]  /*7d080*/  @P0 LOP3.LUT R17, R17, 0x1000, RZ, 0xfc, !PT ;  /* 0x0000100011110812 */ /* 0x000fc800078efcff */
[----:B------:R-:W-:Y:S02]  /*7d090*/  LOP3.LUT R17, R17, 0xffffbfff, RZ, 0xc0, !PT ;  /* 0xffffbfff11117812 */ /* 0x000fe400078ec0ff */
[----:B------:R-:W-:Y:S02]  /*7d0a0*/  ISETP.GE.AND P0, PT, R14, UR35, PT ;  /* 0x000000230e007c0c */ /* 0x000fe4000bf06270 */
[----:B------:R-:W4:Y:S01]  /*7d0b0*/  LDL.LU R14, [R1+0xdc] ;  /* 0x0000dc00010e7983 */ /* 0x000f220000300800 */
[----:B------:R-:W-:-:S04]  /*7d0c0*/  @P2 LOP3.LUT R17, R17, 0x4000, RZ, 0xfc, !PT ;  /* 0x0000400011112812 */ /* 0x000fc800078efcff */
[----:B------:R-:W-:-:S04]  /*7d0d0*/  LOP3.LUT R17, R17, 0xfffeffff, RZ, 0xc0, !PT ;  /* 0xfffeffff11117812 */ /* 0x000fc800078ec0ff */
[----:B------:R-:W-:Y:S02]  /*7d0e0*/  @P1 LOP3.LUT R17, R17, 0x10000, RZ, 0xfc, !PT ;  /* 0x0001000011111812 */ /* 0x000fe400078efcff */
[----:B------:R-:W-:Y:S02]  /*7d0f0*/  ISETP.GE.AND P2, PT, R13, UR37, PT ;  /* 0x000000250d007c0c */ /* 0x000fe4000bf46270 */
[----:B------:R-:W-:Y:S01]  /*7d100*/  ISETP.GE.AND P1, PT, R12, UR39, PT ;  /* 0x000000270c007c0c */ /* 0x000fe2000bf26270 */
[----:B------:R-:W4:Y:S01]  /*7d110*/  LDL.LU R13, [R1+0xe0] ;  /* 0x0000e000010d7983 */ /* 0x000f220000300800 */
[----:B------:R-:W-:-:S03]  /*7d120*/  LOP3.LUT R17, R17, 0xfffbffff, RZ, 0xc0, !PT ;  /* 0xfffbffff11117812 */ /* 0x000fc600078ec0ff */
[----:B------:R-:W4:Y:S01]  /*7d130*/  LDL.LU R12, [R1+0xe4] ;  /* 0x0000e400010c7983 */ /* 0x000f220000300800 */
[----:B------:R-:W-:Y:S02]  /*7d140*/  @P0 LOP3.LUT R17, R17, 0x40000, RZ, 0xfc, !PT ;  /* 0x0004000011110812 */ /* 0x000fe400078efcff */
[----:B------:R-:W-:Y:S02]  /*7d150*/  ISETP.GE.AND P0, PT, R11, UR41, PT ;  /* 0x000000290b007c0c */ /* 0x000fe4000bf06270 */
[----:B------:R-:W4:Y:S04]  /*7d160*/  LDL.LU R11, [R1+0xe8] ;  /* 0x0000e800010b7983 */ /* 0x000f280000300800 */
[----:B------:R-:W4:Y:S04]  /*7d170*/  LDL.LU R10, [R1+0xf4] ;  /* 0x0000f400010a7983 */ /* 0x000f280000300800 */
[----:B------:R-:W1:Y:S01]  /*7d180*/  LDL.LU R9, [R1+0xf8] ;  /* 0x0000f80001097983 */ /* 0x000e620000300800 */
[----:B------:R-:W-:-:S03]  /*7d190*/  LOP3.LUT R17, R17, 0xffefffff, RZ, 0xc0, !PT ;  /* 0xffefffff11117812 */ /* 0x000fc600078ec0ff */
[----:B------:R-:W4:Y:S01]  /*7d1a0*/  LDL.LU R8, [R1+0xec] ;  /* 0x0000ec0001087983 */ /* 0x000f220000300800 */
[----:B------:R-:W-:Y:S02]  /*7d1b0*/  @P2 LOP3.LUT R17, R17, 0x100000, RZ, 0xfc, !PT ;  /* 0x0010000011112812 */ /* 0x000fe400078efcff */
[----:B------:R-:W-:Y:S02]  /*7d1c0*/  ISETP.GE.AND P2, PT, R7, UR49, PT ;  /* 0x0000003107007c0c */ /* 0x000fe4000bf46270 */
[----:B------:R-:W4:Y:S01]  /*7d1d0*/  LDL.LU R7, [R1+0xf0] ;  /* 0x0000f00001077983 */ /* 0x000f220000300800 */
[----:B---3--:R-:W-:-:S04]  /*7d1e0*/  LOP3.LUT R27, R27, 0xffffdfff, RZ, 0xc0, !PT ;  /* 0xffffdfff1b1b7812 */ /* 0x008fc800078ec0ff */
[----:B------:R-:W-:Y:S02]  /*7d1f0*/  @P5 LOP3.LUT R27, R27, 0x2000, RZ, 0xfc, !PT ;  /* 0x000020001b1b5812 */ /* 0x000fe400078efcff */
[----:B0-----:R-:W-:Y:S02]  /*7d200*/  ISETP.GE.AND P5, PT, R15, UR63, PT ;  /* 0x0000003f0f007c0c */ /* 0x001fe4000bfa6270 */
[----:B------:R-:W3:Y:S01]  /*7d210*/  LDL.LU R15, [R1+0xd8] ;  /* 0x0000d800010f7983 */ /* 0x000ee20000300800 */
[----:B--2---:R-:W-:-:S10]  /*7d220*/  LOP3.LUT R21, R21, 0xfffffffe, RZ, 0xc0, !PT ;  /* 0xfffffffe15157812 */ /* 0x004fd400078ec0ff */
[----:B------:R-:W-:Y:S02]  /*7d230*/  @P5 LOP3.LUT R21, R21, 0x1, RZ, 0xfc, !PT ;  /* 0x0000000115155812 */ /* 0x000fe400078efcff */
[----:B-1----:R-:W-:Y:S02]  /*7d240*/  ISETP.GE.AND P6, PT, R9, UR61, PT ;  /* 0x0000003d09007c0c */ /* 0x002fe4000bfc6270 */
[----:B------:R-:W2:Y:S01]  /*7d250*/  LDL.LU R9, [R1+0xd4] ;  /* 0x0000d40001097983 */ /* 0x000ea20000300800 */
[----:B----4-:R-:W-:-:S03]  /*7d260*/  ISETP.GE.AND P5, PT, R10, UR59, PT ;  /* 0x0000003b0a007c0c */ /* 0x010fc6000bfa6270 */
[----:B------:R-:W4:Y:S01]  /*7d270*/  LDL.LU R10, [R1+0xd0] ;  /* 0x0000d000010a7983 */ /* 0x000f220000300800 */
[----:B------:R-:W-:-:S09]  /*7d280*/  LOP3.LUT R21, R21, 0xffffffef, RZ, 0xc0, !PT ;  /* 0xffffffef15157812 */ /* 0x000fd200078ec0ff */
[----:B------:R-:W-:Y:S02]  /*7d290*/  @P5 LOP3.LUT R21, R21, 0x10, RZ, 0xfc, !PT ;  /* 0x0000001015155812 */ /* 0x000fe400078efcff */
[----:B------:R-:W-:Y:S02]  /*7d2a0*/  ISETP.GE.AND P5, PT, R7, UR76, PT ;  /* 0x0000004c07007c0c */ /* 0x000fe4000bfa6270 */
[----:B------:R-:W-:-:S11]  /*7d2b0*/  LOP3.LUT R21, R21, 0xfffffeff, RZ, 0xc0, !PT ;  /* 0xfffffeff15157812 */ /* 0x000fd600078ec0ff */
[----:B------:R-:W-:Y:S02]  /*7d2c0*/  @P5 LOP3.LUT R21, R21, 0x100, RZ, 0xfc, !PT ;  /* 0x0000010015155812 */ /* 0x000fe400078efcff */
[----:B------:R-:W-:Y:S02]  /*7d2d0*/  ISETP.GE.AND P5, PT, R8, UR74, PT ;  /* 0x0000004a08007c0c */ /* 0x000fe4000bfa6270 */
[----:B------:R-:W-:-:S11]  /*7d2e0*/  LOP3.LUT R21, R21, 0xfffffbff, RZ, 0xc0, !PT ;  /* 0xfffffbff15157812 */ /* 0x000fd600078ec0ff */
[----:B------:R-:W-:Y:S02]  /*7d2f0*/  @P5 LOP3.LUT R21, R21, 0x400, RZ, 0xfc, !PT ;  /* 0x0000040015155812 */ /* 0x000fe400078efcff */
[----:B------:R-:W-:Y:S02]  /*7d300*/  ISETP.GE.AND P5, PT, R11, UR6, PT ;  /* 0x000000060b007c0c */ /* 0x000fe4000bfa6270 */
[----:B------:R-:W4:Y:S01]  /*7d310*/  LDL.LU R11, [R1+0xc8] ;  /* 0x0000c800010b7983 */ /* 0x000f220000300800 */
[----:B------:R-:W-:-:S10]  /*7d320*/  LOP3.LUT R21, R21, 0xffffefff, RZ, 0xc0, !PT ;  /* 0xffffefff15157812 */ /* 0x000fd400078ec0ff */
[----:B------:R-:W-:Y:S02]  /*7d330*/  @P5 LOP3.LUT R21, R21, 0x1000, RZ, 0xfc, !PT ;  /* 0x0000100015155812 */ /* 0x000fe400078efcff */
[----:B------:R-:W-:Y:S02]  /*7d340*/  ISETP.GE.AND P5, PT, R12, UR8, PT ;  /* 0x000000080c007c0c */ /* 0x000fe4000bfa6270 */
[----:B------:R-:W-:Y:S01]  /*7d350*/  LOP3.LUT R17, R17, 0xffbfffff, RZ, 0xc0, !PT ;  /* 0xffbfffff11117812 */ /* 0x000fe200078ec0ff */
[----:B------:R-:W4:Y:S01]  /*7d360*/  LDL.LU R12, [R1+0xc4] ;  /* 0x0000c400010c7983 */ /* 0x000f220000300800 */
[----:B------:R-:W-:-:S09]  /*7d370*/  LOP3.LUT R21, R21, 0xffffbfff, RZ, 0xc0, !PT ;  /* 0xffffbfff15157812 */ /* 0x000fd200078ec0ff */
[----:B------:R-:W-:Y:S02]  /*7d380*/  @P5 LOP3.LUT R21, R21, 0x4000, RZ, 0xfc, !PT ;  /* 0x0000400015155812 */ /* 0x000fe400078efcff */
[----:B------:R-:W-:Y:S02]  /*7d390*/  ISETP.GE.AND P5, PT, R13, UR10, PT ;  /* 0x0000000a0d007c0c */ /* 0x000fe4000bfa6270 */
[----:B------:R-:W-:Y:S01]  /*7d3a0*/  @P1 LOP3.LUT R17, R17, 0x400000, RZ, 0xfc, !PT ;  /* 0x0040000011111812 */ /* 0x000fe200078efcff */
[C---:B------:R-:W-:Y:S01]  /*7d3b0*/  VIADD R5, R4.reuse, 0xff ;  /* 0x000000ff04057836 */ /* 0x040fe20000000000 */
[----:B------:R-:W-:Y:S01]  /*7d3c0*/  LOP3.LUT R21, R21, 0xfffeffff, RZ, 0xc0, !PT ;  /* 0xfffeffff15157812 */ /* 0x000fe200078ec0ff */
[C---:B------:R-:W-:Y:S02]  /*7d3d0*/  VIADD R6, R4.reuse, 0xfe ;  /* 0x000000fe04067836 */ /* 0x040fe40000000000 */
[----:B------:R-:W-:Y:S01]  /*7d3e0*/  VIADD R20, R4, 0xc0 ;  /* 0x000000c004147836 */ /* 0x000fe20000000000 */
[----:B------:R-:W4:Y:S05]  /*7d3f0*/  LDL.LU R13, [R1+0xbc] ;  /* 0x0000bc00010d7983 */ /* 0x000f2a0000300800 */
[----:B------:R-:W-:-:S02]  /*7d400*/  @P5 LOP3.LUT R21, R21, 0x10000, RZ, 0xfc, !PT ;  /* 0x0001000015155812 */ /* 0x000fc400078efcff */
[----:B------:R-:W-:Y:S02]  /*7d410*/  ISETP.GE.AND P5, PT, R14, UR12, PT ;  /* 0x0000000c0e007c0c */ /* 0x000fe4000bfa6270 */
[----:B------:R-:W-:Y:S01]  /*7d420*/  LOP3.LUT R17, R17, 0xfdffffff, RZ, 0xc0, !PT ;  /* 0xfdffffff11117812 */ /* 0x000fe200078ec0ff */
[----:B------:R-:W4:Y:S01]  /*7d430*/  LDL.LU R14, [R1+0xb8] ;  /* 0x0000b800010e7983 */ /* 0x000f220000300800 */
[----:B------:R-:W-:-:S09]  /*7d440*/  LOP3.LUT R21, R21, 0xfffbffff, RZ, 0xc0, !PT ;  /* 0xfffbffff15157812 */ /* 0x000fd200078ec0ff */
[----:B------:R-:W-:-:S04]  /*7d450*/  @P5 LOP3.LUT R21, R21, 0x40000, RZ, 0xfc, !PT ;  /* 0x0004000015155812 */ /* 0x000fc800078efcff */
[----:B------:R-:W-:Y:S02]  /*7d460*/  LOP3.LUT R21, R21, 0xffdfffff, RZ, 0xc0, !PT ;  /* 0xffdfffff15157812 */ /* 0x000fe400078ec0ff */
[----:B------:R-:W-:Y:S02]  /*7d470*/  @P0 LOP3.LUT R17, R17, 0x2000000, RZ, 0xfc, !PT ;  /* 0x0200000011110812 */ /* 0x000fe400078efcff */
[----:B------:R-:W-:Y:S02]  /*7d480*/  ISETP.GE.AND P0, PT, R5, UR53, PT ;  /* 0x0000003505007c0c */ /* 0x000fe4000bf06270 */
[----:B------:R-:W-:Y:S02]  /*7d490*/  ISETP.GE.AND P1, PT, R6, UR51, PT ;  /* 0x0000003306007c0c */ /* 0x000fe4000bf26270 */
[----:B---3--:R-:W-:Y:S02]  /*7d4a0*/  ISETP.GE.AND P5, PT, R15, UR14, PT ;  /* 0x0000000e0f007c0c */ /* 0x008fe4000bfa6270 */
[----:B------:R-:W3:Y:S04]  /*7d4b0*/  LDL.LU R15, [R1+0xb4] ;  /* 0x0000b400010f7983 */ /* 0x000ee80000300800 */
[----:B------:R-:W3:Y:S04]  /*7d4c0*/  LDL.LU R5, [R1+0xb0] ;  /* 0x0000b00001057983 */ /* 0x000ee80000300800 */
[----:B------:R-:W3:Y:S03]  /*7d4d0*/  LDL.LU R6, [R1+0xac] ;  /* 0x0000ac0001067983 */ /* 0x000ee60000300800 */
[----:B------:R-:W-:-:S04]  /*7d4e0*/  @P5 LOP3.LUT R21, R21, 0x200000, RZ, 0xfc, !PT ;  /* 0x0020000015155812 */ /* 0x000fc800078efcff */
[----:B------:R-:W-:Y:S02]  /*7d4f0*/  LOP3.LUT R21, R21, 0xfeffffff, RZ, 0xc0, !PT ;  /* 0xfeffffff15157812 */ /* 0x000fe400078ec0ff */
[----:B--2---:R-:W-:-:S13]  /*7d500*/  ISETP.GE.AND P5, PT, R9, UR16, PT ;  /* 0x0000001009007c0c */ /* 0x004fda000bfa6270 */
[----:B------:R-:W-:Y:S02]  /*7d510*/  @P5 LOP3.LUT R21, R21, 0x1000000, RZ, 0xfc, !PT ;  /* 0x0100000015155812 */ /* 0x000fe400078efcff */
[----:B----4-:R-:W-:Y:S02]  /*7d520*/  ISETP.GE.AND P5, PT, R10, UR18, PT ;  /* 0x000000120a007c0c */ /* 0x010fe4000bfa6270 */
[----:B------:R-:W-:-:S11]  /*7d530*/  LOP3.LUT R21, R21, 0xfdffffff, RZ, 0xc0, !PT ;  /* 0xfdffffff15157812 */ /* 0x000fd600078ec0ff */
[----:B------:R-:W-:Y:S02]  /*7d540*/  @P5 LOP3.LUT R21, R21, 0x2000000, RZ, 0xfc, !PT ;  /* 0x0200000015155812 */ /* 0x000fe400078efcff */
[----:B------:R-:W-:Y:S02]  /*7d550*/  ISETP.GE.AND P5, PT, R20, UR20, PT ;  /* 0x0000001414007c0c */ /* 0x000fe4000bfa6270 */
[----:B------:R-:W2:Y:S04]  /*7d560*/  LDL.LU R20, [R1+0x1ea0] ;  /* 0x001ea00001147983 */ /* 0x000ea80000300800 */
[----:B------:R-:W4:Y:S04]  /*7d570*/  LDL.LU R7, [R1+0xa8] ;  /* 0x0000a80001077983 */ /* 0x000f280000300800 */
[----:B------:R-:W3:Y:S04]  /*7d580*/  LDL.LU R8, [R1+0xa4] ;  /* 0x0000a40001087983 */ /* 0x000ee80000300800 */
[----:B------:R-:W3:Y:S04]  /*7d590*/  LDL.LU R9, [R1+0xa0] ;  /* 0x0000a00001097983 */ /* 0x000ee80000300800 */
[----:B------:R-:W3:Y:S01]  /*7d5a0*/  LDL.LU R10, [R1+0x9c] ;  /* 0x00009c00010a7983 */ /* 0x000ee20000300800 */
[----:B------:R-:W-:-:S04]  /*7d5b0*/  LOP3.LUT R21, R21, 0xefffffff, RZ, 0xc0, !PT ;  /* 0xefffffff15157812 */ /* 0x000fc800078ec0ff */
[----:B------:R-:W-:Y:S02]  /*7d5c0*/  @P5 LOP3.LUT R21, R21, 0x10000000, RZ, 0xfc, !PT ;  /* 0x1000000015155812 */ /* 0x000fe400078efcff */
[----:B------:R-:W-:Y:S02]  /*7d5d0*/  ISETP.GE.AND P5, PT, R11, UR22, PT ;  /* 0x000000160b007c0c */ /* 0x000fe4000bfa6270 */
[----:B------:R-:W3:Y:S01]  /*7d5e0*/  LDL.LU R11, [R1+0x98] ;  /* 0x00009800010b7983 */ /* 0x000ee20000300800 */
[----:B------:R-:W-:-:S10]  /*7d5f0*/  LOP3.LUT R21, R21, 0xbfffffff, RZ, 0xc0, !PT ;  /* 0xbfffffff15157812 */ /* 0x000fd400078ec0ff */
[----:B------:R-:W-:Y:S02]  /*7d600*/  @P5 LOP3.LUT R21, R21, 0x40000000, RZ, 0xfc, !PT ;  /* 0x4000000015155812 */ /* 0x000fe400078efcff */
[----:B------:R-:W-:Y:S02]  /*7d610*/  ISETP.GE.AND P5, PT, R12, UR24, PT ;  /* 0x000000180c007c0c */ /* 0x000fe4000bfa6270 */
[----:B------:R-:W4:Y:S01]  /*7d620*/  LDL.LU R12, [R1+0x94] ;  /* 0x00009400010c7983 */ /* 0x000f220000300800 */
[----:B--2---:R-:W-:-:S10]  /*7d630*/  LOP3.LUT R20, R20, 0xfffffffe, RZ, 0xc0, !PT ;  /* 0xfffffffe14147812 */ /* 0x004fd400078ec0ff */
[----:B------:R-:W-:Y:S02]  /*7d640*/  @P5 LOP3.LUT R20, R20, 0x1, RZ, 0xfc, !PT ;  /* 0x0000000114145812 */ /* 0x000fe400078efcff */
[----:B------:R-:W-:Y:S02]  /*7d650*/  ISETP.GE.AND P5, PT, R13, UR26, PT ;  /* 0x0000001a0d007c0c */ /* 0x000fe4000bfa6270 */
[----:B------:R-:W2:Y:S01]  /*7d660*/  LDL.LU R13, [R1+0x90] ;  /* 0x00009000010d7983 */ /* 0x000ea20000300800 */
[----:B------:R-:W-:-:S10]  /*7d670*/  LOP3.LUT R20, R20, 0xfffffffb, RZ, 0xc0, !PT ;  /* 0xfffffffb14147812 */ /* 0x000fd400078ec0ff */
[----:B------:R-:W-:Y:S02]  /*7d680*/  @P5 LOP3.LUT R20, R20, 0x4, RZ, 0xfc, !PT ;  /* 0x0000000414145812 */ /* 0x000fe400078efcff */
[----:B------:R-:W-:Y:S02]  /*7d690*/  ISETP.GE.AND P5, PT, R14, UR28, PT ;  /* 0x0000001c0e007c0c */ /* 0x000fe4000bfa6270 */
[----:B------:R-:W2:Y:S01]  /*7d6a0*/  LDL.LU R14, [R1+0x8c] ;  /* 0x00008c00010e7983 */ /* 0x000ea20000300800 */
[----:B------:R-:W-:-:S10]  /*7d6b0*/  LOP3.LUT R20, R20, 0xffffffef, RZ, 0xc0, !PT ;  /* 0xffffffef14147812 */ /* 0x000fd400078ec0ff */
[----:B------:R-:W-:Y:S02]  /*7d6c0*/  @P5 LOP3.LUT R20, R20, 0x10, RZ, 0xfc, !PT ;  /* 0x0000001014145812 */ /* 0x000fe400078efcff */
[----:B---3--:R-:W-:Y:S02]  /*7d6d0*/  ISETP.GE.AND P5, PT, R15, UR30, PT ;  /* 0x0000001e0f007c0c */ /* 0x008fe4000bfa6270 */
[----:B------:R-:W3:Y:S01]  /*7d6e0*/  LDL.LU R15, [R1+0x88] ;  /* 0x00008800010f7983 */ /* 0x000ee20000300800 */
[----:B------:R-:W-:-:S10]  /*7d6f0*/  LOP3.LUT R20, R20, 0xffffffbf, RZ, 0xc0, !PT ;  /* 0xffffffbf14147812 */ /* 0x000fd400078ec0ff */
[----:B------:R-:W-:Y:S02]  /*7d700*/  @P5 LOP3.LUT R20, R20, 0x40, RZ, 0xfc, !PT ;  /* 0x0000004014145812 */ /* 0x000fe400078efcff */
[----:B------:R-:W-:Y:S02]  /*7d710*/  ISETP.GE.AND P5, PT, R5, UR32, PT ;  /* 0x0000002005007c0c */ /* 0x000fe4000bfa6270 */
[----:B------:R-:W-:-:S11]  /*7d720*/  LOP3.LUT R20, R20, 0xfffffeff, RZ, 0xc0, !PT ;  /* 0xfffffeff14147812 */ /* 0x000fd600078ec0ff */
[----:B------:R-:W-:Y:S02]  /*7d730*/  @P5 LOP3.LUT R20, R20, 0x100, RZ, 0xfc, !PT ;  /* 0x0000010014145812 */ /* 0x000fe400078efcff */
[----:B------:R-:W-:Y:S02]  /*7d740*/  ISETP.GE.AND P5, PT, R6, UR34, PT ;  /* 0x0000002206007c0c */ /* 0x000fe4000bfa6270 */
[----:B------:R-:W-:-:S11]  /*7d750*/  LOP3.LUT R20, R20, 0xfffff7ff, RZ, 0xc0, !PT ;  /* 0xfffff7ff14147812 */ /* 0x000fd600078ec0ff */
[----:B------:R-:W-:Y:S02]  /*7d760*/  @P5 LOP3.LUT R20, R20, 0x800, RZ, 0xfc, !PT ;  /* 0x0000080014145812 */ /* 0x000fe400078efcff */
[----:B----4-:R-:W-:Y:S02]  /*7d770*/  ISETP.GE.AND P5, PT, R7, UR36, PT ;  /* 0x0000002407007c0c */ /* 0x010fe4000bfa6270 */
[----:B------:R-:W-:-:S11]  /*7d780*/  LOP3.LUT R20, R20, 0xffffbfff, RZ, 0xc0, !PT ;  /* 0xffffbfff14147812 */ /* 0x000fd600078ec0ff */
        /* <DEDUP_REMOVED lines=15> */
[----:B------:R-:W-:-:S04]  /*7d880*/  @P5 LOP3.LUT R20, R20, 0x1000000, RZ, 0xfc, !PT ;  /* 0x0100000014145812 */ /* 0x000fc800078efcff */
[----:B------:R-:W-:Y:S01]  /*7d890*/  LOP3.LUT R20, R20, 0xfbffffff, RZ, 0xc0, !PT ;  /* 0xfbffffff14147812 */ /* 0x000fe200078ec0ff */
[C---:B------:R-:W-:Y:S02]  /*7d8a0*/  VIADD R23, R4.reuse, 0xd1 ;  /* 0x000000d104177836 */ /* 0x040fe40000000000 */
[C---:B------:R-:W-:Y:S01]  /*7d8b0*/  VIADD R22, R4.reuse, 0xd2 ;  /* 0x000000d204167836 */ /* 0x040fe20000000000 */
[----:B------:R-:W-:Y:S01]  /*7d8c0*/  LOP3.LUT R19, R19, 0xfffffffd, RZ, 0xc0, !PT ;  /* 0xfffffffd13137812 */ /* 0x000fe200078ec0ff */
[C---:B------:R-:W-:Y:S02]  /*7d8d0*/  VIADD R24, R4.reuse, 0xd3 ;  /* 0x000000d304187836 */ /* 0x040fe40000000000 */
[C---:B------:R-:W-:Y:S02]  /*7d8e0*/  VIADD R26, R4.reuse, 0xd4 ;  /* 0x000000d4041a7836 */ /* 0x040fe40000000000 */
[C---:B------:R-:W-:Y:S02]  /*7d8f0*/  VIADD R25, R4.reuse, 0xd5 ;  /* 0x000000d504197836 */ /* 0x040fe40000000000 */
[----:B------:R-:W-:-:S02]  /*7d900*/  VIADD R2, R4, 0xd6 ;  /* 0x000000d604027836 */ /* 0x000fc40000000000 */
[C---:B------:R-:W-:Y:S02]  /*7d910*/  VIADD R3, R4.reuse, 0xd7 ;  /* 0x000000d704037836 */ /* 0x040fe40000000000 */
[----:B------:R-:W-:Y:S01]  /*7d920*/  VIADD R0, R4, 0xd8 ;  /* 0x000000d804007836 */ /* 0x000fe20000000000 */
[----:B--2---:R-:W-:-:S13]  /*7d930*/  ISETP.GE.AND P5, PT, R13, UR48, PT ;  /* 0x000000300d007c0c */ /* 0x004fda000bfa6270 */
[----:B------:R-:W-:Y:S02]  /*7d940*/  @P5 LOP3.LUT R20, R20, 0x4000000, RZ, 0xfc, !PT ;  /* 0x0400000014145812 */ /* 0x000fe400078efcff */
[----:B------:R-:W-:Y:S02]  /*7d950*/  ISETP.GE.AND P5, PT, R14, UR50, PT ;  /* 0x000000320e007c0c */ /* 0x000fe4000bfa6270 */
[----:B------:R-:W-:-:S11]  /*7d960*/  LOP3.LUT R20, R20, 0xefffffff, RZ, 0xc0, !PT ;  /* 0xefffffff14147812 */ /* 0x000fd600078ec0ff */
[----:B------:R-:W-:Y:S02]  /*7d970*/  @P5 LOP3.LUT R20, R20, 0x10000000, RZ, 0xfc, !PT ;  /* 0x1000000014145812 */ /* 0x000fe400078efcff */
[----:B---3--:R-:W-:Y:S02]  /*7d980*/  ISETP.GE.AND P5, PT, R15, UR52, PT ;  /* 0x000000340f007c0c */ /* 0x008fe4000bfa6270 */
[----:B------:R-:W-:-:S11]  /*7d990*/  LOP3.LUT R20, R20, 0xbfffffff, RZ, 0xc0, !PT ;  /* 0xbfffffff14147812 */ /* 0x000fd600078ec0ff */
[----:B------:R-:W-:Y:S02]  /*7d9a0*/  @P5 LOP3.LUT R20, R20, 0x40000000, RZ, 0xfc, !PT ;  /* 0x4000000014145812 */ /* 0x000fe400078efcff */
[----:B------:R-:W-:Y:S02]  /*7d9b0*/  ISETP.GE.AND P5, PT, R23, UR56, PT ;  /* 0x0000003817007c0c */ /* 0x000fe4000bfa6270 */
[----:B------:R-:W2:Y:S11]  /*7d9c0*/  LDL.LU R23, [R1+0x1e9c] ;  /* 0x001e9c0001177983 */ /* 0x000eb60000300800 */
[----:B------:R-:W-:-:S02]  /*7d9d0*/  @P5 LOP3.LUT R19, R19, 0x2, RZ, 0xfc, !PT ;  /* 0x0000000213135812 */ /* 0x000fc400078efcff */
[----:B------:R-:W-:Y:S01]  /*7d9e0*/  ISETP.GE.AND P5, PT, R22, UR57, PT ;  /* 0x0000003916007c0c */ /* 0x000fe2000bfa6270 */
[----:B------:R-:W-:Y:S01]  /*7d9f0*/  VIADD R16, R4, 0xd9 ;  /* 0x000000d904107836 */ /* 0x000fe20000000000 */
[----:B------:R-:W3:Y:S01]  /*7da00*/  LDL.LU R22, [R1+0x1e98] ;  /* 0x001e980001167983 */ /* 0x000ee20000300800 */
[----:B------:R-:W-:-:S10]  /*7da10*/  LOP3.LUT R19, R19, 0xffffffef, RZ, 0xc0, !PT ;  /* 0xffffffef13137812 */ /* 0x000fd400078ec0ff */
[----:B------:R-:W-:Y:S02]  /*7da20*/  @P5 LOP3.LUT R19, R19, 0x10, RZ, 0xfc, !PT ;  /* 0x0000001013135812 */ /* 0x000fe400078efcff */
[----:B------:R-:W-:Y:S02]  /*7da30*/  ISETP.GE.AND P5, PT, R24, UR58, PT ;  /* 0x0000003a18007c0c */ /* 0x000fe4000bfa6270 */
[----:B------:R-:W4:Y:S01]  /*7da40*/  LDL.LU R24, [R1+0x1e94] ;  /* 0x001e940001187983 */ /* 0x000f220000300800 */
[----:B------:R-:W-:-:S10]  /*7da50*/  LOP3.LUT R19, R19, 0xffffffdf, RZ, 0xc0, !PT ;  /* 0xffffffdf13137812 */ /* 0x000fd400078ec0ff */
        /* <DEDUP_REMOVED lines=23> */
[----:B------:R-:W-:Y:S01]  /*7dbd0*/  VIADD R4, R4, 0xda ;  /* 0x000000da04047836 */ /* 0x000fe20000000000 */
[----:B------:R-:W-:-:S09]  /*7dbe0*/  LOP3.LUT R19, R19, 0xfffbffff, RZ, 0xc0, !PT ;  /* 0xfffbffff13137812 */ /* 0x000fd200078ec0ff */
[----:B------:R-:W-:Y:S02]  /*7dbf0*/  @P5 LOP3.LUT R19, R19, 0x40000, RZ, 0xfc, !PT ;  /* 0x0004000013135812 */ /* 0x000fe400078efcff */
[----:B------:R-:W-:Y:S02]  /*7dc00*/  ISETP.GE.AND P5, PT, R4, UR72, PT ;  /* 0x0000004804007c0c */ /* 0x000fe4000bfa6270 */
[----:B------:R-:W-:-:S11]  /*7dc10*/  LOP3.LUT R19, R19, 0xffefffff, RZ, 0xc0, !PT ;  /* 0xffefffff13137812 */ /* 0x000fd600078ec0ff */
[----:B------:R-:W-:Y:S02]  /*7dc20*/  @P5 LOP3.LUT R19, R19, 0x100000, RZ, 0xfc, !PT ;  /* 0x0010000013135812 */ /* 0x000fe400078efcff */
[C---:B------:R-:W-:Y:S02]  /*7dc30*/  LOP3.LUT P5, RZ, R27.reuse, 0x2000, RZ, 0xc0, !PT ;  /* 0x000020001bff7812 */ /* 0x040fe400078ac0ff */
[----:B--2---:R-:W-:Y:S01]  /*7dc40*/  LOP3.LUT R16, R16, 0xfff7ffff, RZ, 0xc0, !PT ;  /* 0xfff7ffff10107812 */ /* 0x004fe200078ec0ff */
[----:B------:R-:W2:Y:S01]  /*7dc50*/  LDL.LU R8, [R1+0x8f4] ;  /* 0x0008f40001087983 */ /* 0x000ea20000300800 */
[----:B------:R-:W-:Y:S01]  /*7dc60*/  LOP3.LUT R27, R27, 0xfffffff7, RZ, 0xc0, !PT ;  /* 0xfffffff71b1b7812 */ /* 0x000fe200078ec0ff */
[----:B------:R-:W0:Y:S01]  /*7dc70*/  LDCU UR5, c[0x0][0x398] ;  /* 0x00007300ff0577ac */ /* 0x000e220008000800 */
[----:B------:R-:W-:Y:S01]  /*7dc80*/  @P6 LOP3.LUT R16, R16, 0x80000, RZ, 0xfc, !PT ;  /* 0x0008000010106812 */ /* 0x000fe200078efcff */
[----:B------:R-:W2:Y:S01]  /*7dc90*/  LDL.LU R9, [R1+0x8f0] ;  /* 0x0008f00001097983 */ /* 0x000ea20000300800 */
[----:B------:R-:W1:Y:S02]  /*7dca0*/  LDCU UR6, c[0x0][0x398] ;  /* 0x00007300ff0677ac */ /* 0x000e640008000800 */
[----:B------:R-:W-:Y:S01]  /*7dcb0*/  LOP3.LUT R16, R16, 0xfffbffff, RZ, 0xc0, !PT ;  /* 0xfffbffff10107812 */ /* 0x000fe200078ec0ff */
[----:B------:R-:W2:Y:S01]  /*7dcc0*/  LDL.LU R10, [R1+0x8e4] ;  /* 0x0008e400010a7983 */ /* 0x000ea20000300800 */
[----:B------:R-:W0:Y:S02]  /*7dcd0*/  LDCU UR7, c[0x0][0x398] ;  /* 0x00007300ff0777ac */ /* 0x000e240008000800 */
[----:B------:R-:W-:Y:S01]  /*7dce0*/  @P5 LOP3.LUT R16, R16, 0x40000, RZ, 0xfc, !PT ;  /* 0x0004000010105812 */ /* 0x000fe200078efcff */
[----:B------:R-:W2:Y:S01]  /*7dcf0*/  LDL.LU R4, [R1+0x8d8] ;  /* 0x0008d80001047983 */ /* 0x000ea20000300800 */
[----:B------:R-:W0:Y:S02]  /*7dd00*/  LDCU UR8, c[0x0][0x398] ;  /* 0x00007300ff0877ac */ /* 0x000e240008000800 */
        /* <DEDUP_REMOVED lines=11> */
[----:B------:R-:W-:Y:S02]  /*7ddc0*/  BAR.SYNC.DEFER_BLOCKING 0x0 ;  /* 0x0000000000007b1d */ /* 0x000fe40000010000 */
[----:B------:R-:W-:-:S02]  /*7ddd0*/  LOP3.LUT P3, RZ, R16, 0x1000, RZ, 0xc0, !PT ;  /* 0x0000100010ff7812 */ /* 0x000fc4000786c0ff */
[----:B------:R-:W-:-:S04]  /*7dde0*/  LOP3.LUT R16, R16, 0xffff7fff, RZ, 0xc0, !PT ;  /* 0xffff7fff10107812 */ /* 0x000fc800078ec0ff */
[----:B------:R-:W-:Y:S01]  /*7ddf0*/  @P0 LOP3.LUT R16, R16, 0x8000, RZ, 0xfc, !PT ;  /* 0x0000800010100812 */ /* 0x000fe200078efcff */
[----:B------:R-:W2:Y:S03]  /*7de00*/  LDL.LU R12, [R1+0x1720] ;  /* 0x00172000010c7983 */ /* 0x000ea60000300800 */
[----:B------:R-:W-:Y:S01]  /*7de10*/  LOP3.LUT R16, R16, 0xffffbfff, RZ, 0xc0, !PT ;  /* 0xffffbfff10107812 */ /* 0x000fe200078ec0ff */
[----:B------:R0:W-:Y:S03]  /*7de20*/  STL [R1+0x20d0], R2 ;  /* 0x0020d00201007387 */ /* 0x0001e60000100800 */
[----:B------:R-:W-:-:S04]  /*7de30*/  @P2 LOP3.LUT R16, R16, 0x4000, RZ, 0xfc, !PT ;  /* 0x0000400010102812 */ /* 0x000fc800078efcff */
[----:B------:R-:W-:Y:S01]  /*7de40*/  LOP3.LUT R16, R16, 0xffffdfff, RZ, 0xc0, !PT ;  /* 0xffffdfff10107812 */ /* 0x000fe200078ec0ff */
[----:B------:R-:W1:Y:S03]  /*7de50*/  S2R R15, SR_TID.X ;  /* 0x00000000000f7919 */ /* 0x000e660000002100 */
[----:B------:R-:W-:Y:S01]  /*7de60*/  @P1 LOP3.LUT R16, R16, 0x2000, RZ, 0xfc, !PT ;  /* 0x0000200010101812 */ /* 0x000fe200078efcff */
[----:B0-----:R-:W2:Y:S01]  /*7de70*/  LDL.LU R2, [R1+0x19c] ;  /* 0x00019c0001027983 */ /* 0x001ea20000300800 */
[----:B------:R-:W-:-:S03]  /*7de80*/  LOP3.LUT P1, RZ, R3, 0x10, RZ, 0xc0, !PT ;  /* 0x0000001003ff7812 */ /* 0x000fc6000782c0ff */
[----:B------:R0:W-:Y:S10]  /*7de90*/  STL [R1+0x20a4], R25 ;  /* 0x0020a41901007387 */ /* 0x0001f40000100800 */
[----:B------:R-:W-:Y:S01]  /*7dea0*/  @P1 LOP3.LUT R27, R27, 0x8, RZ, 0xfc, !PT ;  /* 0x000000081b1b1812 */ /* 0x000fe200078efcff */
[----:B0-----:R-:W2:Y:S01]  /*7deb0*/  LDL.LU R25, [R1+0x1b4] ;  /* 0x0001b40001197983 */ /* 0x001ea20000300800 */
[----:B------:R-:W-:-:S02]  /*7dec0*/  LOP3.LUT P1, RZ, R3, 0x40, RZ, 0xc0, !PT ;  /* 0x0000004003ff7812 */ /* 0x000fc4000782c0ff */
[----:B------:R-:W-:Y:S01]  /*7ded0*/  LOP3.LUT R27, R27, 0xffffffef, RZ, 0xc0, !PT ;  /* 0xffffffef1b1b7812 */ /* 0x000fe200078ec0ff */
        /* <DEDUP_REMOVED lines=10> */
[----:B----4-:R0:W-:Y:S10]  /*7df80*/  STL [R1+0x2060], R24 ;  /* 0x0020601801007387 */ /* 0x0101f40000100800 */
[----:B------:R-:W-:Y:S01]  /*7df90*/  @P1 LOP3.LUT R27, R27, 0x40, RZ, 0xfc, !PT ;  /* 0x000000401b1b1812 */ /* 0x000fe200078efcff */
[----:B0-----:R-:W4:Y:S01]  /*7dfa0*/  LDL.LU R24, [R1+0x14a0] ;  /* 0x0014a00001187983 */ /* 0x001f220000300800 */
[----:B------:R-:W-:-:S02]  /*7dfb0*/  LOP3.LUT P1, RZ, R3, 0x1000, RZ, 0xc0, !PT ;  /* 0x0000100003ff7812 */ /* 0x000fc4000782c0ff */
[----:B------:R-:W-:Y:S01]  /*7dfc0*/  LOP3.LUT R27, R27, 0xffffff7f, RZ, 0xc0, !PT ;  /* 0xffffff7f1b1b7812 */ /* 0x000fe200078ec0ff */
[----:B------:R0:W-:Y:S10]  /*7dfd0*/  STL [R1+0x1fe0], R0 ;  /* 0x001fe00001007387 */ /* 0x0001f40000100800 */
[----:B------:R-:W-:Y:S01]  /*7dfe0*/  @P1 LOP3.LUT R27, R27, 0x80, RZ, 0xfc, !PT ;  /* 0x000000801b1b1812 */ /* 0x000fe200078efcff */
[----:B0-----:R-:W4:Y:S01]  /*7dff0*/  LDL.LU R0, [R1+0x1b0] ;  /* 0x0001b00001007983 */ /* 0x001f220000300800 */
[----:B------:R-:W-:-:S02]  /*7e000*/  LOP3.LUT P1, RZ, R3, 0x4000, RZ, 0xc0, !PT ;  /* 0x0000400003ff7812 */ /* 0x000fc4000782c0ff */
[----:B------:R-:W-:Y:S01]  /*7e010*/  LOP3.LUT R27, R27, 0xfffffeff, RZ, 0xc0, !PT ;  /* 0xfffffeff1b1b7812 */ /* 0x000fe200078ec0ff */
[----:B---3--:R0:W-:Y:S10]  /*7e020*/  STL [R1+0x1f90], R22 ;  /* 0x001f901601007387 */ /* 0x0081f40000100800 */
[----:B------:R-:W-:Y:S01]  /*7e030*/  @P1 LOP3.LUT R27, R27, 0x100, RZ, 0xfc, !PT ;  /* 0x000001001b1b1812 */ /* 0x000fe200078efcff */
[----:B0-----:R-:W3:Y:S01]  /*7e040*/  LDL.LU R22, [R1+0x14e4] ;  /* 0x0014e40001167983 */ /* 0x001ee20000300800 */
[----:B------:R-:W-:-:S02]  /*7e050*/  LOP3.LUT P1, RZ, R3, 0x20000, RZ, 0xc0, !PT ;  /* 0x0002000003ff7812 */ /* 0x000fc4000782c0ff */
[----:B------:R-:W-:Y:S01]  /*7e060*/  LOP3.LUT R27, R27, 0xfffffdff, RZ, 0xc0, !PT ;  /* 0xfffffdff1b1b7812 */ /* 0x000fe200078ec0ff */
[----:B------:R0:W-:Y:S04]  /*7e070*/  STL [R1+0x1f60], R23 ;  /* 0x001f601701007387 */ /* 0x0001e80000100800 */
[----:B0-----:R-:W3:Y:S06]  /*7e080*/  LDL.LU R23, [R1+0x1bc] ;  /* 0x0001bc0001177983 */ /* 0x001eec0000300800 */
[----:B------:R-:W-:Y:S01]  /*7e090*/  @P1 LOP3.LUT R27, R27, 0x200, RZ, 0xfc, !PT ;  /* 0x000002001b1b1812 */ /* 0x000fe200078efcff */
[----:B------:R0:W-:Y:S01]  /*7e0a0*/  STL [R1+0x1f30], R17 ;  /* 0x001f301101007387 */ /* 0x0001e20000100800 */
[----:B------:R-:W-:-:S03]  /*7e0b0*/  LOP3.LUT P1, RZ, R3, 0x80000, RZ, 0xc0, !PT ;  /* 0x0008000003ff7812 */ /* 0x000fc6000782c0ff */
[----:B0-----:R-:W3:Y:S04]  /*7e0c0*/  LDL.LU R17, [R1+0x14e8] ;  /* 0x0014e80001117983 */ /* 0x001ee80000300800 */
[----:B------:R0:W-:Y:S04]  /*7e0d0*/  STL [R1+0x1f10], R18 ;  /* 0x001f101201007387 */ /* 0x0001e80000100800 */
[----:B0-----:R-:W3:Y:S04]  /*7e0e0*/  LDL.LU R18, [R1+0x1b8] ;  /* 0x0001b80001127983 */ /* 0x001ee80000300800 */
[----:B------:R0:W-:Y:S01]  /*7e0f0*/  STL [R1+0x1ef8], R19 ;  /* 0x001ef81301007387 */ /* 0x0001e20000100800 */
[----:B------:R-:W-:-:S03]  /*7e100*/  LOP3.LUT R27, R27, 0xfffffbff, RZ, 0xc0, !PT ;  /* 0xfffffbff1b1b7812 */ /* 0x000fc600078ec0ff */
[----:B0-----:R-:W3:Y:S04]  /*7e110*/  LDL.LU R19, [R1+0x14f8] ;  /* 0x0014f80001137983 */ /* 0x001ee80000300800 */
[----:B------:R0:W-:Y:S01]  /*7e120*/  STL [R1+0x1edc], R20 ;  /* 0x001edc1401007387 */ /* 0x0001e20000100800 */
[----:B-1----:R-:W-:-:S03]  /*7e130*/  IMAD.SHL.U32 R15, R15, 0x20, RZ ;  /* 0x000000200f0f7824 */ /* 0x002fc600078e00ff */
[----:B0-----:R-:W3:Y:S01]  /*7e140*/  LDL.LU R20, [R1+0x8c4] ;  /* 0x0008c40001147983 */ /* 0x001ee20000300800 */
[----:B------:R-:W-:Y:S02]  /*7e150*/  @P1 LOP3.LUT R27, R27, 0x400, RZ, 0xfc, !PT ;  /* 0x000004001b1b1812 */ /* 0x000fe400078efcff */
[----:B------:R-:W-:Y:S01]  /*7e160*/  LOP3.LUT R15, R15, 0x400, RZ, 0xc0, !PT ;  /* 0x000004000f0f7812 */ /* 0x000fe200078ec0ff */
[----:B------:R-:W-:Y:S01]  /*7e170*/  STL [R1+0x1ed8], R21 ;  /* 0x001ed81501007387 */ /* 0x000fe20000100800 */
[----:B------:R-:W-:Y:S02]  /*7e180*/  LOP3.LUT P6, RZ, R3, 0x400000, RZ, 0xc0, !PT ;  /* 0x0040000003ff7812 */ /* 0x000fe400078cc0ff */
[----:B------:R-:W-:Y:S01]  /*7e190*/  IADD3 R29, PT, PT, R29, UR4, R15 ;  /* 0x000000041d1d7c10 */ /* 0x000fe2000fffe00f */
[----:B------:R-:W-:Y:S01]  /*7e1a0*/  STL [R1+0x1fc8], R16 ;  /* 0x001fc81001007387 */ /* 0x000fe20000100800 */
[C---:B------:R-:W-:Y:S02]  /*7e1b0*/  LOP3.LUT P5, RZ, R3.reuse, 0x2000000, RZ, 0xc0, !PT ;  /* 0x0200000003ff7812 */ /* 0x040fe400078ac0ff */
[C---:B------:R-:W-:Y:S01]  /*7e1c0*/  LOP3.LUT P4, RZ, R3.reuse, 0x8000000, RZ, 0xc0, !PT ;  /* 0x0800000003ff7812 */ /* 0x040fe2000788c0ff */
[----:B------:R-:W-:Y:S01]  /*7e1d0*/  STL [R1+0x20c4], R27 ;  /* 0x0020c41b01007387 */ /* 0x000fe20000100800 */
[----:B------:R-:W-:-:S03]  /*7e1e0*/  LOP3.LUT P1, RZ, R3, 0x100000, RZ, 0xc0, !PT ;  /* 0x0010000003ff7812 */ /* 0x000fc6000782c0ff */
[----:B------:R3:W-:Y:S04]  /*7e1f0*/  STL [R1+0x20d4], R3 ;  /* 0x0020d40301007387 */ /* 0x0007e80000100800 */
[----:B------:R-:W3:Y:S04]  /*7e200*/  LDL.LU R13, [R1+0x190] ;  /* 0x00019000010d7983 */ /* 0x000ee80000300800 */
[----:B------:R-:W3:Y:S04]  /*7e210*/  LDL.LU R14, [R1+0x1738] ;  /* 0x00173800010e7983 */ /* 0x000ee80000300800 */
[----:B------:R-:W3:Y:S04]  /*7e220*/  LDL.LU R15, [R1+0x3c4] ;  /* 0x0003c400010f7983 */ /* 0x000ee80000300800 */
[----:B------:R0:W-:Y:S01]  /*7e230*/  STL [R1+0x21a8], R29 ;  /* 0x0021a81d01007387 */ /* 0x0001e20000100800 */
[----:B--2---:R-:W-:-:S02]  /*7e240*/  PRMT R5, R6, 0x5410, R5 ;  /* 0x0000541006057816 */ /* 0x004fc40000000005 */
[----:B------:R-:W-:Y:S02]  /*7e250*/  PRMT R6, R11, 0x5410, R7 ;  /* 0x000054100b067816 */ /* 0x000fe40000000007 */
[----:B------:R-:W-:Y:S02]  /*7e260*/  LOP3.LUT R12, R12, 0xffff, RZ, 0xc0, !PT ;  /* 0x0000ffff0c0c7812 */ /* 0x000fe400078ec0ff */
[----:B------:R-:W-:Y:S02]  /*7e270*/  PRMT R4, R4, 0x5410, R2 ;  /* 0x0000541004047816 */ /* 0x000fe40000000002 */
[----:B------:R-:W-:Y:S02]  /*7e280*/  PRMT R10, R10, 0x5410, R25 ;  /* 0x000054100a0a7816 */ /* 0x000fe40000000019 */
[----:B------:R-:W-:Y:S02]  /*7e290*/  PRMT R9, R9, 0x5410, R28 ;  /* 0x0000541009097816 */ /* 0x000fe4000000001c */
[----:B------:R-:W-:-:S02]  /*7e2a0*/  PRMT R8, R8, 0x5410, R26 ;  /* 0x0000541008087816 */ /* 0x000fc4000000001a */
[----:B----4-:R-:W-:Y:S02]  /*7e2b0*/  PRMT R0, R24, 0x5410, R0 ;  /* 0x0000541018007816 */ /* 0x010fe40000000000 */
[----:B---3--:R-:W-:Y:S02]  /*7e2c0*/  PRMT R3, R22, 0x5410, R23 ;  /* 0x0000541016037816 */ /* 0x008fe40000000017 */
[----:B------:R-:W-:Y:S02]  /*7e2d0*/  PRMT R16, R17, 0x5410, R18 ;  /* 0x0000541011107816 */ /* 0x000fe40000000012 */
[----:B------:R-:W-:-:S05]  /*7e2e0*/  PRMT R19, R19, 0x5410, R20 ;  /* 0x0000541013137816 */ /* 0x000fca0000000014 */
[----:B------:R-:W-:Y:S04]  /*7e2f0*/  STL [R1+0x1c8], R19 ;  /* 0x0001c81301007387 */ /* 0x000fe80000100800 */
[----:B------:R-:W-:Y:S04]  /*7e300*/  STL [R1+0x1b8], R16 ;  /* 0x0001b81001007387 */ /* 0x000fe80000100800 */
[----:B------:R1:W-:Y:S04]  /*7e310*/  STL [R1+0x1bc], R3 ;  /* 0x0001bc0301007387 */ /* 0x0003e80000100800 */
[----:B------:R2:W-:Y:S04]  /*7e320*/  STL [R1+0x1b0], R0 ;  /* 0x0001b00001007387 */ /* 0x0005e80000100800 */
[----:B------:R-:W3:Y:S04]  /*7e330*/  LDL.LU R21, [R1+0x8f8] ;  /* 0x0008f80001157983 */ /* 0x000ee80000300800 */
[----:B0-----:R-:W4:Y:S04]  /*7e340*/  LDL.LU R29, [R1+0x1a8] ;  /* 0x0001a800011d7983 */ /* 0x001f280000300800 */
[----:B-1----:R-:W3:Y:S04]  /*7e350*/  LDL.LU R3, [R1+0x888] ;  /* 0x0008880001037983 */ /* 0x002ee80000300800 */
[----:B------:R-:W3:Y:S04]  /*7e360*/  LDL.LU R27, [R1+0x188] ;  /* 0x00018800011b7983 */ /* 0x000ee80000300800 */
[----:B------:R-:W3:Y:S01]  /*7e370*/  LDL.LU R16, [R1+0x884] ;  /* 0x0008840001107983 */ /* 0x000ee20000300800 */
[----:B------:R-:W-:-:S03]  /*7e380*/  LOP3.LUT R7, R13, 0xffff, RZ, 0xc0, !PT ;  /* 0x0000ffff0d077812 */ /* 0x000fc600078ec0ff */
[----:B------:R-:W3:Y:S04]  /*7e390*/  LDL.LU R20, [R1+0x184] ;  /* 0x0001840001147983 */ /* 0x000ee80000300800 */
[----:B------:R-:W3:Y:S01]  /*7e3a0*/  LDL.LU R19, [R1+0x870] ;  /* 0x0008700001137983 */ /* 0x000ee20000300800 */
[----:B------:R-:W-:-:S03]  /*7e3b0*/  LOP3.LUT R13, R14, 0xffff, RZ, 0xc0, !PT ;  /* 0x0000ffff0e0d7812 */ /* 0x000fc600078ec0ff */
[----:B------:R-:W3:Y:S01]  /*7e3c0*/  LDL.LU R18, [R1+0x180] ;  /* 0x0001800001127983 */ /* 0x000ee20000300800 */
[----:B------:R-:W-:-:S03]  /*7e3d0*/  LOP3.LUT R11, R15, 0xffff, RZ, 0xc0, !PT ;  /* 0x0000ffff0f0b7812 */ /* 0x000fc600078ec0ff */
[----:B------:R-:W3:Y:S01]  /*7e3e0*/  LDL.LU R17, [R1+0x43c] ;  /* 0x00043c0001117983 */ /* 0x000ee20000300800 */
[----:B------:R-:W-:-:S03]  /*7e3f0*/  SHF.R.U32.HI R15, RZ, 0x8, R12 ;  /* 0x00000008ff0f7819 */ /* 0x000fc6000001160c */
[----:B------:R-:W3:Y:S01]  /*7e400*/  LDL.LU R23, [R1+0x17c] ;  /* 0x00017c0001177983 */ /* 0x000ee20000300800 */
[----:B------:R-:W-:-:S03]  /*7e410*/  PRMT R14, R12, 0x3340, R7 ;  /* 0x000033400c0e7816 */ /* 0x000fc60000000007 */
[----:B------:R-:W3:Y:S01]  /*7e420*/  LDL.LU R22, [R1+0x42c] ;  /* 0x00042c0001167983 */ /* 0x000ee20000300800 */
[----:B------:R-:W-:-:S03]  /*7e430*/  SHF.R.U32.HI R12, RZ, 0x8, R7 ;  /* 0x00000008ff0c7819 */ /* 0x000fc60000011607 */
[----:B--2---:R-:W2:Y:S01]  /*7e440*/  LDL.LU R0, [R1+0x178] ;  /* 0x0001780001007983 */ /* 0x004ea20000300800 */
[----:B------:R-:W-:-:S03]  /*7e450*/  SHF.R.U32.HI R7, RZ, 0x8, R13 ;  /* 0x00000008ff077819 */ /* 0x000fc6000001160d */
[----:B------:R-:W2:Y:S01]  /*7e460*/  LDL.LU R24, [R1+0x428] ;  /* 0x0004280001187983 */ /* 0x000ea20000300800 */
[----:B------:R-:W-:-:S03]  /*7e470*/  PRMT R13, R13, 0x3340, R11 ;  /* 0x000033400d0d7816 */ /* 0x000fc6000000000b */
[----:B------:R-:W2:Y:S04]  /*7e480*/  LDL.LU R26, [R1+0x174] ;  /* 0x00017400011a7983 */ /* 0x000ea80000300800 */
[----:B------:R-:W2:Y:S04]  /*7e490*/  LDL.LU R28, [R1+0x41c] ;  /* 0x00041c00011c7983 */ /* 0x000ea80000300800 */
[----:B------:R-:W2:Y:S04]  /*7e4a0*/  LDL.LU R25, [R1+0x170] ;  /* 0x0001700001197983 */ /* 0x000ea80000300800 */
[----:B------:R-:W2:Y:S04]  /*7e4b0*/  LDL.LU R2, [R1+0x418] ;  /* 0x0004180001027983 */ /* 0x000ea80000300800 */
[----:B------:R0:W-:Y:S02]  /*7e4c0*/  STL [R1+0x4], R14 ;  /* 0x0000040e01007387 */ /* 0x0001e40000100800 */
[----:B0-----:R-:W-:-:S02]  /*7e4d0*/  SHF.R.U32.HI R14, RZ, 0x8, R11 ;  /* 0x00000008ff0e7819 */ /* 0x001fc4000001160b */
[----:B------:R-:W3:Y:S01]  /*7e4e0*/  LDL.LU R11, [R1+0x390] ;  /* 0x00039000010b7983 */ /* 0x000ee20000300800 */
[----:B------:R-:W-:-:S03]  /*7e4f0*/  LOP3.LUT R12, R12, 0xffff, RZ, 0xc0, !PT ;  /* 0x0000ffff0c0c7812 */ /* 0x000fc600078ec0ff */
[----:B------:R0:W-:Y:S02]  /*7e500*/  STL [R1+0x30c], R13 ;  /* 0x00030c0d01007387 */ /* 0x0001e40000100800 */
[----:B0-----:R-:W-:Y:S02]  /*7e510*/  LOP3.LUT R13, R15, 0xffff, RZ, 0xc0, !PT ;  /* 0x0000ffff0f0d7812 */ /* 0x001fe400078ec0ff */
[----:B------:R-:W-:Y:S02]  /*7e520*/  LOP3.LUT R15, R7, 0xffff, RZ, 0xc0, !PT ;  /* 0x0000ffff070f7812 */ /* 0x000fe400078ec0ff */
[----:B------:R-:W4:Y:S01]  /*7e530*/  LDL.LU R7, [R1+0x8c8] ;  /* 0x0008c80001077983 */ /* 0x000f220000300800 */
[----:B------:R-:W-:-:S04]  /*7e540*/  LOP3.LUT R14, R14, 0xffff, RZ, 0xc0, !PT ;  /* 0x0000ffff0e0e7812 */ /* 0x000fc800078ec0ff */
[----:B------:R-:W-:Y:S02]  /*7e550*/  PRMT R15, R15, 0x3340, R14 ;  /* 0x000033400f0f7816 */ /* 0x000fe4000000000e */
[----:B---3--:R-:W-:Y:S02]  /*7e560*/  PRMT R11, R21, 0x5410, R11 ;  /* 0x00005410150b7816 */ /* 0x008fe4000000000b */
[----:B------:R-:W-:Y:S02]  /*7e570*/  PRMT R21, R13, 0x3340, R12 ;  /* 0x000033400d157816 */ /* 0x000fe4000000000c */
[----:B----4-:R-:W-:Y:S02]  /*7e580*/  PRMT R7, R7, 0x5410, R29 ;  /* 0x0000541007077816 */ /* 0x010fe4000000001d */
[----:B------:R-:W3:Y:S04]  /*7e590*/  LDL.LU R29, [R1+0x21a8] ;  /* 0x0021a800011d7983 */ /* 0x000ee80000300800 */
[----:B------:R-:W4:Y:S04]  /*7e5a0*/  LDL.LU R13, [R1+0x14ac] ;  /* 0x0014ac00010d7983 */ /* 0x000f280000300800 */
[----:B------:R-:W2:Y:S04]  /*7e5b0*/  LDL.LU R12, [R1+0x18c] ;  /* 0x00018c00010c7983 */ /* 0x000ea80000300800 */
[----:B------:R0:W-:Y:S04]  /*7e5c0*/  STL [R1], R21 ;  /* 0x0000001501007387 */ /* 0x0001e80000100800 */
[----:B------:R-:W4:Y:S04]  /*7e5d0*/  LDL.LU R14, [R1+0x8a4] ;  /* 0x0008a400010e7983 */ /* 0x000f280000300800 */
[----:B------:R-:W-:Y:S01]  /*7e5e0*/  STL [R1+0x238], R15 ;  /* 0x0002380f01007387 */ /* 0x000fe20000100800 */
[----:B0-----:R-:W0:Y:S03]  /*7e5f0*/  S2R R21, SR_TID.X ;  /* 0x0000000000157919 */ /* 0x001e260000002100 */
[----:B---3--:R4:W-:Y:S04]  /*7e600*/  STSM.16.M88.4 [R29], R4 ;  /* 0x000000041d007844 */ /* 0x0089e80000000200 */
[----:B------:R1:W-:Y:S01]  /*7e610*/  STSM.16.M88.4 [R29+0x200], R8 ;  /* 0x000200081d007844 */ /* 0x0003e20000000200 */
[----:B----4-:R-:W-:-:S02]  /*7e620*/  PRMT R4, R13, 0x5410, R14 ;  /* 0x000054100d047816 */ /* 0x010fc4000000000e */
[----:B0-----:R-:W-:Y:S02]  /*7e630*/  LOP3.LUT R6, R21, 0x3f, RZ, 0xc0, !PT ;  /* 0x0000003f15067812 */ /* 0x001fe400078ec0ff */
[----:B-1----:R-:W-:Y:S01]  /*7e640*/  PRMT R9, R16, 0x5410, R27 ;  /* 0x0000541010097816 */ /* 0x002fe2000000001b */
[----:B------:R0:W-:Y:S01]  /*7e650*/  STL [R1+0x1b4], R4 ;  /* 0x0001b40401007387 */ /* 0x0001e20000100800 */
[----:B------:R-:W-:Y:S01]  /*7e660*/  LEA R15, R6, UR4, 0x4 ;  /* 0x00000004060f7c11 */ /* 0x000fe2000f8e20ff */
[----:B------:R-:W1:Y:S01]  /*7e670*/  LDCU UR4, c[0x0][0x398] ;  /* 0x00007300ff0477ac */ /* 0x000e620008000800 */
[----:B--2---:R-:W-:Y:S02]  /*7e680*/  PRMT R6, R24, 0x5410, R0 ;  /* 0x0000541018067816 */ /* 0x004fe40000000000 */
[----:B------:R-:W2:Y:S01]  /*7e690*/  LDL.LU R24, [R1+0x140] ;  /* 0x0001400001187983 */ /* 0x000ea20000300800 */
[----:B------:R-:W-:Y:S02]  /*7e6a0*/  PRMT R10, R19, 0x5410, R20 ;  /* 0x00005410130a7816 */ /* 0x000fe40000000014 */
[----:B------:R-:W-:-:S02]  /*7e6b0*/  PRMT R7, R28, 0x5410, R26 ;  /* 0x000054101c077816 */ /* 0x000fc4000000001a */
[----:B0-----:R-:W-:Y:S01]  /*7e6c0*/  PRMT R4, R17, 0x5410, R18 ;  /* 0x0000541011047816 */ /* 0x001fe20000000012 */
[----:B------:R-:W-:Y:S01]  /*7e6d0*/  BAR.SYNC.DEFER_BLOCKING 0x0 ;  /* 0x0000000000007b1d */ /* 0x000fe20000010000 */
[----:B------:R-:W-:Y:S02]  /*7e6e0*/  PRMT R11, R2, 0x5410, R25 ;  /* 0x00005410020b7816 */ /* 0x000fe40000000019 */
[----:B------:R-:W-:Y:S02]  /*7e6f0*/  PRMT R8, R3, 0x5410, R12 ;  /* 0x0000541003087816 */ /* 0x000fe4000000000c */
[----:B------:R-:W-:Y:S01]  /*7e700*/  PRMT R5, R22, 0x5410, R23 ;  /* 0x0000541016057816 */ /* 0x000fe20000000017 */
[----:B------:R-:W0:Y:S02]  /*7e710*/  LDS.128 R16, [R15] ;  /* 0x000000000f107984 */ /* 0x000e240000000c00 */
[----:B0-----:R-:W-:Y:S02]  /*7e720*/  IMAD.MOV.U32 R27, RZ, RZ, R16 ;  /* 0x000000ffff1b7224 */ /* 0x001fe400078e0010 */
[----:B------:R-:W-:-:S02]  /*7e730*/  IMAD.MOV.U32 R25, RZ, RZ, R18 ;  /* 0x000000ffff197224 */ /* 0x000fc400078e0012 */
[----:B------:R-:W-:Y:S01]  /*7e740*/  IMAD.MOV.U32 R28, RZ, RZ, R19 ;  /* 0x000000ffff1c7224 */ /* 0x000fe200078e0013 */
[----:B--2---:R-:W-:Y:S04]  /*7e750*/  STL [R1+0x21a4], R24 ;  /* 0x0021a41801007387 */ /* 0x004fe80000100800 */
[----:B------:R-:W2:Y:S04]  /*7e760*/  LDL.LU R26, [R1+0x3cc] ;  /* 0x0003cc00011a7983 */ /* 0x000ea80000300800 */
[----:B------:R-:W-:Y:S04]  /*7e770*/  STL [R1+0x1d0], R15 ;  /* 0x0001d00f01007387 */ /* 0x000fe80000100800 */
[----:B------:R-:W-:Y:S04]  /*7e780*/  STL [R1+0x1a4], R17 ;  /* 0x0001a41101007387 */ /* 0x000fe80000100800 */
[----:B------:R-:W0:Y:S04]  /*7e790*/  LDS.128 R16, [R15+0x400] ;  /* 0x000400000f107984 */ /* 0x000e280000000c00 */
[----:B------:R3:W-:Y:S01]  /*7e7a0*/  STL [R1+0x2128], R27 ;  /* 0x0021281b01007387 */ /* 0x0007e20000100800 */
[----:B------:R-:W-:Y:S06]  /*7e7b0*/  BAR.SYNC.DEFER_BLOCKING 0x0 ;  /* 0x0000000000007b1d */ /* 0x000fec0000010000 */
[----:B---3--:R-:W3:Y:S04]  /*7e7c0*/  LDL.LU R27, [R1+0x3e0] ;  /* 0x0003e000011b7983 */ /* 0x008ee80000300800 */
[----:B------:R4:W-:Y:S04]  /*7e7d0*/  STL [R1+0x20c0], R28 ;  /* 0x0020c01c01007387 */ /* 0x0009e80000100800 */
[----:B----4-:R-:W3:Y:S04]  /*7e7e0*/  LDL.LU R28, [R1+0x144] ;  /* 0x00014400011c7983 */ /* 0x010ee80000300800 */
[----:B------:R-:W4:Y:S04]  /*7e7f0*/  LDL.LU R24, [R1+0x15c] ;  /* 0x00015c0001187983 */ /* 0x000f280000300800 */
[----:B------:R-:W2:Y:S04]  /*7e800*/  LDL.LU R14, [R1+0x13c] ;  /* 0x00013c00010e7983 */ /* 0x000ea80000300800 */
[----:B0-----:R-:W-:Y:S04]  /*7e810*/  STL.64 [R1+0x190], R16 ;  /* 0x0001901001007387 */ /* 0x001fe80000100a00 */
[----:B------:R-:W-:Y:S04]  /*7e820*/  STL.64 [R1+0x198], R18 ;  /* 0x0001981201007387 */ /* 0x000fe80000100a00 */
[----:B------:R-:W3:Y:S04]  /*7e830*/  LDL.LU R13, [R1+0x3a8] ;  /* 0x0003a800010d7983 */ /* 0x000ee80000300800 */
[----:B------:R-:W3:Y:S04]  /*7e840*/  LDL.LU R12, [R1+0x138] ;  /* 0x00013800010c7983 */ /* 0x000ee80000300800 */
[----:B------:R-:W-:Y:S04]  /*7e850*/  STSM.16.M88.4 [R29], R4 ;  /* 0x000000041d007844 */ /* 0x000fe80000000200 */
[----:B------:R-:W-:Y:S01]  /*7e860*/  STSM.16.M88.4 [R29+0x200], R8 ;  /* 0x000200081d007844 */ /* 0x000fe20000000200 */
[----:B------:R-:W-:Y:S06]  /*7e870*/  BAR.SYNC.DEFER_BLOCKING 0x0 ;  /* 0x0000000000007b1d */ /* 0x000fec0000010000 */
[----:B--2---:R0:W-:Y:S04]  /*7e880*/  STL [R1+0x21a0], R14 ;  /* 0x0021a00e01007387 */ /* 0x0041e80000100800 */
[----:B0-----:R-:W2:Y:S04]  /*7e890*/  LDL.LU R14, [R1+0x3e4] ;  /* 0x0003e400010e7983 */ /* 0x001ea80000300800 */
[----:B---3--:R0:W-:Y:S04]  /*7e8a0*/  STL.64 [R1+0x2198], R12 ;  /* 0x0021980c01007387 */ /* 0x0081e80000100a00 */
[----:B0-----:R-:W3:Y:S04]  /*7e8b0*/  LDL.LU R12, [R1+0x3ec] ;  /* 0x0003ec00010c7983 */ /* 0x001ee80000300800 */
        /* <DEDUP_REMOVED lines=15> */
[----:B------:R-:W3:Y:S04]  /*7e9b0*/  LDL.LU R7, [R1+0x14c] ;  /* 0x00014c0001077983 */ /* 0x000ee80000300800 */
[----:B------:R-:W4:Y:S04]  /*7e9c0*/  LDL.LU R8, [R1+0x400] ;  /* 0x0004000001087983 */ /* 0x000f280000300800 */
[----:B------:R-:W2:Y:S04]  /*7e9d0*/  LDL.LU R9, [R1+0x158] ;  /* 0x0001580001097983 */ /* 0x000ea80000300800 */
[----:B------:R-:W2:Y:S04]  /*7e9e0*/  LDL.LU R10, [R1+0x3f8] ;  /* 0x0003f800010a7983 */ /* 0x000ea80000300800 */
[----:B------:R-:W3:Y:S01]  /*7e9f0*/  LDL.LU R11, [R1+0x154] ;  /* 0x00015400010b7983 */ /* 0x000ee20000300800 */
[----:B----4-:R-:W-:-:S03]  /*7ea00*/  PRMT R8, R8, 0x5410, R24 ;  /* 0x0000541008087816 */ /* 0x010fc60000000018 */
[----:B------:R-:W4:Y:S01]  /*7ea10*/  LDL.LU R24, [R1+0x21a4] ;  /* 0x0021a40001187983 */ /* 0x000f220000300800 */
[----:B--2---:R-:W-:Y:S02]  /*7ea20*/  PRMT R9, R10, 0x5410, R9 ;  /* 0x000054100a097816 */ /* 0x004fe40000000009 */
[----:B---3--:R-:W-:Y:S02]  /*7ea30*/  PRMT R10, R4, 0x5410, R11 ;  /* 0x00005410040a7816 */ /* 0x008fe4000000000b */
[----:B------:R-:W-:Y:S02]  /*7ea40*/  PRMT R4, R6, 0x5410, R5 ;  /* 0x0000541006047816 */ /* 0x000fe40000000005 */
[----:B------:R-:W-:Y:S02]  /*7ea50*/  PRMT R5, R12, 0x5410, R7 ;  /* 0x000054100c057816 */ /* 0x000fe40000000007 */
[----:B------:R-:W-:Y:S02]  /*7ea60*/  PRMT R6, R14, 0x5410, R13 ;  /* 0x000054100e067816 */ /* 0x000fe4000000000d */
[----:B------:R-:W0:Y:S04]  /*7ea70*/  LDS.128 R12, [R15] ;  /* 0x000000000f0c7984 */ /* 0x000e280000000c00 */
[----:B0-----:R-:W-:Y:S04]  /*7ea80*/  STL [R1+0x184], R13 ;  /* 0x0001840d01007387 */ /* 0x001fe80000100800 */
[----:B------:R-:W-:Y:S01]  /*7ea90*/  STL.64 [R1+0x188], R14 ;  /* 0x0001880e01007387 */ /* 0x000fe20000100a00 */
[----:B----4-:R-:W-:Y:S01]  /*7eaa0*/  PRMT R11, R26, 0x5410, R24 ;  /* 0x000054101a0b7816 */ /* 0x010fe20000000018 */
[----:B------:R-:W-:-:S05]  /*7eab0*/  IMAD.MOV.U32 R26, RZ, RZ, R12 ;  /* 0x000000ffff1a7224 */ /* 0x000fca00078e000c */
[----:B------:R0:W-:Y:S04]  /*7eac0*/  STL [R1+0x20d8], R26 ;  /* 0x0020d81a01007387 */ /* 0x0001e80000100800 */
[----:B0-----:R-:W2:Y:S04]  /*7ead0*/  LDL R26, [R1+0x1d0] ;  /* 0x0001d000011a7983 */ /* 0x001ea80000100800 */
[----:B--2---:R-:W0:Y:S04]  /*7eae0*/  LDS.128 R12, [R26+0x400] ;  /* 0x000400001a0c7984 */ /* 0x004e280000000c00 */
[----:B0-----:R-:W-:Y:S01]  /*7eaf0*/  STL [R1+0x170], R12 ;  /* 0x0001700c01007387 */ /* 0x001fe20000100800 */
[----:B------:R-:W-:-:S03]  /*7eb00*/  IMAD.MOV.U32 R24, RZ, RZ, R13 ;  /* 0x000000ffff187224 */ /* 0x000fc600078e000d */
[----:B------:R0:W-:Y:S04]  /*7eb10*/  STL.64 [R1+0x178], R14 ;  /* 0x0001780e01007387 */ /* 0x0001e80000100a00 */
[----:B0-----:R-:W2:Y:S04]  /*7eb20*/  LDL.LU R14, [R1+0x21a0] ;  /* 0x0021a000010e7983 */ /* 0x001ea80000300800 */
[----:B------:R-:W2:Y:S01]  /*7eb30*/  LDL.LU.64 R12, [R1+0x2198] ;  /* 0x00219800010c7983 */ /* 0x000ea20000300a00 */
[----:B------:R-:W-:Y:S01]  /*7eb40*/  PRMT R7, R27, 0x5410, R28 ;  /* 0x000054101b077816 */ /* 0x000fe2000000001c */
[----:B------:R-:W-:Y:S06]  /*7eb50*/  BAR.SYNC.DEFER_BLOCKING 0x0 ;  /* 0x0000000000007b1d */ /* 0x000fec0000010000 */
[----:B------:R-:W-:Y:S04]  /*7eb60*/  STL.64 [R1+0x20b8], R24 ;  /* 0x0020b81801007387 */ /* 0x000fe80000100a00 */
[----:B------:R0:W-:Y:S04]  /*7eb70*/  STSM.16.M88.4 [R29], R4 ;  /* 0x000000041d007844 */ /* 0x0001e80000000200 */
[----:B------:R3:W-:Y:S04]  /*7eb80*/  STSM.16.M88.4 [R29+0x200], R8 ;  /* 0x000200081d007844 */ /* 0x0007e80000000200 */
[----:B0-----:R-:W4:Y:S01]  /*7eb90*/  LDL.LU R7, [R1+0x378] ;  /* 0x0003780001077983 */ /* 0x001f220000300800 */
[----:B---3--:R-:W-:-:S02]  /*7eba0*/  PRMT R10, R21, 0x5410, R16 ;  /* 0x00005410150a7816 */ /* 0x008fc40000000010 */
[----:B------:R-:W-:-:S05]  /*7ebb0*/  PRMT R11, R19, 0x5410, R20 ;  /* 0x00005410130b7816 */ /* 0x000fca0000000014 */
[----:B------:R0:W-:Y:S04]  /*7ebc0*/  STL.64 [R1+0x2190], R10 ;  /* 0x0021900a01007387 */ /* 0x0001e80000100a00 */
[----:B0-----:R-:W4:Y:S01]  /*7ebd0*/  LDL.LU R11, [R1+0x120] ;  /* 0x00012000010b7983 */ /* 0x001f220000300800 */
[----:B------:R-:W-:Y:S02]  /*7ebe0*/  PRMT R4, R17, 0x5410, R18 ;  /* 0x0000541011047816 */ /* 0x000fe40000000012 */
[----:B------:R-:W-:Y:S02]  /*7ebf0*/  PRMT R5, R22, 0x5410, R23 ;  /* 0x0000541016057816 */ /* 0x000fe40000000017 */
[----:B------:R-:W-:Y:S01]  /*7ec00*/  PRMT R6, R2, 0x5410, R0 ;  /* 0x0000541002067816 */ /* 0x000fe20000000000 */
[----:B------:R-:W-:Y:S01]  /*7ec10*/  BAR.SYNC.DEFER_BLOCKING 0x0 ;  /* 0x0000000000007b1d */ /* 0x000fe20000010000 */
[----:B--2---:R-:W-:-:S02]  /*7ec20*/  PRMT R8, R13, 0x5410, R14 ;  /* 0x000054100d087816 */ /* 0x004fc4000000000e */
[----:B------:R-:W-:-:S05]  /*7ec30*/  PRMT R9, R3, 0x5410, R12 ;  /* 0x0000541003097816 */ /* 0x000fca000000000c */
[----:B------:R-:W-:Y:S04]  /*7ec40*/  STL.64 [R1+0x2188], R8 ;  /* 0x0021880801007387 */ /* 0x000fe80000100a00 */
[----:B------:R-:W2:Y:S04]  /*7ec50*/  LDL.LU R24, [R1+0x2f8] ;  /* 0x0002f80001187983 */ /* 0x000ea80000300800 */
[----:B--2---:R0:W-:Y:S04]  /*7ec60*/  STL [R1+0x2180], R24 ;  /* 0x0021801801007387 */ /* 0x0041e80000100800 */
[----:B0-----:R-:W2:Y:S04]  /*7ec70*/  LDL.LU R24, [R1+0x10c] ;  /* 0x00010c0001187983 */ /* 0x001ea80000300800 */
[----:B------:R-:W3:Y:S04]  /*7ec80*/  LDL.LU R25, [R1+0x110] ;  /* 0x0001100001197983 */ /* 0x000ee80000300800 */
[----:B------:R-:W3:Y:S04]  /*7ec90*/  LDL.LU R28, [R1+0x2f4] ;  /* 0x0002f400011c7983 */ /* 0x000ee80000300800 */
[----:B------:R-:W2:Y:S04]  /*7eca0*/  LDL.LU R27, [R1+0x208] ;  /* 0x00020800011b7983 */ /* 0x000ea80000300800 */
[----:B------:R-:W2:Y:S04]  /*7ecb0*/  LDL.LU R15, [R1+0x36c] ;  /* 0x00036c00010f7983 */ /* 0x000ea80000300800 */
[----:B------:R-:W2:Y:S04]  /*7ecc0*/  LDL.LU R14, [R1+0x214] ;  /* 0x00021400010e7983 */ /* 0x000ea80000300800 */
[----:B------:R-:W3:Y:S04]  /*7ecd0*/  LDL.LU R13, [R1+0x368] ;  /* 0x00036800010d7983 */ /* 0x000ee80000300800 */
[----:B------:R-:W3:Y:S01]  /*7ece0*/  LDL.LU R12, [R1+0x204] ;  /* 0x00020400010c7983 */ /* 0x000ee20000300800 */
[----:B----4-:R-:W-:-:S03]  /*7ecf0*/  PRMT R7, R7, 0x5410, R11 ;  /* 0x0000541007077816 */ /* 0x010fc6000000000b */
[----:B------:R-:W0:Y:S04]  /*7ed00*/  LDS.128 R8, [R26] ;  /* 0x000000001a087984 */ /* 0x000e280000000c00 */
[----:B--2---:R2:W-:Y:S04]  /*7ed10*/  STL.64 [R1+0x2178], R14 ;  /* 0x0021780e01007387 */ /* 0x0045e80000100a00 */
[----:B--2---:R-:W2:Y:S04]  /*7ed20*/  LDL.LU R14, [R1+0x310] ;  /* 0x00031000010e7983 */ /* 0x004ea80000300800 */
[----:B------:R-:W4:Y:S04]  /*7ed30*/  LDL.LU R15, [R1+0x100] ;  /* 0x00010000010f7983 */ /* 0x000f280000300800 */
[----:B---3--:R3:W-:Y:S04]  /*7ed40*/  STL.64 [R1+0x2170], R12 ;  /* 0x0021700c01007387 */ /* 0x0087e80000100a00 */
[----:B---3--:R-:W3:Y:S04]  /*7ed50*/  LDL.LU R12, [R1+0x314] ;  /* 0x00031400010c7983 */ /* 0x008ee80000300800 */
        /* <DEDUP_REMOVED lines=12> */
[----:B0-----:R-:W-:Y:S04]  /*7ee20*/  STL.64 [R1+0x160], R8 ;  /* 0x0001600801007387 */ /* 0x001fe80000100a00 */
[----:B------:R-:W-:Y:S04]  /*7ee30*/  STL.64 [R1+0x168], R10 ;  /* 0x0001680a01007387 */ /* 0x000fe80000100a00 */
[----:B------:R-:W0:Y:S01]  /*7ee40*/  LDS.128 R8, [R26+0x400] ;  /* 0x000400001a087984 */ /* 0x000e220000000c00 */
[----:B------:R-:W-:Y:S06]  /*7ee50*/  BAR.SYNC.DEFER_BLOCKING 0x0 ;  /* 0x0000000000007b1d */ /* 0x000fec0000010000 */
[----:B0-----:R-:W-:Y:S04]  /*7ee60*/  STL.64 [R1+0x150], R8 ;  /* 0x0001500801007387 */ /* 0x001fe80000100a00 */
[----:B------:R0:W-:Y:S04]  /*7ee70*/  STL.64 [R1+0x158], R10 ;  /* 0x0001580a01007387 */ /* 0x0001e80000100a00 */
[----:B0-----:R-:W2:Y:S04]  /*7ee80*/  LDL.LU.64 R10, [R1+0x2190] ;  /* 0x00219000010a7983 */ /* 0x001ea80000300a00 */
[----:B------:R-:W2:Y:S04]  /*7ee90*/  LDL.LU.64 R8, [R1+0x2188] ;  /* 0x0021880001087983 */ /* 0x000ea80000300a00 */
[----:B------:R0:W-:Y:S04]  /*7eea0*/  STSM.16.M88.4 [R29], R4 ;  /* 0x000000041d007844 */ /* 0x0001e80000000200 */
[----:B0-----:R-:W3:Y:S04]  /*7eeb0*/  LDL.LU R4, [R1+0x324] ;  /* 0x0003240001047983 */ /* 0x001ee80000300800 */
[----:B------:R-:W3:Y:S04]  /*7eec0*/  LDL.LU R5, [R1+0x118] ;  /* 0x0001180001057983 */ /* 0x000ee80000300800 */
[----:B------:R-:W3:Y:S04]  /*7eed0*/  LDL.LU R6, [R1+0x320] ;  /* 0x0003200001067983 */ /* 0x000ee80000300800 */
[----:B------:R-:W3:Y:S04]  /*7eee0*/  LDL.LU R7, [R1+0x104] ;  /* 0x0001040001077983 */ /* 0x000ee80000300800 */
[----:B--2---:R0:W-:Y:S04]  /*7eef0*/  STSM.16.M88.4 [R29+0x200], R8 ;  /* 0x000200081d007844 */ /* 0x0041e80000000200 */
[----:B0-----:R-:W2:Y:S04]  /*7ef00*/  LDL.LU R8, [R1+0x330] ;  /* 0x0003300001087983 */ /* 0x001ea80000300800 */
[----:B------:R-:W3:Y:S04]  /*7ef10*/  LDL.LU R9, [R1+0x11c] ;  /* 0x00011c0001097983 */ /* 0x000ee80000300800 */
[----:B------:R-:W3:Y:S04]  /*7ef20*/  LDL.LU R10, [R1+0x32c] ;  /* 0x00032c00010a7983 */ /* 0x000ee80000300800 */
[----:B------:R-:W4:Y:S01]  /*7ef30*/  LDL.LU R11, [R1+0x108] ;  /* 0x00010800010b7983 */ /* 0x000f220000300800 */
[----:B------:R-:W-:Y:S01]  /*7ef40*/  BAR.SYNC.DEFER_BLOCKING 0x0 ;  /* 0x0000000000007b1d */ /* 0x000fe20000010000 */
[----:B--2---:R-:W-:-:S05]  /*7ef50*/  PRMT R8, R8, 0x5410, R24 ;  /* 0x0000541008087816 */ /* 0x004fca0000000018 */
[----:B------:R-:W2:Y:S01]  /*7ef60*/  LDL.LU R24, [R1+0x2180] ;  /* 0x0021800001187983 */ /* 0x000ea20000300800 */
[----:B---3--:R-:W-:Y:S02]  /*7ef70*/  PRMT R9, R10, 0x5410, R9 ;  /* 0x000054100a097816 */ /* 0x008fe40000000009 */
[----:B----4-:R-:W-:Y:S02]  /*7ef80*/  PRMT R10, R4, 0x5410, R11 ;  /* 0x00005410040a7816 */ /* 0x010fe4000000000b */
[----:B------:R-:W-:Y:S02]  /*7ef90*/  PRMT R4, R6, 0x5410, R5 ;  /* 0x0000541006047816 */ /* 0x000fe40000000005 */
[----:B------:R-:W-:Y:S02]  /*7efa0*/  PRMT R5, R12, 0x5410, R7 ;  /* 0x000054100c057816 */ /* 0x000fe40000000007 */
[----:B------:R-:W-:Y:S02]  /*7efb0*/  PRMT R6, R14, 0x5410, R13 ;  /* 0x000054100e067816 */ /* 0x000fe4000000000d */
[----:B--2---:R-:W-:-:S02]  /*7efc0*/  PRMT R7, R24, 0x5410, R15 ;  /* 0x0000541018077816 */ /* 0x004fc4000000000f */
[----:B------:R-:W0:Y:S04]  /*7efd0*/  LDS.128 R12, [R26] ;  /* 0x000000001a0c7984 */ /* 0x000e280000000c00 */
[----:B0-----:R-:W-:Y:S04]  /*7efe0*/  STL.64 [R1+0x140], R12 ;  /* 0x0001400c01007387 */ /* 0x001fe80000100a00 */
[----:B------:R-:W-:Y:S04]  /*7eff0*/  STL.64 [R1+0x148], R14 ;  /* 0x0001480e01007387 */ /* 0x000fe80000100a00 */
[----:B------:R-:W0:Y:S01]  /*7f000*/  LDS.128 R12, [R26+0x400] ;  /* 0x000400001a0c7984 */ /* 0x000e220000000c00 */
[----:B------:R-:W-:Y:S06]  /*7f010*/  BAR.SYNC.DEFER_BLOCKING 0x0 ;  /* 0x0000000000007b1d */ /* 0x000fec0000010000 */
[----:B0-----:R-:W-:Y:S04]  /*7f020*/  STL.64 [R1+0x130], R12 ;  /* 0x0001300c01007387 */ /* 0x001fe80000100a00 */
[----:B------:R0:W-:Y:S04]  /*7f030*/  STL.64 [R1+0x138], R14 ;  /* 0x0001380e01007387 */ /* 0x0001e80000100a00 */
[----:B0-----:R-:W2:Y:S04]  /*7f040*/  LDL.LU.64 R14, [R1+0x2178] ;  /* 0x00217800010e7983 */ /* 0x001ea80000300a00 */
[----:B------:R-:W3:Y:S01]  /*7f050*/  LDL.LU.64 R12, [R1+0x2170] ;  /* 0x00217000010c7983 */ /* 0x000ee20000300a00 */
[----:B------:R-:W-:-:S03]  /*7f060*/  PRMT R11, R28, 0x5410, R25 ;  /* 0x000054101c0b7816 */ /* 0x000fc60000000019 */
[----:B------:R-:W-:Y:S04]  /*7f070*/  STSM.16.M88.4 [R29], R4 ;  /* 0x000000041d007844 */ /* 0x000fe80000000200 */
[----:B------:R0:W-:Y:S02]  /*7f080*/  STSM.16.M88.4 [R29+0x200], R8 ;  /* 0x000200081d007844 */ /* 0x0001e40000000200 */
[----:B0-----:R-:W-:Y:S02]  /*7f090*/  PRMT R11, R21, 0x5410, R16 ;  /* 0x00005410150b7816 */ /* 0x001fe40000000010 */
[----:B------:R-:W-:Y:S01]  /*7f0a0*/  PRMT R6, R22, 0x5410, R23 ;  /* 0x0000541016067816 */ /* 0x000fe20000000017 */
[----:B------:R-:W-:Y:S01]  /*7f0b0*/  BAR.SYNC.DEFER_BLOCKING 0x0 ;  /* 0x0000000000007b1d */ /* 0x000fe20000010000 */
[----:B--2---:R-:W-:-:S02]  /*7f0c0*/  PRMT R8, R15, 0x5410, R27 ;  /* 0x000054100f087816 */ /* 0x004fc4000000001b */
[----:B---3--:R-:W-:Y:S02]  /*7f0d0*/  PRMT R10, R3, 0x5410, R12 ;  /* 0x00005410030a7816 */ /* 0x008fe4000000000c */
[----:B------:R-:W-:-:S03]  /*7f0e0*/  PRMT R9, R13, 0x5410, R14 ;  /* 0x000054100d097816 */ /* 0x000fc6000000000e */
[----:B------:R-:W-:Y:S04]  /*7f0f0*/  STL.64 [R1+0x2168], R10 ;  /* 0x0021680a01007387 */ /* 0x000fe80000100a00 */
[----:B------:R-:W-:Y:S04]  /*7f100*/  STL.64 [R1+0x2160], R8 ;  /* 0x0021600801007387 */ /* 0x000fe80000100a00 */
[----:B------:R-:W0:Y:S04]  /*7f110*/  LDS.128 R8, [R26] ;  /* 0x000000001a087984 */ /* 0x000e280000000c00 */
[----:B0-----:R-:W-:Y:S04]  /*7f120*/  STL [R1+0x124], R9 ;  /* 0x0001240901007387 */ /* 0x001fe80000100800 */
[----:B------:R-:W-:Y:S04]  /*7f130*/  STL [R1+0x12c], R11 ;  /* 0x00012c0b01007387 */ /* 0x000fe80000100800 */
[----:B------:R-:W2:Y:S01]  /*7f140*/  LDL.LU R22, [R1+0x308] ;  /* 0x0003080001167983 */ /* 0x000ea20000300800 */
[----:B------:R-:W-:Y:S01]  /*7f150*/  PRMT R7, R2, 0x5410, R0 ;  /* 0x0000541002077816 */ /* 0x000fe20000000000 */
[----:B------:R-:W-:-:S02]  /*7f160*/  IMAD.MOV.U32 R24, RZ, RZ, R10 ;  /* 0x000000ffff187224 */ /* 0x000fc400078e000a */
[----:B------:R-:W-:Y:S02]  /*7f170*/  IMAD.MOV.U32 R0, RZ, RZ, R8 ;  /* 0x000000ffff007224 */ /* 0x000fe400078e0008 */
[----:B------:R-:W0:Y:S04]  /*7f180*/  LDS.128 R8, [R26+0x400] ;  /* 0x000400001a087984 */ /* 0x000e280000000c00 */
[----:B--2---:R2:W-:Y:S04]  /*7f190*/  STL [R1+0x2158], R22 ;  /* 0x0021581601007387 */ /* 0x0045e80000100800 */
[----:B--2---:R-:W2:Y:S04]  /*7f1a0*/  LDL.LU R22, [R1+0x2e4] ;  /* 0x0002e40001167983 */ /* 0x004ea80000300800 */
[----:B------:R-:W3:Y:S04]  /*7f1b0*/  LDL.LU R25, [R1+0x880] ;  /* 0x0008800001197983 */ /* 0x000ee80000300800 */
[----:B------:R-:W4:Y:S04]  /*7f1c0*/  LDL.LU R28, [R1+0x344] ;  /* 0x00034400011c7983 */ /* 0x000f280000300800 */
[----:B------:R-:W4:Y:S04]  /*7f1d0*/  LDL.LU R27, [R1+0x87c] ;  /* 0x00087c00011b7983 */ /* 0x000f280000300800 */
[----:B------:R-:W2:Y:S04]  /*7f1e0*/  LDL.LU R15, [R1+0x33c] ;  /* 0x00033c00010f7983 */ /* 0x000ea80000300800 */
[----:B------:R-:W2:Y:S04]  /*7f1f0*/  LDL.LU R14, [R1+0x438] ;  /* 0x00043800010e7983 */ /* 0x000ea80000300800 */
[----:B------:R-:W3:Y:S04]  /*7f200*/  LDL.LU R13, [R1+0x304] ;  /* 0x00030400010d7983 */ /* 0x000ee80000300800 */
[----:B------:R-:W3:Y:S01]  /*7f210*/  LDL.LU R12, [R1+0x40c] ;  /* 0x00040c00010c7983 */ /* 0x000ee20000300800 */
[----:B------:R-:W-:-:S02]  /*7f220*/  PRMT R4, R19, 0x5410, R20 ;  /* 0x0000541013047816 */ /* 0x000fc40000000014 */
[----:B------:R-:W-:Y:S01]  /*7f230*/  PRMT R5, R17, 0x5410, R18 ;  /* 0x0000541011057816 */ /* 0x000fe20000000012 */
[----:B0-----:R-:W-:Y:S01]  /*7f240*/  IMAD.MOV.U32 R16, RZ, RZ, R9 ;  /* 0x000000ffff107224 */ /* 0x001fe200078e0009 */
[----:B------:R-:W-:Y:S06]  /*7f250*/  BAR.SYNC.DEFER_BLOCKING 0x0 ;  /* 0x0000000000007b1d */ /* 0x000fec0000010000 */
[----:B--2---:R0:W-:Y:S04]  /*7f260*/  STL.64 [R1+0x2150], R14 ;  /* 0x0021500e01007387 */ /* 0x0041e80000100a00 */
[----:B0-----:R-:W2:Y:S04]  /*7f270*/  LDL.LU R14, [R1+0x38c] ;  /* 0x00038c00010e7983 */ /* 0x001ea80000300800 */
[----:B------:R-:W2:Y:S04]  /*7f280*/  LDL.LU R15, [R1+0x218] ;  /* 0x00021800010f7983 */ /* 0x000ea80000300800 */
        /* <DEDUP_REMOVED lines=11> */
[----:B------:R0:W-:Y:S04]  /*7f340*/  STL [R1+0x212c], R24 ;  /* 0x00212c1801007387 */ /* 0x0001e80000100800 */
[----:B0-----:R-:W2:Y:S04]  /*7f350*/  LDL.LU R24, [R1+0x348] ;  /* 0x0003480001187983 */ /* 0x001ea80000300800 */
[----:B------:R0:W-:Y:S04]  /*7f360*/  STL [R1+0x2040], R0 ;  /* 0x0020400001007387 */ /* 0x0001e80000100800 */
[----:B0-----:R-:W3:Y:S04]  /*7f370*/  LDL.LU R0, [R1+0x2d0] ;  /* 0x0002d00001007983 */ /* 0x001ee80000300800 */
[----:B------:R-:W-:Y:S04]  /*7f380*/  STL [R1+0x110], R8 ;  /* 0x0001100801007387 */ /* 0x000fe80000100800 */
[----:B------:R0:W-:Y:S04]  /*7f390*/  STL.64 [R1+0x118], R10 ;  /* 0x0001180a01007387 */ /* 0x0001e80000100a00 */
[----:B0-----:R-:W2:Y:S04]  /*7f3a0*/  LDL.LU.64 R10, [R1+0x2168] ;  /* 0x00216800010a7983 */ /* 0x001ea80000300a00 */
[----:B------:R-:W2:Y:S04]  /*7f3b0*/  LDL.LU.64 R8, [R1+0x2160] ;  /* 0x0021600001087983 */ /* 0x000ea80000300a00 */
[----:B------:R0:W-:Y:S04]  /*7f3c0*/  STL [R1+0x2130], R16 ;  /* 0x0021301001007387 */ /* 0x0001e80000100800 */
[----:B------:R1:W-:Y:S04]  /*7f3d0*/  STSM.16.M88.4 [R29], R4 ;  /* 0x000000041d007844 */ /* 0x0003e80000000200 */
[----:B0-----:R-:W3:Y:S04]  /*7f3e0*/  LDL.LU R16, [R1+0x3a4] ;  /* 0x0003a40001107983 */ /* 0x001ee80000300800 */
[----:B-1----:R-:W3:Y:S04]  /*7f3f0*/  LDL.LU R4, [R1+0x3d8] ;  /* 0x0003d80001047983 */ /* 0x002ee80000300800 */
        /* <DEDUP_REMOVED lines=16> */
[----:B------:R-:W-:-:S02]  /*7f500*/  PRMT R7, R14, 0x5410, R13 ;  /* 0x000054100e077816 */ /* 0x000fc4000000000d */
[----:B--2---:R-:W-:Y:S02]  /*7f510*/  PRMT R11, R22, 0x5410, R15 ;  /* 0x00005410160b7816 */ /* 0x004fe4000000000f */
[----:B------:R-:W0:Y:S04]  /*7f520*/  LDS.128 R12, [R26] ;  /* 0x000000001a0c7984 */ /* 0x000e280000000c00 */
[----:B0-----:R-:W-:Y:S04]  /*7f530*/  STL.64 [R1+0x100], R12 ;  /* 0x0001000c01007387 */ /* 0x001fe80000100a00 */
[----:B------:R-:W-:Y:S04]  /*7f540*/  STL.64 [R1+0x108], R14 ;  /* 0x0001080e01007387 */ /* 0x000fe80000100a00 */
[----:B------:R-:W0:Y:S01]  /*7f550*/  LDS.128 R12, [R26+0x400] ;  /* 0x000400001a0c7984 */ /* 0x000e220000000c00 */
[----:B------:R-:W-:Y:S06]  /*7f560*/  BAR.SYNC.DEFER_BLOCKING 0x0 ;  /* 0x0000000000007b1d */ /* 0x000fec0000010000 */
[----:B0-----:R-:W-:Y:S01]  /*7f570*/  STL.64 [R1+0xf0], R12 ;  /* 0x0000f00c01007387 */ /* 0x001fe20000100a00 */
[----:B------:R-:W-:-:S03]  /*7f580*/  IMAD.MOV.U32 R22, RZ, RZ, R14 ;  /* 0x000000ffff167224 */ /* 0x000fc600078e000e */
[----:B------:R0:W-:Y:S04]  /*7f590*/  STL [R1+0xfc], R15 ;  /* 0x0000fc0f01007387 */ /* 0x0001e80000100800 */
[----:B0-----:R-:W2:Y:S04]  /*7f5a0*/  LDL.LU.64 R14, [R1+0x2150] ;  /* 0x00215000010e7983 */ /* 0x001ea80000300a00 */
[----:B------:R-:W3:Y:S04]  /*7f5b0*/  LDL.LU.64 R12, [R1+0x2148] ;  /* 0x00214800010c7983 */ /* 0x000ee80000300a00 */
[----:B------:R-:W-:Y:S04]  /*7f5c0*/  STSM.16.M88.4 [R29], R4 ;  /* 0x000000041d007844 */ /* 0x000fe80000000200 */
[----:B------:R0:W-:Y:S02]  /*7f5d0*/  STSM.16.M88.4 [R29+0x200], R8 ;  /* 0x000200081d007844 */ /* 0x0001e40000000200 */
[----:B0-----:R-:W-:-:S02]  /*7f5e0*/  PRMT R8, R25, 0x5410, R24 ;  /* 0x0000541019087816 */ /* 0x001fc40000000018 */
[----:B------:R-:W-:Y:S02]  /*7f5f0*/  PRMT R9, R27, 0x5410, R28 ;  /* 0x000054101b097816 */ /* 0x000fe4000000001c */
[----:B------:R-:W-:Y:S02]  /*7f600*/  PRMT R6, R23, 0x5410, R18 ;  /* 0x0000541017067816 */ /* 0x000fe40000000012 */
[----:B------:R-:W-:Y:S02]  /*7f610*/  PRMT R4, R21, 0x5410, R3 ;  /* 0x0000541015047816 */ /* 0x000fe40000000003 */
[----:B------:R-:W-:Y:S02]  /*7f620*/  PRMT R5, R19, 0x5410, R20 ;  /* 0x0000541013057816 */ /* 0x000fe40000000014 */
[----:B------:R-:W-:Y:S01]  /*7f630*/  PRMT R7, R2, 0x5410, R17 ;  /* 0x0000541002077816 */ /* 0x000fe20000000011 */
[----:B------:R-:W-:Y:S01]  /*7f640*/  BAR.SYNC.DEFER_BLOCKING 0x0 ;  /* 0x0000000000007b1d */ /* 0x000fe20000010000 */
[----:B--2---:R-:W-:-:S02]  /*7f650*/  PRMT R10, R14, 0x5410, R15 ;  /* 0x000054100e0a7816 */ /* 0x004fc4000000000f */
[----:B---3--:R-:W-:-:S05]  /*7f660*/  PRMT R11, R12, 0x5410, R13 ;  /* 0x000054100c0b7816 */ /* 0x008fca000000000d */
[----:B------:R-:W-:Y:S04]  /*7f670*/  STL.64 [R1+0x2140], R10 ;  /* 0x0021400a01007387 */ /* 0x000fe80000100a00 */
[----:B------:R-:W-:Y:S04]  /*7f680*/  STL.64 [R1+0x2138], R8 ;  /* 0x0021380801007387 */ /* 0x000fe80000100a00 */
[----:B------:R-:W2:Y:S04]  /*7f690*/  LDL.LU R23, [R1+0x31c] ;  /* 0x00031c0001177983 */ /* 0x000ea80000300800 */
[----:B------:R-:W3:Y:S04]  /*7f6a0*/  LDL.LU R16, [R1+0x3b4] ;  /* 0x0003b40001107983 */ /* 0x000ee80000300800 */
[----:B------:R-:W4:Y:S04]  /*7f6b0*/  LDL.LU R24, [R1+0x3b0] ;  /* 0x0003b00001187983 */ /* 0x000f280000300800 */
[----:B------:R-:W2:Y:S04]  /*7f6c0*/  LDL.LU R27, [R1+0x3ac] ;  /* 0x0003ac00011b7983 */ /* 0x000ea80000300800 */
[----:B------:R-:W2:Y:S04]  /*7f6d0*/  LDL.LU R0, [R1+0x410] ;  /* 0x0004100001007983 */ /* 0x000ea80000300800 */
[----:B------:R-:W2:Y:S04]  /*7f6e0*/  LDL.LU R25, [R1+0xaf0] ;  /* 0x000af00001197983 */ /* 0x000ea80000300800 */
[----:B------:R-:W2:Y:S04]  /*7f6f0*/  LDL.LU R28, [R1+0x3d4] ;  /* 0x0003d400011c7983 */ /* 0x000ea80000300800 */
[----:B------:R-:W2:Y:S04]  /*7f700*/  LDL.LU R15, [R1+0xa98] ;  /* 0x000a9800010f7983 */ /* 0x000ea80000300800 */
[----:B------:R-:W2:Y:S04]  /*7f710*/  LDL.LU R14, [R1+0x3d0] ;  /* 0x0003d000010e7983 */ /* 0x000ea80000300800 */
[----:B------:R-:W3:Y:S04]  /*7f720*/  LDL.LU R13, [R1+0xa94] ;  /* 0x000a9400010d7983 */ /* 0x000ee80000300800 */
[----:B------:R-:W3:Y:S04]  /*7f730*/  LDL.LU R12, [R1+0x3c0] ;  /* 0x0003c000010c7983 */ /* 0x000ee80000300800 */
[----:B------:R-:W0:Y:S04]  /*7f740*/  LDS.128 R8, [R26] ;  /* 0x000000001a087984 */ /* 0x000e280000000c00 */
[----:B--2---:R1:W-:Y:S04]  /*7f750*/  STL.64 [R1+0x2120], R14 ;  /* 0x0021200e01007387 */ /* 0x0043e80000100a00 */
[----:B-1----:R-:W2:Y:S04]  /*7f760*/  LDL.LU R14, [R1+0x894] ;  /* 0x00089400010e7983 */ /* 0x002ea80000300800 */
[----:B------:R-:W2:Y:S04]  /*7f770*/  LDL.LU R15, [R1+0x230] ;  /* 0x00023000010f7983 */ /* 0x000ea80000300800 */
[----:B---3--:R1:W-:Y:S04]  /*7f780*/  STL.64 [R1+0x2118], R12 ;  /* 0x0021180c01007387 */ /* 0x0083e80000100a00 */
[----:B-1----:R-:W3:Y:S04]  /*7f790*/  LDL.LU R12, [R1+0x898] ;  /* 0x00089800010c7983 */ /* 0x002ee80000300800 */
        /* <DEDUP_REMOVED lines=14> */
[----:B------:R-:W3:Y:S04]  /*7f880*/  LDL.LU R18, [R1+0x234] ;  /* 0x0002340001127983 */ /* 0x000ee80000300800 */
[----:B------:R-:W3:Y:S04]  /*7f890*/  LDL.LU R17, [R1+0x328] ;  /* 0x0003280001117983 */ /* 0x000ee80000300800 */
[----:B------:R0:W-:Y:S04]  /*7f8a0*/  STSM.16.M88.4 [R29], R4 ;  /* 0x000000041d007844 */ /* 0x0001e80000000200 */
[----:B0-----:R-:W3:Y:S04]  /*7f8b0*/  LDL.LU R4, [R1+0x8b4] ;  /* 0x0008b40001047983 */ /* 0x001ee80000300800 */
[----:B------:R-:W3:Y:S04]  /*7f8c0*/  LDL.LU R5, [R1+0x370] ;  /* 0x0003700001057983 */ /* 0x000ee80000300800 */
[----:B------:R-:W3:Y:S04]  /*7f8d0*/  LDL.LU R6, [R1+0x8a8] ;  /* 0x0008a80001067983 */ /* 0x000ee80000300800 */
[----:B------:R-:W4:Y:S04]  /*7f8e0*/  LDL.LU R7, [R1+0x364] ;  /* 0x0003640001077983 */ /* 0x000f280000300800 */
[----:B--2---:R0:W-:Y:S04]  /*7f8f0*/  STSM.16.M88.4 [R29+0x200], R8 ;  /* 0x000200081d007844 */ /* 0x0041e80000000200 */
[----:B0-----:R-:W2:Y:S04]  /*7f900*/  LDL.LU R8, [R1+0xa6c] ;  /* 0x000a6c0001087983 */ /* 0x001ea80000300800 */
[----:B------:R-:W2:Y:S04]  /*7f910*/  LDL.LU R9, [R1+0xa64] ;  /* 0x000a640001097983 */ /* 0x000ea80000300800 */
[----:B------:R-:W2:Y:S04]  /*7f920*/  LDL.LU R10, [R1+0xa60] ;  /* 0x000a6000010a7983 */ /* 0x000ea80000300800 */
[----:B------:R-:W2:Y:S01]  /*7f930*/  LDL.LU R11, [R1+0x374] ;  /* 0x00037400010b7983 */ /* 0x000ea20000300800 */
[----:B---3--:R-:W-:-:S02]  /*7f940*/  PRMT R5, R6, 0x5410, R5 ;  /* 0x0000541006057816 */ /* 0x008fc40000000005 */
[----:B----4-:R-:W-:Y:S02]  /*7f950*/  PRMT R6, R12, 0x5410, R7 ;  /* 0x000054100c067816 */ /* 0x010fe40000000007 */
[----:B------:R-:W-:Y:S01]  /*7f960*/  PRMT R7, R14, 0x5410, R13 ;  /* 0x000054100e077816 */ /* 0x000fe2000000000d */
[----:B------:R-:W-:Y:S01]  /*7f970*/  BAR.SYNC.DEFER_BLOCKING 0x0 ;  /* 0x0000000000007b1d */ /* 0x000fe20000010000 */
[----:B--2---:R-:W-:Y:S02]  /*7f980*/  PRMT R4, R4, 0x5410, R11 ;  /* 0x0000541004047816 */ /* 0x004fe4000000000b */
[----:B------:R-:W-:-:S03]  /*7f990*/  PRMT R11, R23, 0x5410, R15 ;  /* 0x00005410170b7816 */ /* 0x000fc6000000000f */
[----:B------:R-:W0:Y:S01]  /*7f9a0*/  LDS.128 R12, [R26] ;  /* 0x000000001a0c7984 */ /* 0x000e220000000c00 */
[----:B------:R-:W-:Y:S02]  /*7f9b0*/  PRMT R8, R8, 0x5410, R16 ;  /* 0x0000541008087816 */ /* 0x000fe40000000010 */
[----:B------:R-:W-:Y:S01]  /*7f9c0*/  PRMT R9, R9, 0x5410, R24 ;  /* 0x0000541009097816 */ /* 0x000fe20000000018 */
[----:B------:R-:W2:Y:S01]  /*7f9d0*/  LDL.LU R16, [R1+0x2130] ;  /* 0x0021300001107983 */ /* 0x000ea20000300800 */
[----:B------:R-:W-:-:S03]  /*7f9e0*/  PRMT R10, R10, 0x5410, R27 ;  /* 0x000054100a0a7816 */ /* 0x000fc6000000001b */
[----:B------:R-:W3:Y:S04]  /*7f9f0*/  LDL.LU R24, [R1+0x212c] ;  /* 0x00212c0001187983 */ /* 0x000ee80000300800 */
[----:B------:R-:W4:Y:S04]  /*7fa00*/  LDL.LU R27, [R1+0x2128] ;  /* 0x00212800011b7983 */ /* 0x000f280000300800 */
[----:B0-----:R-:W-:Y:S01]  /*7fa10*/  STL [R1+0xc4], R13 ;  /* 0x0000c40d01007387 */ /* 0x001fe20000100800 */
[----:B------:R-:W-:-:S03]  /*7fa20*/  IMAD.MOV.U32 R23, RZ, RZ, R12 ;  /* 0x000000ffff177224 */ /* 0x000fc600078e000c */
[----:B------:R-:W-:Y:S04]  /*7fa30*/  STL.64 [R1+0xc8], R14 ;  /* 0x0000c80e01007387 */ /* 0x000fe80000100a00 */
[----:B------:R-:W0:Y:S04]  /*7fa40*/  LDS.128 R12, [R26+0x400] ;  /* 0x000400001a0c7984 */ /* 0x000e280000000c00 */
[----:B------:R1:W-:Y:S01]  /*7fa50*/  STL [R1+0x1f78], R23 ;  /* 0x001f781701007387 */ /* 0x0003e20000100800 */
[----:B------:R-:W-:Y:S06]  /*7fa60*/  BAR.SYNC.DEFER_BLOCKING 0x0 ;  /* 0x0000000000007b1d */ /* 0x000fec0000010000 */
[----:B-1----:R-:W2:Y:S04]  /*7fa70*/  LDL.LU R23, [R1+0xaf4] ;  /* 0x000af40001177983 */ /* 0x002ea80000300800 */
[----:B0-----:R-:W-:Y:S04]  /*7fa80*/  STL.64 [R1+0xb0], R12 ;  /* 0x0000b00c01007387 */ /* 0x001fe80000100a00 */
[----:B------:R0:W-:Y:S04]  /*7fa90*/  STL.64 [R1+0xb8], R14 ;  /* 0x0000b80e01007387 */ /* 0x0001e80000100a00 */
[----:B0-----:R-:W2:Y:S04]  /*7faa0*/  LDL.LU.64 R14, [R1+0x2120] ;  /* 0x00212000010e7983 */ /* 0x001ea80000300a00 */
[----:B------:R-:W3:Y:S04]  /*7fab0*/  LDL.LU.64 R12, [R1+0x2118] ;  /* 0x00211800010c7983 */ /* 0x000ee80000300a00 */
[----:B------:R0:W-:Y:S04]  /*7fac0*/  STSM.16.M88.4 [R29], R4 ;  /* 0x000000041d007844 */ /* 0x0001e80000000200 */
[----:B0-----:R-:W4:Y:S04]  /*7fad0*/  LDL.LU R7, [R1+0x414] ;  /* 0x0004140001077983 */ /* 0x001f280000300800 */
[----:B------:R2:W-:Y:S01]  /*7fae0*/  STSM.16.M88.4 [R29+0x200], R8 ;  /* 0x000200081d007844 */ /* 0x0005e20000000200 */
[----:B------:R-:W-:-:S02]  /*7faf0*/  PRMT R5, R20, 0x5410, R21 ;  /* 0x0000541014057816 */ /* 0x000fc40000000015 */
[----:B------:R-:W-:Y:S01]  /*7fb00*/  PRMT R6, R2, 0x5410, R19 ;  /* 0x0000541002067816 */ /* 0x000fe20000000013 */
[----:B------:R-:W-:Y:S01]  /*7fb10*/  BAR.SYNC.DEFER_BLOCKING 0x0 ;  /* 0x0000000000007b1d */ /* 0x000fe20000010000 */
[----:B--2---:R-:W-:-:S05]  /*7fb20*/  PRMT R10, R15, 0x5410, R28 ;  /* 0x000054100f0a7816 */ /* 0x004fca000000001c */
[----:B------:R-:W2:Y:S01]  /*7fb30*/  LDL.LU R28, [R1+0x88c] ;  /* 0x00088c00011c7983 */ /* 0x000ea20000300800 */
[----:B---3--:R-:W-:Y:S02]  /*7fb40*/  PRMT R11, R13, 0x5410, R14 ;  /* 0x000054100d0b7816 */ /* 0x008fe4000000000e */
[----:B------:R-:W-:Y:S02]  /*7fb50*/  PRMT R4, R3, 0x5410, R12 ;  /* 0x0000541003047816 */ /* 0x000fe4000000000c */
[----:B------:R-:W0:Y:S04]  /*7fb60*/  LDS.128 R12, [R26] ;  /* 0x000000001a0c7984 */ /* 0x000e280000000c00 */
[----:B------:R-:W2:Y:S04]  /*7fb70*/  LDL.LU R3, [R1+0x1498] ;  /* 0x0014980001037983 */ /* 0x000ea80000300800 */
[----:B------:R-:W3:Y:S04]  /*7fb80*/  LDL.LU R21, [R1+0x878] ;  /* 0x0008780001157983 */ /* 0x000ee80000300800 */
[----:B------:R-:W3:Y:S04]  /*7fb90*/  LDL.LU R2, [R1+0x1494] ;  /* 0x0014940001027983 */ /* 0x000ee80000300800 */
[----:B------:R-:W2:Y:S01]  /*7fba0*/  LDL.LU R20, [R1+0x23c] ;  /* 0x00023c0001147983 */ /* 0x000ea20000300800 */
[----:B----4-:R-:W-:-:S02]  /*7fbb0*/  PRMT R8, R23, 0x5410, R7 ;  /* 0x0000541017087816 */ /* 0x010fc40000000007 */
[----:B------:R-:W-:Y:S01]  /*7fbc0*/  PRMT R7, R17, 0x5410, R18 ;  /* 0x0000541011077816 */ /* 0x000fe20000000012 */
[----:B------:R-:W4:Y:S04]  /*7fbd0*/  LDL.LU R19, [R1+0x334] ;  /* 0x0003340001137983 */ /* 0x000f280000300800 */
[----:B0-----:R-:W-:Y:S01]  /*7fbe0*/  STL [R1+0xa0], R12 ;  /* 0x0000a00c01007387 */ /* 0x001fe20000100800 */
[----:B------:R-:W-:-:S03]  /*7fbf0*/  IMAD.MOV.U32 R17, RZ, RZ, R13 ;  /* 0x000000ffff117224 */ /* 0x000fc600078e000d */
[----:B------:R-:W-:Y:S04]  /*7fc00*/  STL.64 [R1+0xa8], R14 ;  /* 0x0000a80e01007387 */ /* 0x000fe80000100a00 */
[----:B------:R-:W0:Y:S04]  /*7fc10*/  LDS.128 R12, [R26+0x400] ;  /* 0x000400001a0c7984 */ /* 0x000e280000000c00 */
[----:B------:R1:W-:Y:S01]  /*7fc20*/  STL.64 [R1+0x1fd0], R16 ;  /* 0x001fd01001007387 */ /* 0x0003e20000100a00 */
[----:B------:R-:W-:Y:S06]  /*7fc30*/  BAR.SYNC.DEFER_BLOCKING 0x0 ;  /* 0x0000000000007b1d */ /* 0x000fec0000010000 */
[----:B0-----:R-:W-:Y:S01]  /*7fc40*/  STL.64 [R1+0x90], R12 ;  /* 0x0000900c01007387 */ /* 0x001fe20000100a00 */
[----:B------:R-:W-:-:S03]  /*7fc50*/  IMAD.MOV.U32 R18, RZ, RZ, R14 ;  /* 0x000000ffff127224 */ /* 0x000fc600078e000e */
[----:B------:R0:W-:Y:S04]  /*7fc60*/  STL [R1+0x9c], R15 ;  /* 0x00009c0f01007387 */ /* 0x0001e80000100800 */
[----:B-1----:R-:W2:Y:S04]  /*7fc70*/  LDL.LU R16, [R1+0x14b8] ;  /* 0x0014b80001107983 */ /* 0x002ea80000300800 */
[----:B0-----:R-:W2:Y:S04]  /*7fc80*/  LDL.LU R15, [R1+0x8b0] ;  /* 0x0008b000010f7983 */ /* 0x001ea80000300800 */
[----:B------:R-:W2:Y:S04]  /*7fc90*/  LDL.LU R14, [R1+0x14b4] ;  /* 0x0014b400010e7983 */ /* 0x000ea80000300800 */
[----:B------:R-:W3:Y:S04]  /*7fca0*/  LDL.LU R13, [R1+0x8ac] ;  /* 0x0008ac00010d7983 */ /* 0x000ee80000300800 */
[----:B------:R-:W3:Y:S04]  /*7fcb0*/  LDL.LU R12, [R1+0x14b0] ;  /* 0x0014b000010c7983 */ /* 0x000ee80000300800 */
[----:B------:R-:W-:Y:S01]  /*7fcc0*/  STSM.16.M88.4 [R29], R4 ;  /* 0x000000041d007844 */ /* 0x000fe20000000200 */
[----:B------:R-:W-:-:S05]  /*7fcd0*/  PRMT R9, R25, 0x5410, R0 ;  /* 0x0000541019097816 */ /* 0x000fca0000000000 */
[----:B------:R-:W-:Y:S01]  /*7fce0*/  STSM.16.M88.4 [R29+0x200], R8 ;  /* 0x000200081d007844 */ /* 0x000fe20000000200 */
[----:B------:R-:W-:Y:S06]  /*7fcf0*/  BAR.SYNC.DEFER_BLOCKING 0x0 ;  /* 0x0000000000007b1d */ /* 0x000fec0000010000 */
[----:B--2---:R0:W-:Y:S04]  /*7fd00*/  STL.64 [R1+0x2110], R14 ;  /* 0x0021100e01007387 */ /* 0x0041e80000100a00 */
[----:B0-----:R-:W2:Y:S04]  /*7fd10*/  LDL.LU R14, [R1+0x420] ;  /* 0x00042000010e7983 */ /* 0x001ea80000300800 */
[----:B------:R-:W2:Y:S04]  /*7fd20*/  LDL.LU R15, [R1+0xb30] ;  /* 0x000b3000010f7983 */ /* 0x000ea80000300800 */
[----:B---3--:R0:W-:Y:S04]  /*7fd30*/  STL.64 [R1+0x2108], R12 ;  /* 0x0021080c01007387 */ /* 0x0081e80000100a00 */
[----:B0-----:R-:W3:Y:S04]  /*7fd40*/  LDL.LU R12, [R1+0x424] ;  /* 0x00042400010c7983 */ /* 0x001ee80000300800 */
[----:B------:R-:W3:Y:S04]  /*7fd50*/  LDL.LU R13, [R1+0xb34] ;  /* 0x000b3400010d7983 */ /* 0x000ee80000300800 */
[----:B------:R-:W2:Y:S04]  /*7fd60*/  LDL.LU R4, [R1+0x434] ;  /* 0x0004340001047983 */ /* 0x000ea80000300800 */
[----:B------:R-:W2:Y:S04]  /*7fd70*/  LDL.LU R5, [R1+0xb8c] ;  /* 0x000b8c0001057983 */ /* 0x000ea80000300800 */
[----:B------:R-:W3:Y:S04]  /*7fd80*/  LDL.LU R6, [R1+0x430] ;  /* 0x0004300001067983 */ /* 0x000ee80000300800 */
[----:B------:R-:W3:Y:S04]  /*7fd90*/  LDL.LU R7, [R1+0xb88] ;  /* 0x000b880001077983 */ /* 0x000ee80000300800 */
[----:B------:R-:W4:Y:S04]  /*7fda0*/  LDL.LU R10, [R1+0x874] ;  /* 0x00087400010a7983 */ /* 0x000f280000300800 */
[----:B------:R-:W4:Y:S01]  /*7fdb0*/  LDL.LU R11, [R1+0x1490] ;  /* 0x00149000010b7983 */ /* 0x000f220000300800 */
[----:B------:R-:W-:-:S03]  /*7fdc0*/  PRMT R8, R3, 0x5410, R28 ;  /* 0x0000541003087816 */ /* 0x000fc6000000001c */
[----:B------:R-:W4:Y:S04]  /*7fdd0*/  LDL.LU R17, [R1+0x8a0] ;  /* 0x0008a00001117983 */ /* 0x000f280000300800 */
[----:B------:R-:W4:Y:S01]  /*7fde0*/  LDL.LU R23, [R1+0x14a8] ;  /* 0x0014a80001177983 */ /* 0x000f220000300800 */
[----:B------:R-:W-:-:S03]  /*7fdf0*/  PRMT R9, R2, 0x5410, R21 ;  /* 0x0000541002097816 */ /* 0x000fc60000000015 */
[----:B------:R-:W4:Y:S04]  /*7fe00*/  LDL.LU R0, [R1+0x89c] ;  /* 0x00089c0001007983 */ /* 0x000f280000300800 */
[----:B------:R-:W4:Y:S04]  /*7fe10*/  LDL.LU R25, [R1+0x14a4] ;  /* 0x0014a40001197983 */ /* 0x000f280000300800 */
[----:B------:R-:W4:Y:S04]  /*7fe20*/  LDL.LU R28, [R1+0x890] ;  /* 0x00089000011c7983 */ /* 0x000f280000300800 */
[----:B------:R-:W4:Y:S04]  /*7fe30*/  LDL.LU R3, [R1+0x149c] ;  /* 0x00149c0001037983 */ /* 0x000f280000300800 */
[----:B------:R-:W4:Y:S04]  /*7fe40*/  LDL.LU R21, [R1+0x2c0] ;  /* 0x0002c00001157983 */ /* 0x000f280000300800 */
[----:B------:R-:W4:Y:S01]  /*7fe50*/  LDL.LU R2, [R1+0x338] ;  /* 0x0003380001027983 */ /* 0x000f220000300800 */
[----:B--2---:R-:W-:-:S02]  /*7fe60*/  PRMT R4, R5, 0x5410, R4 ;  /* 0x0000541005047816 */ /* 0x004fc40000000004 */
[----:B---3--:R-:W-:Y:S02]  /*7fe70*/  PRMT R5, R7, 0x5410, R6 ;  /* 0x0000541007057816 */ /* 0x008fe40000000006 */
[----:B------:R-:W-:Y:S02]  /*7fe80*/  PRMT R6, R13, 0x5410, R12 ;  /* 0x000054100d067816 */ /* 0x000fe4000000000c */
[----:B------:R-:W-:Y:S02]  /*7fe90*/  PRMT R7, R15, 0x5410, R14 ;  /* 0x000054100f077816 */ /* 0x000fe4000000000e */
[----:B------:R-:W0:Y:S01]  /*7fea0*/  LDS.128 R12, [R26] ;  /* 0x000000001a0c7984 */ /* 0x000e220000000c00 */
[----:B----4-:R-:W-:Y:S02]  /*7feb0*/  PRMT R10, R11, 0x5410, R10 ;  /* 0x000054100b0a7816 */ /* 0x010fe4000000000a */
[----:B------:R-:W-:Y:S01]  /*7fec0*/  PRMT R11, R19, 0x5410, R20 ;  /* 0x00005410130b7816 */ /* 0x000fe20000000014 */
[----:B0-----:R-:W-:Y:S01]  /*7fed0*/  STL.64 [R1+0x80], R12 ;  /* 0x0000800c01007387 */ /* 0x001fe20000100a00 */
[----:B------:R-:W-:-:S03]  /*7fee0*/  IMAD.MOV.U32 R19, RZ, RZ, R15 ;  /* 0x000000ffff137224 */ /* 0x000fc600078e000f */
[----:B------:R-:W-:Y:S04]  /*7fef0*/  STL [R1+0x88], R14 ;  /* 0x0000880e01007387 */ /* 0x000fe80000100800 */
[----:B------:R-:W0:Y:S01]  /*7ff00*/  LDS.128 R12, [R26+0x400] ;  /* 0x000400001a0c7984 */ /* 0x000e220000000c00 */
[----:B------:R-:W-:Y:S06]  /*7ff10*/  BAR.SYNC.DEFER_BLOCKING 0x0 ;  /* 0x0000000000007b1d */ /* 0x000fec0000010000 */
[----:B------:R1:W-:Y:S04]  /*7ff20*/  STL.64 [R1+0x1f18], R18 ;  /* 0x001f181201007387 */ /* 0x0003e80000100a00 */
[----:B-1----:R-:W2:Y:S04]  /*7ff30*/  LDL.LU R18, [R1+0x14bc] ;  /* 0x0014bc0001127983 */ /* 0x002ea80000300800 */
[----:B------:R-:W3:Y:S04]  /*7ff40*/  LDL.LU R19, [R1+0x8b8] ;  /* 0x0008b80001137983 */ /* 0x000ee80000300800 */
[----:B------:R-:W-:Y:S04]  /*7ff50*/  STSM.16.M88.4 [R29], R4 ;  /* 0x000000041d007844 */ /* 0x000fe80000000200 */
[----:B0-----:R-:W-:Y:S01]  /*7ff60*/  STL.64 [R1+0x70], R12 ;  /* 0x0000700c01007387 */ /* 0x001fe20000100a00 */
[----:B------:R-:W-:-:S03]  /*7ff70*/  IMAD.MOV.U32 R20, RZ, RZ, R15 ;  /* 0x000000ffff147224 */ /* 0x000fc600078e000f */
[----:B------:R0:W-:Y:S04]  /*7ff80*/  STL [R1+0x78], R14 ;  /* 0x0000780e01007387 */ /* 0x0001e80000100800 */
[----:B0-----:R-:W4:Y:S04]  /*7ff90*/  LDL.LU.64 R14, [R1+0x2110] ;  /* 0x00211000010e7983 */ /* 0x001f280000300a00 */
[----:B------:R-:W2:Y:S04]  /*7ffa0*/  LDL.LU.64 R12, [R1+0x2108] ;  /* 0x00210800010c7983 */ /* 0x000ea80000300a00 */
[----:B------:R-:W2:Y:S04]  /*7ffb0*/  LDL.LU R7, [R1+0x8bc] ;  /* 0x0008bc0001077983 */ /* 0x000ea80000300800 */
[----:B------:R3:W-:Y:S01]  /*7ffc0*/  STSM.16.M88.4 [R29+0x200], R8 ;  /* 0x000200081d007844 */ /* 0x0007e20000000200 */
[----:B------:R-:W-:Y:S01]  /*7ffd0*/  PRMT R4, R23, 0x5410, R17 ;  /* 0x0000541017047816 */ /* 0x000fe20000000011 */
[----:B------:R-:W-:Y:S01]  /*7ffe0*/  BAR.SYNC.DEFER_BLOCKING 0x0 ;  /* 0x0000000000007b1d */ /* 0x000fe20000010000 */
[----:B---3--:R-:W-:-:S02]  /*7fff0*/  PRMT R9, R16, 0x5410, R19 ;  /* 0x0000541010097816 */ /* 0x008fc40000000013 */
[----:B----4-:R-:W-:Y:S02]  /*80000*/  PRMT R10, R14, 0x5410, R15 ;  /* 0x000054100e0a7816 */ /* 0x010fe4000000000f */
[----:B--2---:R-:W-:Y:S02]  /*80010*/  PRMT R11, R12, 0x5410, R13 ;  /* 0x000054100c0b7816 */ /* 0x004fe4000000000d */
[----:B------:R-:W-:-:S03]  /*80020*/  PRMT R8, R18, 0x5410, R7 ;  /* 0x0000541012087816 */ /* 0x000fc60000000007 */
[----:B------:R-:W-:Y:S04]  /*80030*/  STL.64 [R1+0x2100], R10 ;  /* 0x0021000a01007387 */ /* 0x000fe80000100a00 */
[----:B------:R-:W-:Y:S04]  /*80040*/  STL.64 [R1+0x20f8], R8 ;  /* 0x0020f80801007387 */ /* 0x000fe80000100a00 */
[----:B------:R-:W0:Y:S04]  /*80050*/  LDS.128 R8, [R26] ;  /* 0x000000001a087984 */ /* 0x000e280000000c00 */
[----:B------:R-:W2:Y:S04]  /*80060*/  LDL.LU R18, [R1+0x8d4] ;  /* 0x0008d40001127983 */ /* 0x000ea80000300800 */
[----:B------:R-:W2:Y:S04]  /*80070*/  LDL.LU R19, [R1+0x14c4] ;  /* 0x0014c40001137983 */ /* 0x000ea80000300800 */
[----:B------:R-:W3:Y:S04]  /*80080*/  LDL.LU R15, [R1+0x8d0] ;  /* 0x0008d000010f7983 */ /* 0x000ee80000300800 */
[----:B------:R-:W3:Y:S04]  /*80090*/  LDL.LU R14, [R1+0x14c0] ;  /* 0x0014c000010e7983 */ /* 0x000ee80000300800 */
[----:B------:R-:W4:Y:S04]  /*800a0*/  LDL.LU R13, [R1+0x2c4] ;  /* 0x0002c400010d7983 */ /* 0x000f280000300800 */
[----:B------:R-:W4:Y:S04]  /*800b0*/  LDL.LU R12, [R1+0x340] ;  /* 0x00034000010c7983 */ /* 0x000f280000300800 */
[----:B0-----:R-:W-:Y:S04]  /*800c0*/  STL [R1+0x64], R9 ;  /* 0x0000640901007387 */ /* 0x001fe80000100800 */
[----:B------:R-:W-:Y:S04]  /*800d0*/  STL.64 [R1+0x68], R10 ;  /* 0x0000680a01007387 */ /* 0x000fe80000100a00 */
[----:B------:R-:W2:Y:S04]  /*800e0*/  LDL.LU R16, [R1+0xa88] ;  /* 0x000a880001107983 */ /* 0x000ea80000300800 */
[----:B------:R-:W2:Y:S01]  /*800f0*/  LDL.LU R17, [R1+0x1740] ;  /* 0x0017400001117983 */ /* 0x000ea20000300800 */
[----:B------:R-:W-:Y:S01]  /*80100*/  PRMT R7, R2, 0x5410, R21 ;  /* 0x0000541002077816 */ /* 0x000fe20000000015 */
[----:B------:R-:W-:-:S02]  /*80110*/  IMAD.MOV.U32 R21, RZ, RZ, R8 ;  /* 0x000000ffff157224 */ /* 0x000fc400078e0008 */
[----:B------:R-:W0:Y:S01]  /*80120*/  LDS.128 R8, [R26+0x400] ;  /* 0x000400001a087984 */ /* 0x000e220000000c00 */
[----:B------:R-:W-:Y:S02]  /*80130*/  PRMT R5, R25, 0x5410, R0 ;  /* 0x0000541019057816 */ /* 0x000fe40000000000 */
[----:B------:R-:W-:Y:S01]  /*80140*/  PRMT R6, R3, 0x5410, R28 ;  /* 0x0000541003067816 */ /* 0x000fe2000000001c */
[----:B------:R-:W-:Y:S06]  /*80150*/  BAR.SYNC.DEFER_BLOCKING 0x0 ;  /* 0x0000000000007b1d */ /* 0x000fec0000010000 */
[----:B--2---:R1:W-:Y:S04]  /*80160*/  STL.64 [R1+0x20f0], R16 ;  /* 0x0020f01001007387 */ /* 0x0043e80000100a00 */
[----:B-1----:R-:W2:Y:S04]  /*80170*/  LDL.LU R16, [R1+0x8dc] ;  /* 0x0008dc0001107983 */ /* 0x002ea80000300800 */
[----:B------:R-:W2:Y:S04]  /*80180*/  LDL.LU R17, [R1+0x14c8] ;  /* 0x0014c80001117983 */ /* 0x000ea80000300800 */
[----:B------:R-:W2:Y:S04]  /*80190*/  LDL.LU R23, [R1+0xa84] ;  /* 0x000a840001177983 */ /* 0x000ea80000300800 */
[----:B------:R-:W2:Y:S04]  /*801a0*/  LDL.LU R0, [R1+0x173c] ;  /* 0x00173c0001007983 */ /* 0x000ea80000300800 */
[----:B------:R-:W2:Y:S04]  /*801b0*/  LDL.LU R25, [R1+0xa7c] ;  /* 0x000a7c0001197983 */ /* 0x000ea80000300800 */
[----:B------:R-:W2:Y:S04]  /*801c0*/  LDL.LU R28, [R1+0x152c] ;  /* 0x00152c00011c7983 */ /* 0x000ea80000300800 */
[----:B------:R-:W2:Y:S04]  /*801d0*/  LDL.LU R3, [R1+0xa78] ;  /* 0x000a780001037983 */ /* 0x000ea80000300800 */
[----:B------:R-:W2:Y:S04]  /*801e0*/  LDL.LU R2, [R1+0x1528] ;  /* 0x0015280001027983 */ /* 0x000ea80000300800 */
[----:B------:R1:W-:Y:S04]  /*801f0*/  STL.64 [R1+0x1ee0], R20 ;  /* 0x001ee01401007387 */ /* 0x0003e80000100a00 */
[----:B-1----:R-:W2:Y:S01]  /*80200*/  LDL.LU R21, [R1+0x14cc] ;  /* 0x0014cc0001157983 */ /* 0x002ea20000300800 */
[----:B0-----:R-:W-:-:S03]  /*80210*/  IMAD.MOV.U32 R20, RZ, RZ, R11 ;  /* 0x000000ffff147224 */ /* 0x001fc600078e000b */
[----:B------:R-:W-:Y:S04]  /*80220*/  STL.64 [R1+0x50], R8 ;  /* 0x0000500801007387 */ /* 0x000fe80000100a00 */
[----:B------:R0:W-:Y:S04]  /*80230*/  STL [R1+0x58], R10 ;  /* 0x0000580a01007387 */ /* 0x0001e80000100800 */
[----:B0-----:R-:W2:Y:S04]  /*80240*/  LDL.LU.64 R10, [R1+0x2100] ;  /* 0x00210000010a7983 */ /* 0x001ea80000300a00 */
[----:B------:R-:W2:Y:S04]  /*80250*/  LDL.LU.64 R8, [R1+0x20f8] ;  /* 0x0020f80001087983 */ /* 0x000ea80000300a00 */
[----:B------:R0:W-:Y:S04]  /*80260*/  STL [R1+0x1f94], R20 ;  /* 0x001f941401007387 */ /* 0x0001e80000100800 */
[----:B------:R1:W-:Y:S04]  /*80270*/  STSM.16.M88.4 [R29], R4 ;  /* 0x000000041d007844 */ /* 0x0003e80000000200 */
[----:B0-----:R-:W3:Y:S04]  /*80280*/  LDL.LU R20, [R1+0x8e0] ;  /* 0x0008e00001147983 */ /* 0x001ee80000300800 */
[----:B-1----:R-:W3:Y:S04]  /*80290*/  LDL.LU R4, [R1+0x8ec] ;  /* 0x0008ec0001047983 */ /* 0x002ee80000300800 */
[----:B------:R-:W3:Y:S04]  /*802a0*/  LDL.LU R5, [R1+0x14d4] ;  /* 0x0014d40001057983 */ /* 0x000ee80000300800 */
[----:B------:R-:W4:Y:S04]  /*802b0*/  LDL.LU R6, [R1+0x8e8] ;  /* 0x0008e80001067983 */ /* 0x000f280000300800 */
[----:B------:R-:W4:Y:S04]  /*802c0*/  LDL.LU R7, [R1+0x14d0] ;  /* 0x0014d00001077983 */ /* 0x000f280000300800 */
[----:B--2---:R0:W-:Y:S04]  /*802d0*/  STSM.16.M88.4 [R29+0x200], R8 ;  /* 0x000200081d007844 */ /* 0x0041e80000000200 */
[----:B0-----:R-:W2:Y:S04]  /*802e0*/  LDL.LU R10, [R1+0x8fc] ;  /* 0x0008fc00010a7983 */ /* 0x001ea80000300800 */
[----:B------:R-:W2:Y:S01]  /*802f0*/  LDL.LU R11, [R1+0x14dc] ;  /* 0x0014dc00010b7983 */ /* 0x000ea20000300800 */
[----:B---3--:R-:W-:-:S02]  /*80300*/  PRMT R9, R5, 0x5410, R4 ;  /* 0x0000541005097816 */ /* 0x008fc40000000004 */
[----:B------:R-:W-:Y:S01]  /*80310*/  PRMT R5, R17, 0x5410, R16 ;  /* 0x0000541011057816 */ /* 0x000fe20000000010 */
[----:B------:R-:W-:Y:S01]  /*80320*/  BAR.SYNC.DEFER_BLOCKING 0x0 ;  /* 0x0000000000007b1d */ /* 0x000fe20000010000 */
[----:B--2---:R-:W-:Y:S02]  /*80330*/  PRMT R8, R11, 0x5410, R10 ;  /* 0x000054100b087816 */ /* 0x004fe4000000000a */
[----:B----4-:R-:W-:Y:S02]  /*80340*/  PRMT R10, R7, 0x5410, R6 ;  /* 0x00005410070a7816 */ /* 0x010fe40000000006 */
[----:B------:R-:W-:Y:S02]  /*80350*/  PRMT R6, R19, 0x5410, R18 ;  /* 0x0000541013067816 */ /* 0x000fe40000000012 */
[----:B------:R-:W0:Y:S01]  /*80360*/  LDS.128 R16, [R26] ;  /* 0x000000001a107984 */ /* 0x000e220000000c00 */
[----:B------:R-:W-:Y:S02]  /*80370*/  PRMT R11, R12, 0x5410, R13 ;  /* 0x000054100c0b7816 */ /* 0x000fe4000000000d */
[----:B------:R-:W-:Y:S01]  /*80380*/  PRMT R7, R14, 0x5410, R15 ;  /* 0x000054100e077816 */ /* 0x000fe2000000000f */
[----:B------:R-:W2:Y:S04]  /*80390*/  LDL.LU R12, [R1+0x1514] ;  /* 0x00151400010c7983 */ /* 0x000ea80000300800 */
[----:B------:R-:W3:Y:S04]  /*803a0*/  LDL.LU R13, [R1+0x14f4] ;  /* 0x0014f400010d7983 */ /* 0x000ee80000300800 */
[----:B------:R-:W4:Y:S04]  /*803b0*/  LDL.LU R14, [R1+0x14e0] ;  /* 0x0014e000010e7983 */ /* 0x000f280000300800 */
[----:B------:R-:W2:Y:S04]  /*803c0*/  LDL.LU R15, [R1+0x34c] ;  /* 0x00034c00010f7983 */ /* 0x000ea80000300800 */
[----:B0-----:R-:W-:Y:S04]  /*803d0*/  STL.64 [R1+0x40], R16 ;  /* 0x0000401001007387 */ /* 0x001fe80000100a00 */
[----:B------:R-:W-:Y:S04]  /*803e0*/  STL.64 [R1+0x48], R18 ;  /* 0x0000481201007387 */ /* 0x000fe80000100a00 */
[----:B------:R-:W0:Y:S04]  /*803f0*/  LDS.128 R16, [R26+0x400] ;  /* 0x000400001a107984 */ /* 0x000e280000000c00 */
[----:B0-----:R0:W-:Y:S04]  /*80400*/  STL.64 [R1+0x30], R16 ;  /* 0x0000301001007387 */ /* 0x0011e80000100a00 */
[----:B------:R-:W-:Y:S04]  /*80410*/  STL.64 [R1+0x38], R18 ;  /* 0x0000381201007387 */ /* 0x000fe80000100a00 */
[----:B0-----:R-:W2:Y:S01]  /*80420*/  LDL.LU.64 R16, [R1+0x20f0] ;  /* 0x0020f00001107983 */ /* 0x001ea20000300a00 */
[----:B------:R-:W-:Y:S01]  /*80430*/  PRMT R4, R21, 0x5410, R20 ;  /* 0x0000541015047816 */ /* 0x000fe20000000014 */
[----:B------:R-:W-:Y:S06]  /*80440*/  BAR.SYNC.DEFER_BLOCKING 0x0 ;  /* 0x0000000000007b1d */ /* 0x000fec0000010000 */
[----:B------:R0:W-:Y:S04]  /*80450*/  STSM.16.M88.4 [R29], R4 ;  /* 0x000000041d007844 */ /* 0x0001e80000000200 */
[----:B------:R1:W-:Y:S04]  /*80460*/  STSM.16.M88.4 [R29+0x200], R8 ;  /* 0x000200081d007844 */ /* 0x0003e80000000200 */
[----:B0-----:R-:W3:Y:S04]  /*80470*/  LDL.LU R4, [R1+0xa74] ;  /* 0x000a740001047983 */ /* 0x001ee80000300800 */
[----:B------:R-:W3:Y:S01]  /*80480*/  LDL.LU R5, [R1+0xa70] ;  /* 0x000a700001057983 */ /* 0x000ee20000300800 */
[----:B-1----:R-:W-:-:S03]  /*80490*/  PRMT R10, R28, 0x5410, R25 ;  /* 0x000054101c0a7816 */ /* 0x002fc60000000019 */
[----:B------:R-:W4:Y:S01]  /*804a0*/  LDL.LU R6, [R1+0xa68] ;  /* 0x000a680001067983 */ /* 0x000f220000300800 */
[----:B------:R-:W-:-:S03]  /*804b0*/  PRMT R9, R0, 0x5410, R23 ;  /* 0x0000541000097816 */ /* 0x000fc60000000017 */
[----:B------:R-:W4:Y:S01]  /*804c0*/  LDL.LU R7, [R1+0x2c8] ;  /* 0x0002c80001077983 */ /* 0x000f220000300800 */
[----:B------:R-:W-:Y:S01]  /*804d0*/  PRMT R11, R2, 0x5410, R3 ;  /* 0x00005410020b7816 */ /* 0x000fe20000000003 */
[----:B------:R-:W-:Y:S01]  /*804e0*/  BAR.SYNC.DEFER_BLOCKING 0x0 ;  /* 0x0000000000007b1d */ /* 0x000fe20000010000 */
[----:B--2---:R-:W-:-:S05]  /*804f0*/  PRMT R8, R17, 0x5410, R16 ;  /* 0x0000541011087816 */ /* 0x004fca0000000010 */
[----:B------:R-:W2:Y:S04]  /*80500*/  LDL.LU R16, [R1] ;  /* 0x0000000001107983 */ /* 0x000ea80000300800 */
[----:B------:R-:W2:Y:S04]  /*80510*/  LDL.LU R17, [R1+0x4] ;  /* 0x0000040001117983 */ /* 0x000ea80000300800 */
[----:B------:R-:W2:Y:S04]  /*80520*/  LDL.LU R25, [R1+0x175c] ;  /* 0x00175c0001197983 */ /* 0x000ea80000300800 */
[----:B------:R-:W2:Y:S04]  /*80530*/  LDL.LU R23, [R1+0x1758] ;  /* 0x0017580001177983 */ /* 0x000ea80000300800 */
[----:B------:R-:W2:Y:S04]  /*80540*/  LDL.LU R3, [R1+0x1750] ;  /* 0x0017500001037983 */ /* 0x000ea80000300800 */
[----:B------:R-:W2:Y:S04]  /*80550*/  LDL.LU R2, [R1+0x174c] ;  /* 0x00174c0001027983 */ /* 0x000ea80000300800 */
[----:B------:R-:W2:Y:S04]  /*80560*/  LDL.LU R20, [R1+0xab0] ;  /* 0x000ab00001147983 */ /* 0x000ea80000300800 */
[----:B------:R-:W2:Y:S01]  /*80570*/  LDL.LU R21, [R1+0x1748] ;  /* 0x0017480001157983 */ /* 0x000ea20000300800 */
[----:B---3--:R-:W-:-:S02]  /*80580*/  PRMT R12, R12, 0x5410, R4 ;  /* 0x000054100c0c7816 */ /* 0x008fc40000000004 */
[----:B------:R-:W-:Y:S02]  /*80590*/  PRMT R13, R13, 0x5410, R5 ;  /* 0x000054100d0d7816 */ /* 0x000fe40000000005 */
[----:B----4-:R-:W-:Y:S02]  /*805a0*/  PRMT R14, R14, 0x5410, R6 ;  /* 0x000054100e0e7816 */ /* 0x010fe40000000006 */
[----:B------:R-:W-:Y:S02]  /*805b0*/  PRMT R15, R15, 0x5410, R7 ;  /* 0x000054100f0f7816 */ /* 0x000fe40000000007 */
[----:B------:R-:W0:Y:S04]  /*805c0*/  LDS.128 R4, [R26] ;  /* 0x000000001a047984 */ /* 0x000e280000000c00 */
[----:B--2---:R-:W-:Y:S04]  /*805d0*/  STL.64 [R1+0x20e8], R22 ;  /* 0x0020e81601007387 */ /* 0x004fe80000100a00 */
[----:B------:R1:W-:Y:S04]  /*805e0*/  STL.64 [R1+0x20e0], R20 ;  /* 0x0020e01401007387 */ /* 0x0003e80000100a00 */
[----:B-1----:R-:W2:Y:S04]  /*805f0*/  LDL.LU R20, [R1+0x1b0] ;  /* 0x0001b00001147983 */ /* 0x002ea80000300800 */
[----:B------:R-:W2:Y:S04]  /*80600*/  LDL.LU R21, [R1+0x1b4] ;  /* 0x0001b40001157983 */ /* 0x000ea80000300800 */
[----:B------:R-:W2:Y:S04]  /*80610*/  LDL.LU R22, [R1+0x1b8] ;  /* 0x0001b80001167983 */ /* 0x000ea80000300800 */
[----:B------:R-:W2:Y:S04]  /*80620*/  LDL.LU R23, [R1+0x1bc] ;  /* 0x0001bc0001177983 */ /* 0x000ea80000300800 */
[----:B------:R-:W3:Y:S04]  /*80630*/  LDL.LU R18, [R1+0xa9c] ;  /* 0x000a9c0001127983 */ /* 0x000ee80000300800 */
[----:B------:R-:W3:Y:S04]  /*80640*/  LDL.LU R19, [R1+0x1744] ;  /* 0x0017440001137983 */ /* 0x000ee80000300800 */
[----:B------:R-:W4:Y:S04]  /*80650*/  LDL.LU R0, [R1+0x238] ;  /* 0x0002380001007983 */ /* 0x000f280000300800 */
[----:B------:R-:W4:Y:S04]  /*80660*/  LDL.LU R28, [R1+0x30c] ;  /* 0x00030c00011c7983 */ /* 0x000f280000300800 */
[----:B0-----:R-:W-:Y:S04]  /*80670*/  STL.64 [R1+0x20], R4 ;  /* 0x0000200401007387 */ /* 0x001fe80000100a00 */
[----:B------:R-:W-:Y:S04]  /*80680*/  STL.64 [R1+0x28], R6 ;  /* 0x0000280601007387 */ /* 0x000fe80000100a00 */
[----:B------:R-:W0:Y:S01]  /*80690*/  LDS.128 R4, [R26+0x400] ;  /* 0x000400001a047984 */ /* 0x000e220000000c00 */
[----:B------:R-:W-:Y:S06]  /*806a0*/  BAR.SYNC.DEFER_BLOCKING 0x0 ;  /* 0x0000000000007b1d */ /* 0x000fec0000010000 */
[----:B------:R1:W-:Y:S04]  /*806b0*/  STSM.16.M88.4 [R29], R12 ;  /* 0x0000000c1d007844 */ /* 0x0003e80000000200 */
[----:B------:R0:W-:Y:S04]  /*806c0*/  STSM.16.M88.4 [R29+0x200], R8 ;  /* 0x000200081d007844 */ /* 0x0001e80000000200 */
[----:B0-----:R-:W-:Y:S04]  /*806d0*/  STL.64 [R1+0x10], R4 ;  /* 0x0000100401007387 */ /* 0x001fe80000100a00 */
[----:B------:R-:W-:Y:S01]  /*806e0*/  STL.64 [R1+0x18], R6 ;  /* 0x0000180601007387 */ /* 0x000fe20000100a00 */
[----:B------:R-:W-:Y:S06]  /*806f0*/  BAR.SYNC.DEFER_BLOCKING 0x0 ;  /* 0x0000000000007b1d */ /* 0x000fec0000010000 */
[----:B-1----:R-:W4:Y:S04]  /*80700*/  LDL.LU R12, [R1+0xacc] ;  /* 0x000acc00010c7983 */ /* 0x002f280000300800 */
[----:B------:R-:W4:Y:S04]  /*80710*/  LDL.LU R13, [R1+0x1754] ;  /* 0x00175400010d7983 */ /* 0x000f280000300800 */
[----:B------:R-:W4:Y:S04]  /*80720*/  LDL.LU R14, [R1+0xac8] ;  /* 0x000ac800010e7983 */ /* 0x000f280000300800 */
[----:B------:R-:W4:Y:S04]  /*80730*/  LDL.LU R15, [R1+0xab4] ;  /* 0x000ab400010f7983 */ /* 0x000f280000300800 */
[----:B------:R-:W0:Y:S04]  /*80740*/  LDS.128 R4, [R26] ;  /* 0x000000001a047984 */ /* 0x000e280000000c00 */
[----:B------:R-:W4:Y:S04]  /*80750*/  LDL.LU R10, [R1+0xb1c] ;  /* 0x000b1c00010a7983 */ /* 0x000f280000300800 */
[----:B------:R-:W4:Y:S04]  /*80760*/  LDL.LU R11, [R1+0xb18] ;  /* 0x000b1800010b7983 */ /* 0x000f280000300800 */
[----:B0-----:R-:W-:Y:S04]  /*80770*/  STL.64 [R1], R4 ;  /* 0x0000000401007387 */ /* 0x001fe80000100a00 */
[----:B------:R-:W-:Y:S04]  /*80780*/  STL.64 [R1+0x8], R6 ;  /* 0x0000080601007387 */ /* 0x000fe80000100a00 */
[----:B------:R-:W0:Y:S01]  /*80790*/  LDS.128 R4, [R26+0x400] ;  /* 0x000400001a047984 */ /* 0x000e220000000c00 */
[----:B------:R-:W-:Y:S01]  /*807a0*/  BAR.SYNC.DEFER_BLOCKING 0x0 ;  /* 0x0000000000007b1d */ /* 0x000fe20000010000 */
[----:B------:R-:W-:-:S05]  /*807b0*/  PRMT R16, R17, 0x5410, R16 ;  /* 0x0000541011107816 */ /* 0x000fca0000000010 */
[----:B0-----:R0:W-:Y:S04]  /*807c0*/  STL [R1+0x1e9c], R4 ;  /* 0x001e9c0401007387 */ /* 0x0011e80000100800 */
[----:B------:R1:W-:Y:S04]  /*807d0*/  STL [R1+0x1e98], R5 ;  /* 0x001e980501007387 */ /* 0x0003e80000100800 */
[----:B------:R1:W-:Y:S04]  /*807e0*/  STL.64 [R1+0x1e90], R6 ;  /* 0x001e900601007387 */ /* 0x0003e80000100a00 */
[----:B0-----:R-:W4:Y:S04]  /*807f0*/  LDL.LU R4, [R1+0x1c0] ;  /* 0x0001c00001047983 */ /* 0x001f280000300800 */
[----:B-1----:R-:W4:Y:S04]  /*80800*/  LDL.LU R5, [R1+0x1c4] ;  /* 0x0001c40001057983 */ /* 0x002f280000300800 */
[----:B------:R-:W4:Y:S01]  /*80810*/  LDL.LU R6, [R1+0x1c8] ;  /* 0x0001c80001067983 */ /* 0x000f220000300800 */
[----:B------:R-:W-:-:S03]  /*80820*/  IMAD.MOV.U32 R7, RZ, RZ, R16 ;  /* 0x000000ffff077224 */ /* 0x000fc600078e0010 */
[----:B--2---:R0:W-:Y:S04]  /*80830*/  STSM.16.M88.4 [R29], R20 ;  /* 0x000000141d007844 */ /* 0x0041e80000000200 */
[----:B0-----:R-:W2:Y:S04]  /*80840*/  LDL.LU.64 R22, [R1+0x20e8] ;  /* 0x0020e80001167983 */ /* 0x001ea80000300a00 */
[----:B------:R-:W2:Y:S04]  /*80850*/  LDL.LU.64 R20, [R1+0x20e0] ;  /* 0x0020e00001147983 */ /* 0x000ea80000300a00 */
[----:B------:R-:W2:Y:S01]  /*80860*/  LDL.LU.64 R16, [R1+0x1478] ;  /* 0x0014780001107983 */ /* 0x000ea20000300a00 */
[----:B---3--:R-:W-:-:S02]  /*80870*/  PRMT R18, R19, 0x5410, R18 ;  /* 0x0000541013127816 */ /* 0x008fc40000000012 */
[----:B----4-:R-:W-:Y:S02]  /*80880*/  PRMT R19, R28, 0x5410, R0 ;  /* 0x000054101c137816 */ /* 0x010fe40000000000 */
[----:B------:R-:W-:Y:S02]  /*80890*/  PRMT R3, R3, 0x5410, R14 ;  /* 0x0000541003037816 */ /* 0x000fe4000000000e */
[----:B------:R-:W-:Y:S02]  /*808a0*/  PRMT R2, R2, 0x5410, R15 ;  /* 0x0000541002027816 */ /* 0x000fe4000000000f */
[----:B------:R-:W-:Y:S01]  /*808b0*/  PRMT R25, R25, 0x5410, R10 ;  /* 0x0000541019197816 */ /* 0x000fe2000000000a */
[----:B------:R0:W-:Y:S01]  /*808c0*/  STSM.16.M88.4 [R29+0x200], R4 ;  /* 0x000200041d007844 */ /* 0x0001e20000000200 */
[----:B--2---:R-:W-:Y:S01]  /*808d0*/  PRMT R23, R23, 0x5410, R11 ;  /* 0x0000541017177816 */ /* 0x004fe2000000000b */
[----:B------:R-:W-:Y:S06]  /*808e0*/  BAR.SYNC.DEFER_BLOCKING 0x0 ;  /* 0x0000000000007b1d */ /* 0x000fec0000010000 */
[----:B------:R1:W-:Y:S04]  /*808f0*/  STL.64 [R1+0x20c8], R16 ;  /* 0x0020c81001007387 */ /* 0x0003e80000100a00 */
[----:B0-----:R-:W2:Y:S04]  /*80900*/  LDL.LU.64 R6, [R1+0x1480] ;  /* 0x0014800001067983 */ /* 0x001ea80000300a00 */
[----:B------:R-:W3:Y:S04]  /*80910*/  LDL.LU.64 R4, [R1+0x1470] ;  /* 0x0014700001047983 */ /* 0x000ee80000300a00 */
[----:B------:R-:W0:Y:S01]  /*80920*/  LDS.128 R8, [R26] ;  /* 0x000000001a087984 */ /* 0x000e220000000c00 */
[----:B-1----:R-:W-:-:S03]  /*80930*/  PRMT R16, R13, 0x5410, R12 ;  /* 0x000054100d107816 */ /* 0x002fc6000000000c */
[----:B------:R-:W1:Y:S04]  /*80940*/  LDS.128 R12, [R26+0x400] ;  /* 0x000400001a0c7984 */ /* 0x000e680000000c00 */
[----:B------:R-:W4:Y:S01]  /*80950*/  LDL.LU R28, [R1+0x1a4] ;  /* 0x0001a400011c7983 */ /* 0x000f220000300800 */
[----:B------:R-:W-:Y:S01]  /*80960*/  PRMT R17, R21, 0x5410, R20 ;  /* 0x0000541015117816 */ /* 0x000fe20000000014 */
[----:B------:R-:W-:Y:S06]  /*80970*/  BAR.SYNC.DEFER_BLOCKING 0x0 ;  /* 0x0000000000007b1d */ /* 0x000fec0000010000 */
[----:B0-----:R-:W-:Y:S04]  /*80980*/  STL [R1+0x1ecc], R10 ;  /* 0x001ecc0a01007387 */ /* 0x001fe80000100800 */
[----:B------:R0:W-:Y:S04]  /*80990*/  STL.64 [R1+0x1ea0], R8 ;  /* 0x001ea00801007387 */ /* 0x0001e80000100a00 */
[----:B------:R-:W-:Y:S04]  /*809a0*/  STSM.16.M88.4 [R29], R16 ;  /* 0x000000101d007844 */ /* 0x000fe80000000200 */
[----:B0-----:R-:W2:Y:S04]  /*809b0*/  LDL.LU.64 R8, [R1+0x1488] ;  /* 0x0014880001087983 */ /* 0x001ea80000300a00 */
[----:B------:R-:W-:Y:S04]  /*809c0*/  STL [R1+0x1e88], R11 ;  /* 0x001e880b01007387 */ /* 0x000fe80000100800 */
[----:B------:R-:W3:Y:S04]  /*809d0*/  LDL.LU R26, [R1+0x20d8] ;  /* 0x0020d800011a7983 */ /* 0x000ee80000300800 */
[----:B------:R-:W3:Y:S04]  /*809e0*/  LDL.LU.64 R20, [R1+0x1468] ;  /* 0x0014680001147983 */ /* 0x000ee80000300a00 */
[----:B-1----:R0:W-:Y:S04]  /*809f0*/  STL.64 [R1+0x1eb0], R12 ;  /* 0x001eb00c01007387 */ /* 0x0021e80000100a00 */
[----:B------:R1:W-:Y:S01]  /*80a00*/  STL.64 [R1+0x1ea8], R14 ;  /* 0x001ea80e01007387 */ /* 0x0003e20000100a00 */
[----:B0-----:R-:W-:-:S03]  /*80a10*/  IMAD.MOV.U32 R12, RZ, RZ, R3 ;  /* 0x000000ffff0c7224 */ /* 0x001fc600078e0003 */
[----:B------:R-:W3:Y:S01]  /*80a20*/  LDL.LU R3, [R1+0x20d4] ;  /* 0x0020d40001037983 */ /* 0x000ee20000300800 */
[----:B------:R-:W-:-:S03]  /*80a30*/  IMAD.MOV.U32 R13, RZ, RZ, R2 ;  /* 0x000000ffff0d7224 */ /* 0x000fc600078e0002 */
[----:B------:R-:W3:Y:S04]  /*80a40*/  LDL.LU R2, [R1+0x20d0] ;  /* 0x0020d00001027983 */ /* 0x000ee80000300800 */
[----:B------:R-:W3:Y:S01]  /*80a50*/  LDL.LU.64 R16, [R1+0x20c8] ;  /* 0x0020c80001107983 */ /* 0x000ee20000300a00 */
[----:B-1----:R-:W-:Y:S02]  /*80a60*/  IMAD.MOV.U32 R14, RZ, RZ, R25 ;  /* 0x000000ffff0e7224 */ /* 0x002fe400078e0019 */
[----:B------:R-:W-:Y:S01]  /*80a70*/  IMAD.MOV.U32 R15, RZ, RZ, R23 ;  /* 0x000000ffff0f7224 */ /* 0x000fe200078e0017 */
[C---:B------:R-:W-:Y:S01]  /*80a80*/  PRMT R0, R27.reuse, 0x7770, RZ ;  /* 0x000077701b007816 */ /* 0x040fe200000000ff */
[----:B------:R-:W4:Y:S04]  /*80a90*/  LDL.LU.64 R18, [R1+0x1460] ;  /* 0x0014600001127983 */ /* 0x000f280000300a00 */
[----:B------:R0:W-:Y:S01]  /*80aa0*/  STSM.16.M88.4 [R29+0x200], R12 ;  /* 0x0002000c1d007844 */ /* 0x0001e20000000200 */
[----:B------:R-:W-:Y:S01]  /*80ab0*/  BAR.SYNC.DEFER_BLOCKING 0x0 ;  /* 0x0000000000007b1d */ /* 0x000fe20000010000 */
[----:B0-----:R-:W-:-:S05]  /*80ac0*/  PRMT R29, R27, 0x7771, RZ ;  /* 0x000077711b1d7816 */ /* 0x001fca00000000ff */
[----:B--2---:R0:W-:Y:S02]  /*80ad0*/  @P3 STG.E.U8 desc[UR54][R8.64], R0 ;  /* 0x0000000008003986 */ /* 0x0041e4000c101136 */
[----:B0-----:R-:W-:Y:S02]  /*80ae0*/  IMAD.MOV.U32 R0, RZ, RZ, R24 ;  /* 0x000000ffff007224 */ /* 0x001fe400078e0018 */
[----:B---3--:R0:W-:Y:S02]  /*80af0*/  @P4 STG.E.U8 desc[UR54][R16.64], R29 ;  /* 0x0000001d10004986 */ /* 0x0081e4000c101136 */
[C---:B0-----:R-:W-:Y:S02]  /*80b00*/  PRMT R29, R27.reuse, 0x7772, RZ ;  /* 0x000077721b1d7816 */ /* 0x041fe400000000ff */
[----:B------:R-:W2:Y:S04]  /*80b10*/  LDL.LU.64 R16, [R1+0x1458] ;  /* 0x0014580001107983 */ /* 0x000ea80000300a00 */
[----:B------:R0:W-:Y:S04]  /*80b20*/  @P5 STG.E.U8 desc[UR54][R6.64], R29 ;  /* 0x0000001d06005986 */ /* 0x0001e8000c101136 */
[----:B------:R-:W3:Y:S01]  /*80b30*/  LDL.LU.64 R24, [R1+0x1450] ;  /* 0x0014500001187983 */ /* 0x000ee20000300a00 */
[----:B0-----:R-:W-:-:S03]  /*80b40*/  PRMT R29, R27, 0x7773, RZ ;  /* 0x000077731b1d7816 */ /* 0x001fc600000000ff */
[----:B------:R-:W2:Y:S04]  /*80b50*/  LDL.LU R27, [R1+0x20c4] ;  /* 0x0020c400011b7983 */ /* 0x000ea80000300800 */
[----:B------:R-:W2:Y:S04]  /*80b60*/  LDL.LU.64 R14, [R1+0x1438] ;  /* 0x00143800010e7983 */ /* 0x000ea80000300a00 */
[----:B------:R4:W-:Y:S02]  /*80b70*/  @P6 STG.E.U8 desc[UR54][R4.64], R29 ;  /* 0x0000001d04006986 */ /* 0x0009e4000c101136 */
[----:B----4-:R-:W-:-:S05]  /*80b80*/  PRMT R29, R28, 0x7770, RZ ;  /* 0x000077701c1d7816 */ /* 0x010fca00000000ff */
[----:B------:R-:W-:Y:S04]  /*80b90*/  @P1 STG.E.U8 desc[UR54][R20.64], R29 ;  /* 0x0000001d14001986 */ /* 0x000fe8000c101136 */
[----:B--2---:R0:W-:Y:S04]  /*80ba0*/  STL.64 [R1+0x20a8], R14 ;  /* 0x0020a80e01007387 */ /* 0x0041e80000100a00 */
[----:B0-----:R-:W2:Y:S01]  /*80bb0*/  LDL.LU.64 R14, [R1+0x1440] ;  /* 0x00144000010e7983 */ /* 0x001ea20000300a00 */
[----:B------:R-:W-:Y:S02]  /*80bc0*/  LOP3.LUT P1, RZ, R27, 0x400, RZ, 0xc0, !PT ;  /* 0x000004001bff7812 */ /* 0x000fe4000782c0ff */
[----:B------:R-:W-:-:S11]  /*80bd0*/  PRMT R29, R28, 0x7771, RZ ;  /* 0x000077711c1d7816 */ /* 0x000fd600000000ff */
[----:B------:R0:W-:Y:S01]  /*80be0*/  @P1 STG.E.U8 desc[UR54][R18.64], R29 ;  /* 0x0000001d12001986 */ /* 0x0001e2000c101136 */
[----:B------:R-:W-:Y:S02]  /*80bf0*/  LOP3.LUT P1, RZ, R27, 0x200, RZ, 0xc0, !PT ;  /* 0x000002001bff7812 */ /* 0x000fe4000782c0ff */
[----:B0-----:R-:W-:-:S11]  /*80c00*/  PRMT R29, R28, 0x7772, RZ ;  /* 0x000077721c1d7816 */ /* 0x001fd600000000ff */
[----:B------:R0:W-:Y:S01]  /*80c10*/  @P1 STG.E.U8 desc[UR54][R16.64], R29 ;  /* 0x0000001d10001986 */ /* 0x0001e2000c101136 */
[----:B------:R-:W-:Y:S02]  /*80c20*/  LOP3.LUT P1, RZ, R27, 0x100, RZ, 0xc0, !PT ;  /* 0x000001001bff7812 */ /* 0x000fe4000782c0ff */
[----:B0-----:R-:W-:-:S11]  /*80c30*/  PRMT R29, R28, 0x7773, RZ ;  /* 0x000077731c1d7816 */ /* 0x001fd600000000ff */
[----:B---3--:R-:W-:Y:S04]  /*80c40*/  @P1 STG.E.U8 desc[UR54][R24.64], R29 ;  /* 0x0000001d18001986 */ /* 0x008fe8000c101136 */
[----:B--2---:R0:W-:Y:S04]  /*80c50*/  STL.64 [R1+0x20b0], R14 ;  /* 0x0020b00e01007387 */ /* 0x0041e80000100a00 */
[----:B0-----:R-:W2:Y:S04]  /*80c60*/  LDL.LU.64 R14, [R1+0x1448] ;  /* 0x00144800010e7983 */ /* 0x001ea80000300a00 */
[----:B------:R-:W3:Y:S04]  /*80c70*/  LDL.LU.64 R12, [R1+0x1430] ;  /* 0x00143000010c7983 */ /* 0x000ee80000300a00 */
[----:B------:R-:W4:Y:S04]  /*80c80*/  LDL.LU.64 R10, [R1+0x1428] ;  /* 0x00142800010a7983 */ /* 0x000f280000300a00 */
[----:B------:R-:W2:Y:S04]  /*80c90*/  LDL.LU.64 R8, [R1+0x1420] ;  /* 0x0014200001087983 */ /* 0x000ea80000300a00 */
[----:B------:R-:W2:Y:S04]  /*80ca0*/  LDL.LU.64 R6, [R1+0x1418] ;  /* 0x0014180001067983 */ /* 0x000ea80000300a00 */
[----:B------:R-:W2:Y:S04]  /*80cb0*/  LDL.LU R23, [R1+0x190] ;  /* 0x0001900001177983 */ /* 0x000ea80000300800 */
[----:B------:R-:W2:Y:S04]  /*80cc0*/  LDL.LU.64 R4, [R1+0x1410] ;  /* 0x0014100001047983 */ /* 0x000ea80000300a00 */
[----:B------:R-:W2:Y:S04]  /*80cd0*/  LDL.LU.64 R20, [R1+0x1408] ;  /* 0x0014080001147983 */ /* 0x000ea80000300a00 */
[----:B------:R-:W2:Y:S04]  /*80ce0*/  LDL.LU.64 R18, [R1+0x1400] ;  /* 0x0014000001127983 */ /* 0x000ea80000300a00 */
[----:B------:R-:W2:Y:S04]  /*80cf0*/  LDL.LU.64 R16, [R1+0x13f8] ;  /* 0x0013f80001107983 */ /* 0x000ea80000300a00 */
[----:B------:R-:W2:Y:S04]  /*80d00*/  LDL.LU R28, [R1+0x20c0] ;  /* 0x0020c000011c7983 */ /* 0x000ea80000300800 */
[----:B------:R-:W2:Y:S01]  /*80d10*/  LDL.LU.64 R24, [R1+0x20b8] ;  /* 0x0020b80001187983 */ /* 0x000ea20000300a00 */
[----:B------:R-:W-:-:S02]  /*80d20*/  LOP3.LUT P1, RZ, R27, 0x80, RZ, 0xc0, !PT ;  /* 0x000000801bff7812 */ /* 0x000fc4000782c0ff */
[----:B--2---:R-:W-:-:S11]  /*80d30*/  PRMT R29, R25, 0x7770, RZ ;  /* 0x00007770191d7816 */ /* 0x004fd600000000ff */
[----:B------:R0:W-:Y:S04]  /*80d40*/  @P1 STG.E.U8 desc[UR54][R14.64], R29 ;  /* 0x0000001d0e001986 */ /* 0x0001e8000c101136 */
[----:B0-----:R-:W2:Y:S01]  /*80d50*/  LDL.LU.64 R14, [R1+0x20b0] ;  /* 0x0020b000010e7983 */ /* 0x001ea20000300a00 */
[----:B------:R-:W-:Y:S02]  /*80d60*/  LOP3.LUT P1, RZ, R27, 0x40, RZ, 0xc0, !PT ;  /* 0x000000401bff7812 */ /* 0x000fe4000782c0ff */
[----:B------:R-:W-:-:S11]  /*80d70*/  PRMT R29, R25, 0x7771, RZ ;  /* 0x00007771191d7816 */ /* 0x000fd600000000ff */
[----:B--2---:R0:W-:Y:S04]  /*80d80*/  @P1 STG.E.U8 desc[UR54][R14.64], R29 ;  /* 0x0000001d0e001986 */ /* 0x0041e8000c101136 */
[----:B0-----:R-:W2:Y:S01]  /*80d90*/  LDL.LU.64 R14, [R1+0x20a8] ;  /* 0x0020a800010e7983 */ /* 0x001ea20000300a00 */
[----:B------:R-:W-:Y:S02]  /*80da0*/  LOP3.LUT P1, RZ, R27, 0x20, RZ, 0xc0, !PT ;  /* 0x000000201bff7812 */ /* 0x000fe4000782c0ff */
[----:B------:R-:W-:Y:S02]  /*80db0*/  PRMT R29, R25, 0x7772, RZ ;  /* 0x00007772191d7816 */ /* 0x000fe400000000ff */
[C---:B------:R-:W-:Y:S02]  /*80dc0*/  LOP3.LUT P2, RZ, R3.reuse, 0x8, RZ, 0xc0, !PT ;  /* 0x0000000803ff7812 */ /* 0x040fe4000784c0ff */
[----:B------:R-:W-:-:S02]  /*80dd0*/  LOP3.LUT P0, RZ, R3, 0x2, RZ, 0xc0, !PT ;  /* 0x0000000203ff7812 */ /* 0x000fc4000780c0ff */
[C---:B------:R-:W-:Y:S02]  /*80de0*/  LOP3.LUT P3, RZ, R2.reuse, 0x40000000, RZ, 0xc0, !PT ;  /* 0x4000000002ff7812 */ /* 0x040fe4000786c0ff */
[C---:B------:R-:W-:Y:S02]  /*80df0*/  LOP3.LUT P4, RZ, R2.reuse, 0x10000000, RZ, 0xc0, !PT ;  /* 0x1000000002ff7812 */ /* 0x040fe4000788c0ff */
[C---:B------:R-:W-:Y:S02]  /*80e00*/  LOP3.LUT P5, RZ, R2.reuse, 0x8000000, RZ, 0xc0, !PT ;  /* 0x0800000002ff7812 */ /* 0x040fe400078ac0ff */
[----:B------:R-:W-:Y:S01]  /*80e10*/  LOP3.LUT P6, RZ, R2, 0x2000000, RZ, 0xc0, !PT ;  /* 0x0200000002ff7812 */ /* 0x000fe200078cc0ff */
[----:B--2---:R0:W-:Y:S01]  /*80e20*/  @P1 STG.E.U8 desc[UR54][R14.64], R29 ;  /* 0x0000001d0e001986 */ /* 0x0041e2000c101136 */
[----:B------:R-:W-:Y:S02]  /*80e30*/  LOP3.LUT P1, RZ, R27, 0x10, RZ, 0xc0, !PT ;  /* 0x000000101bff7812 */ /* 0x000fe4000782c0ff */
[----:B0-----:R-:W-:-:S02]  /*80e40*/  PRMT R29, R25, 0x7773, RZ ;  /* 0x00007773191d7816 */ /* 0x001fc400000000ff */
[----:B------:R-:W2:Y:S09]  /*80e50*/  LDL.LU R25, [R1+0x20a4] ;  /* 0x0020a40001197983 */ /* 0x000eb20000300800 */
[----:B---3--:R0:W-:Y:S01]  /*80e60*/  @P1 STG.E.U8 desc[UR54][R12.64], R29 ;  /* 0x0000001d0c001986 */ /* 0x0081e2000c101136 */
[----:B------:R-:W-:-:S02]  /*80e70*/  LOP3.LUT P1, RZ, R27, 0x8, RZ, 0xc0, !PT ;  /* 0x000000081bff7812 */ /* 0x000fc4000782c0ff */
[----:B0-----:R-:W-:-:S11]  /*80e80*/  PRMT R29, R28, 0x7770, RZ ;  /* 0x000077701c1d7816 */ /* 0x001fd600000000ff */
[----:B----4-:R0:W-:Y:S02]  /*80e90*/  @P1 STG.E.U8 desc[UR54][R10.64], R29 ;  /* 0x0000001d0a001986 */ /* 0x0101e4000c101136 */
[----:B0-----:R-:W-:-:S05]  /*80ea0*/  PRMT R29, R28, 0x7771, RZ ;  /* 0x000077711c1d7816 */ /* 0x001fca00000000ff */
[----:B------:R0:W-:Y:S02]  /*80eb0*/  @P2 STG.E.U8 desc[UR54][R8.64], R29 ;  /* 0x0000001d08002986 */ /* 0x0001e4000c101136 */
[----:B0-----:R-:W-:-:S05]  /*80ec0*/  PRMT R29, R28, 0x7772, RZ ;  /* 0x000077721c1d7816 */ /* 0x001fca00000000ff */
[----:B------:R0:W-:Y:S02]  /*80ed0*/  @P0 STG.E.U8 desc[UR54][R6.64], R29 ;  /* 0x0000001d06000986 */ /* 0x0001e4000c101136 */
[----:B0-----:R-:W-:Y:S02]  /*80ee0*/  PRMT R29, R28, 0x7773, RZ ;  /* 0x000077731c1d7816 */ /* 0x001fe400000000ff */
[----:B------:R-:W3:Y:S04]  /*80ef0*/  LDL.LU R28, [R1+0x20a0] ;  /* 0x0020a000011c7983 */ /* 0x000ee80000300800 */
[----:B------:R0:W-:Y:S02]  /*80f00*/  @P3 STG.E.U8 desc[UR54][R4.64], R29 ;  /* 0x0000001d04003986 */ /* 0x0001e4000c101136 */
[----:B0-----:R-:W-:-:S05]  /*80f10*/  PRMT R29, R23, 0x7770, RZ ;  /* 0x00007770171d7816 */ /* 0x001fca00000000ff */
[----:B------:R0:W-:Y:S02]  /*80f20*/  @P4 STG.E.U8 desc[UR54][R20.64], R29 ;  /* 0x0000001d14004986 */ /* 0x0001e4000c101136 */
[----:B0-----:R-:W-:-:S05]  /*80f30*/  PRMT R29, R23, 0x7771, RZ ;  /* 0x00007771171d7816 */ /* 0x001fca00000000ff */
[----:B------:R0:W-:Y:S02]  /*80f40*/  @P5 STG.E.U8 desc[UR54][R18.64], R29 ;  /* 0x0000001d12005986 */ /* 0x0001e4000c101136 */
[----:B0-----:R-:W-:Y:S02]  /*80f50*/  PRMT R29, R23, 0x7772, RZ ;  /* 0x00007772171d7816 */ /* 0x001fe400000000ff */
[----:B------:R-:W4:Y:S04]  /*80f60*/  LDL.LU.64 R18, [R1+0x13f0] ;  /* 0x0013f00001127983 */ /* 0x000f280000300a00 */
[----:B------:R0:W-:Y:S04]  /*80f70*/  @P6 STG.E.U8 desc[UR54][R16.64], R29 ;  /* 0x0000001d10006986 */ /* 0x0001e8000c101136 */
[----:B0-----:R-:W2:Y:S04]  /*80f80*/  LDL.LU.64 R16, [R1+0x13e8] ;  /* 0x0013e80001107983 */ /* 0x001ea80000300a00 */
[----:B------:R-:W2:Y:S04]  /*80f90*/  LDL.LU.64 R8, [R1+0x13e0] ;  /* 0x0013e00001087983 */ /* 0x000ea80000300a00 */
[----:B------:R-:W2:Y:S04]  /*80fa0*/  LDL.LU.64 R6, [R1+0x13d8] ;  /* 0x0013d80001067983 */ /* 0x000ea80000300a00 */
[----:B------:R-:W2:Y:S01]  /*80fb0*/  LDL.LU R4, [R1+0x194] ;  /* 0x0001940001047983 */ /* 0x000ea20000300800 */
[----:B------:R-:W-:-:S02]  /*80fc0*/  LOP3.LUT P3, RZ, R2, 0x400000, RZ, 0xc0, !PT ;  /* 0x0040000002ff7812 */ /* 0x000fc4000786c0ff */
[----:B------:R-:W-:Y:S01]  /*80fd0*/  LOP3.LUT P4, RZ, R2, 0x100000, RZ, 0xc0, !PT ;  /* 0x0010000002ff7812 */ /* 0x000fe2000788c0ff */
[----:B------:R-:W3:Y:S01]  /*80fe0*/  LDL.LU.64 R20, [R1+0x13d0] ;  /* 0x0013d00001147983 */ /* 0x000ee20000300a00 */
[----:B------:R-:W-:-:S03]  /*80ff0*/  PRMT R29, R23, 0x7773, RZ ;  /* 0x00007773171d7816 */ /* 0x000fc600000000ff */
[----:B------:R-:W3:Y:S04]  /*81000*/  LDL.LU R11, [R1+0x198] ;  /* 0x00019800010b7983 */ /* 0x000ee80000300800 */
[----:B------:R-:W-:Y:S04]  /*81010*/  STL.64 [R1+0x2020], R2 ;  /* 0x0020200201007387 */ /* 0x000fe80000100a00 */
[----:B----4-:R0:W-:Y:S04]  /*81020*/  @P3 STG.E.U8 desc[UR54][R18.64], R29 ;  /* 0x0000001d12003986 */ /* 0x0101e8000c101136 */
[----:B0-----:R-:W4:Y:S01]  /*81030*/  LDL.LU.64 R18, [R1+0x13c8] ;  /* 0x0013c80001127983 */ /* 0x001f220000300a00 */
[----:B--2---:R-:W-:-:S05]  /*81040*/  PRMT R29, R4, 0x7770, RZ ;  /* 0x00007770041d7816 */ /* 0x004fca00000000ff */
[----:B------:R0:W-:Y:S04]  /*81050*/  @P4 STG.E.U8 desc[UR54][R16.64], R29 ;  /* 0x0000001d10004986 */ /* 0x0001e8000c101136 */
[----:B0-----:R-:W2:Y:S04]  /*81060*/  LDL.LU.64 R16, [R1+0x13c0] ;  /* 0x0013c00001107983 */ /* 0x001ea80000300a00 */
[----:B------:R-:W2:Y:S01]  /*81070*/  LDL.LU R23, [R1+0x19c] ;  /* 0x00019c0001177983 */ /* 0x000ea20000300800 */
[----:B------:R-:W-:Y:S02]  /*81080*/  LOP3.LUT P1, RZ, R25, 0x40000000, RZ, 0xc0, !PT ;  /* 0x4000000019ff7812 */ /* 0x000fe4000782c0ff */
[----:B---3--:R-:W-:-:S11]  /*81090*/  LOP3.LUT R28, R28, 0xf7ffffff, RZ, 0xc0, !PT ;  /* 0xf7ffffff1c1c7812 */ /* 0x008fd600078ec0ff */
[----:B------:R-:W-:Y:S02]  /*810a0*/  @P1 LOP3.LUT R28, R28, 0x8000000, RZ, 0xfc, !PT ;  /* 0x080000001c1c1812 */ /* 0x000fe400078efcff */
[----:B------:R-:W-:Y:S02]  /*810b0*/  LOP3.LUT P1, RZ, R2, 0x2, RZ, 0xc0, !PT ;  /* 0x0000000202ff7812 */ /* 0x000fe4000782c0ff */
[----:B------:R-:W-:-:S11]  /*810c0*/  LOP3.LUT R28, R28, 0xefffffff, RZ, 0xc0, !PT ;  /* 0xefffffff1c1c7812 */ /* 0x000fd600078ec0ff */
[----:B------:R-:W-:Y:S02]  /*810d0*/  @P1 LOP3.LUT R28, R28, 0x10000000, RZ, 0xfc, !PT ;  /* 0x100000001c1c1812 */ /* 0x000fe400078efcff */
[----:B------:R-:W-:Y:S02]  /*810e0*/  LOP3.LUT P1, RZ, R2, 0x8, RZ, 0xc0, !PT ;  /* 0x0000000802ff7812 */ /* 0x000fe4000782c0ff */
[----:B------:R-:W-:-:S11]  /*810f0*/  LOP3.LUT R28, R28, 0xdfffffff, RZ, 0xc0, !PT ;  /* 0xdfffffff1c1c7812 */ /* 0x000fd600078ec0ff */
[----:B------:R-:W-:Y:S02]  /*81100*/  @P1 LOP3.LUT R28, R28, 0x20000000, RZ, 0xfc, !PT ;  /* 0x200000001c1c1812 */ /* 0x000fe400078efcff */
[----:B------:R-:W-:Y:S02]  /*81110*/  LOP3.LUT P1, RZ, R2, 0x10, RZ, 0xc0, !PT ;  /* 0x0000001002ff7812 */ /* 0x000fe4000782c0ff */
[----:B------:R-:W-:Y:S01]  /*81120*/  LOP3.LUT R28, R28, 0xbfffffff, RZ, 0xc0, !PT ;  /* 0xbfffffff1c1c7812 */ /* 0x000fe200078ec0ff */
[----:B--2---:R0:W-:Y:S04]  /*81130*/  STL.64 [R1+0x2090], R22 ;  /* 0x0020901601007387 */ /* 0x0041e80000100a00 */
[----:B0-----:R-:W2:Y:S06]  /*81140*/  LDL.LU.64 R22, [R1+0x13b0] ;  /* 0x0013b00001167983 */ /* 0x001eac0000300a00 */
[----:B------:R-:W-:-:S02]  /*81150*/  @P1 LOP3.LUT R28, R28, 0x40000000, RZ, 0xfc, !PT ;  /* 0x400000001c1c1812 */ /* 0x000fc400078efcff */
[----:B------:R-:W-:Y:S02]  /*81160*/  LOP3.LUT P1, RZ, R2, 0x40, RZ, 0xc0, !PT ;  /* 0x0000004002ff7812 */ /* 0x000fe4000782c0ff */
[----:B------:R-:W-:-:S11]  /*81170*/  LOP3.LUT R28, R28, 0x7fffffff, RZ, 0xc0, !PT ;  /* 0x7fffffff1c1c7812 */ /* 0x000fd600078ec0ff */
[----:B------:R-:W-:Y:S02]  /*81180*/  @P1 LOP3.LUT R28, R28, 0x80000000, RZ, 0xfc, !PT ;  /* 0x800000001c1c1812 */ /* 0x000fe400078efcff */
[----:B------:R-:W-:Y:S02]  /*81190*/  LOP3.LUT P1, RZ, R2, 0x200, RZ, 0xc0, !PT ;  /* 0x0000020002ff7812 */ /* 0x000fe4000782c0ff */
[----:B------:R-:W-:-:S11]  /*811a0*/  LOP3.LUT R27, R27, 0xfffffffe, RZ, 0xc0, !PT ;  /* 0xfffffffe1b1b7812 */ /* 0x000fd600078ec0ff */
[----:B------:R-:W-:Y:S02]  /*811b0*/  @P1 LOP3.LUT R27, R27, 0x1, RZ, 0xfc, !PT ;  /* 0x000000011b1b1812 */ /* 0x000fe400078efcff */
[----:B------:R-:W-:Y:S02]  /*811c0*/  LOP3.LUT P1, RZ, R2, 0x800, RZ, 0xc0, !PT ;  /* 0x0000080002ff7812 */ /* 0x000fe4000782c0ff */
[----:B------:R-:W-:-:S11]  /*811d0*/  LOP3.LUT R27, R27, 0xfffffffd, RZ, 0xc0, !PT ;  /* 0xfffffffd1b1b7812 */ /* 0x000fd600078ec0ff */
[----:B------:R-:W-:Y:S02]  /*811e0*/  @P1 LOP3.LUT R27, R27, 0x2, RZ, 0xfc, !PT ;  /* 0x000000021b1b1812 */ /* 0x000fe400078efcff */
[C---:B------:R-:W-:Y:S02]  /*811f0*/  LOP3.LUT P1, RZ, R2.reuse, 0x1000, RZ, 0xc0, !PT ;  /* 0x0000100002ff7812 */ /* 0x040fe4000782c0ff */
[----:B------:R-:W-:Y:S02]  /*81200*/  LOP3.LUT R27, R27, 0xfffffffb, RZ, 0xc0, !PT ;  /* 0xfffffffb1b1b7812 */ /* 0x000fe400078ec0ff */
[C---:B------:R-:W-:Y:S02]  /*81210*/  LOP3.LUT P5, RZ, R2.reuse, 0x80000, RZ, 0xc0, !PT ;  /* 0x0008000002ff7812 */ /* 0x040fe400078ac0ff */
[----:B------:R-:W-:-:S07]  /*81220*/  LOP3.LUT P6, RZ, R2, 0x20000, RZ, 0xc0, !PT ;  /* 0x0002000002ff7812 */ /* 0x000fce00078cc0ff */
[----:B------:R-:W-:Y:S02]  /*81230*/  @P1 LOP3.LUT R27, R27, 0x4, RZ, 0xfc, !PT ;  /* 0x000000041b1b1812 */ /* 0x000fe400078efcff */
[----:B------:R-:W-:Y:S01]  /*81240*/  LOP3.LUT P1, RZ, R2, 0x4000, RZ, 0xc0, !PT ;  /* 0x0000400002ff7812 */ /* 0x000fe2000782c0ff */
[----:B--2---:R0:W-:Y:S04]  /*81250*/  STL.64 [R1+0x2098], R22 ;  /* 0x0020981601007387 */ /* 0x0041e80000100a00 */
[----:B0-----:R-:W2:Y:S04]  /*81260*/  LDL.LU.64 R22, [R1+0x13b8] ;  /* 0x0013b80001167983 */ /* 0x001ea80000300a00 */
[----:B------:R-:W3:Y:S01]  /*81270*/  LDL.LU.64 R2, [R1+0x13a0] ;  /* 0x0013a00001027983 */ /* 0x000ee20000300a00 */
[----:B------:R-:W-:-:S05]  /*81280*/  PRMT R29, R4, 0x7771, RZ ;  /* 0x00007771041d7816 */ /* 0x000fca00000000ff */
[----:B------:R0:W-:Y:S02]  /*81290*/  @P5 STG.E.U8 desc[UR54][R8.64], R29 ;  /* 0x0000001d08005986 */ /* 0x0001e4000c101136 */
[----:B0-----:R-:W-:-:S05]  /*812a0*/  PRMT R29, R4, 0x7772, RZ ;  /* 0x00007772041d7816 */ /* 0x001fca00000000ff */
[----:B------:R0:W-:Y:S02]  /*812b0*/  @P6 STG.E.U8 desc[UR54][R6.64], R29 ;  /* 0x0000001d06006986 */ /* 0x0001e4000c101136 */
[----:B0-----:R-:W-:-:S05]  /*812c0*/  PRMT R29, R4, 0x7773, RZ ;  /* 0x00007773041d7816 */ /* 0x001fca00000000ff */
[----:B------:R0:W-:Y:S01]  /*812d0*/  @P1 STG.E.U8 desc[UR54][R20.64], R29 ;  /* 0x0000001d14001986 */ /* 0x0001e2000c101136 */
[----:B------:R-:W-:Y:S02]  /*812e0*/  LOP3.LUT P1, RZ, R27, 0x4, RZ, 0xc0, !PT ;  /* 0x000000041bff7812 */ /* 0x000fe4000782c0ff */
[----:B0-----:R-:W-:-:S11]  /*812f0*/  PRMT R29, R11, 0x7770, RZ ;  /* 0x000077700b1d7816 */ /* 0x001fd600000000ff */
[----:B----4-:R0:W-:Y:S01]  /*81300*/  @P1 STG.E.U8 desc[UR54][R18.64], R29 ;  /* 0x0000001d12001986 */ /* 0x0101e2000c101136 */
[----:B------:R-:W-:Y:S02]  /*81310*/  LOP3.LUT P1, RZ, R27, 0x2, RZ, 0xc0, !PT ;  /* 0x000000021bff7812 */ /* 0x000fe4000782c0ff */
[----:B0-----:R-:W-:-:S11]  /*81320*/  PRMT R29, R11, 0x7771, RZ ;  /* 0x000077710b1d7816 */ /* 0x001fd600000000ff */
[----:B------:R-:W-:Y:S01]  /*81330*/  @P1 STG.E.U8 desc[UR54][R16.64], R29 ;  /* 0x0000001d10001986 */ /* 0x000fe2000c101136 */
[----:B------:R-:W-:Y:S02]  /*81340*/  LOP3.LUT P1, RZ, R27, 0x1, RZ, 0xc0, !PT ;  /* 0x000000011bff7812 */ /* 0x000fe4000782c0ff */
[----:B------:R-:W-:Y:S01]  /*81350*/  PRMT R27, R11, 0x7772, RZ ;  /* 0x000077720b1b7816 */ /* 0x000fe200000000ff */
[----:B---3--:R0:W-:Y:S04]  /*81360*/  STL.64 [R1+0x2088], R2 ;  /* 0x0020880201007387 */ /* 0x0081e80000100a00 */
[----:B0-----:R-:W3:Y:S04]  /*81370*/  LDL.LU.64 R2, [R1+0x13a8] ;  /* 0x0013a80001027983 */ /* 0x001ee80000300a00 */
[----:B------:R-:W4:Y:S04]  /*81380*/  LDL.LU.64 R14, [R1+0x1398] ;  /* 0x00139800010e7983 */ /* 0x000f280000300a00 */
[----:B------:R-:W3:Y:S04]  /*81390*/  LDL.LU.64 R12, [R1+0x1390] ;  /* 0x00139000010c7983 */ /* 0x000ee80000300a00 */
[----:B------:R-:W3:Y:S04]  /*813a0*/  LDL.LU.64 R8, [R1+0x1388] ;  /* 0x0013880001087983 */ /* 0x000ee80000300a00 */
[----:B------:R-:W3:Y:S04]  /*813b0*/  LDL.LU.64 R6, [R1+0x1380] ;  /* 0x0013800001067983 */ /* 0x000ee80000300a00 */
[----:B------:R-:W3:Y:S04]  /*813c0*/  LDL.LU R10, [R1+0x184] ;  /* 0x00018400010a7983 */ /* 0x000ee80000300800 */
[----:B------:R-:W3:Y:S04]  /*813d0*/  LDL.LU.64 R4, [R1+0x1378] ;  /* 0x0013780001047983 */ /* 0x000ee80000300a00 */
[----:B------:R-:W3:Y:S04]  /*813e0*/  LDL.LU.64 R20, [R1+0x1370] ;  /* 0x0013700001147983 */ /* 0x000ee80000300a00 */
[----:B------:R-:W3:Y:S04]  /*813f0*/  LDL.LU.64 R18, [R1+0x1368] ;  /* 0x0013680001127983 */ /* 0x000ee80000300a00 */
[----:B------:R-:W3:Y:S04]  /*81400*/  LDL.LU.64 R16, [R1+0x1360] ;  /* 0x0013600001107983 */ /* 0x000ee80000300a00 */
[----:B--2---:R0:W-:Y:S04]  /*81410*/  @P1 STG.E.U8 desc[UR54][R22.64], R27 ;  /* 0x0000001b16001986 */ /* 0x0041e8000c101136 */
[----:B0-----:R-:W2:Y:S01]  /*81420*/  LDL.LU.64 R22, [R1+0x2098] ;  /* 0x0020980001167983 */ /* 0x001ea20000300a00 */
[----:B------:R-:W-:-:S02]  /*81430*/  LOP3.LUT P1, RZ, R28, 0x80000000, RZ, 0xc0, !PT ;  /* 0x800000001cff7812 */ /* 0x000fc4000782c0ff */
[----:B------:R-:W-:-:S11]  /*81440*/  PRMT R27, R11, 0x7773, RZ ;  /* 0x000077730b1b7816 */ /* 0x000fd600000000ff */
[----:B--2---:R0:W-:Y:S04]  /*81450*/  @P1 STG.E.U8 desc[UR54][R22.64], R27 ;  /* 0x0000001b16001986 */ /* 0x0041e8000c101136 */
[----:B0-----:R-:W2:Y:S01]  /*81460*/  LDL.LU.64 R22, [R1+0x2090] ;  /* 0x0020900001167983 */ /* 0x001ea20000300a00 */
[----:B------:R-:W-:Y:S02]  /*81470*/  LOP3.LUT P1, RZ, R28, 0x40000000, RZ, 0xc0, !PT ;  /* 0x400000001cff7812 */ /* 0x000fe4000782c0ff */
[----:B--2---:R-:W-:-:S11]  /*81480*/  PRMT R27, R23, 0x7770, RZ ;  /* 0x00007770171b7816 */ /* 0x004fd600000000ff */
[----:B---3--:R0:W-:Y:S04]  /*81490*/  @P1 STG.E.U8 desc[UR54][R2.64], R27 ;  /* 0x0000001b02001986 */ /* 0x0081e8000c101136 */
        /* <DEDUP_REMOVED lines=11> */
[----:B0-----:R-:W-:-:S11]  /*81550*/  PRMT R27, R23, 0x7772, RZ ;  /* 0x00007772171b7816 */ /* 0x001fd600000000ff */
[----:B----4-:R0:W-:Y:S01]  /*81560*/  @P1 STG.E.U8 desc[UR54][R14.64], R27 ;  /* 0x0000001b0e001986 */ /* 0x0101e2000c101136 */
[----:B------:R-:W-:Y:S02]  /*81570*/  LOP3.LUT P1, RZ, R28, 0x8000000, RZ, 0xc0, !PT ;  /* 0x080000001cff7812 */ /* 0x000fe4000782c0ff */
[----:B0-----:R-:W-:-:S11]  /*81580*/  PRMT R27, R23, 0x7773, RZ ;  /* 0x00007773171b7816 */ /* 0x001fd600000000ff */
[----:B------:R0:W-:Y:S02]  /*81590*/  @P1 STG.E.U8 desc[UR54][R12.64], R27 ;  /* 0x0000001b0c001986 */ /* 0x0001e4000c101136 */
[----:B0-----:R-:W-:-:S05]  /*815a0*/  PRMT R27, R26, 0x7770, RZ ;  /* 0x000077701a1b7816 */ /* 0x001fca00000000ff */
[----:B------:R0:W-:Y:S02]  /*815b0*/  @P2 STG.E.U8 desc[UR54][R8.64], R27 ;  /* 0x0000001b08002986 */ /* 0x0001e4000c101136 */
[----:B0-----:R-:W-:-:S05]  /*815c0*/  PRMT R27, R26, 0x7771, RZ ;  /* 0x000077711a1b7816 */ /* 0x001fca00000000ff */
[----:B------:R0:W-:Y:S02]  /*815d0*/  @P0 STG.E.U8 desc[UR54][R6.64], R27 ;  /* 0x0000001b06000986 */ /* 0x0001e4000c101136 */
[----:B0-----:R-:W-:-:S05]  /*815e0*/  PRMT R27, R26, 0x7772, RZ ;  /* 0x000077721a1b7816 */ /* 0x001fca00000000ff */
[----:B------:R0:W-:Y:S02]  /*815f0*/  @P3 STG.E.U8 desc[UR54][R4.64], R27 ;  /* 0x0000001b04003986 */ /* 0x0001e4000c101136 */
[----:B0-----:R-:W-:Y:S02]  /*81600*/  PRMT R27, R26, 0x7773, RZ ;  /* 0x000077731a1b7816 */ /* 0x001fe400000000ff */
[----:B------:R-:W2:Y:S04]  /*81610*/  LDL.LU R26, [R1+0x2080] ;  /* 0x00208000011a7983 */ /* 0x000ea80000300800 */
[----:B------:R0:W-:Y:S04]  /*81620*/  @P4 STG.E.U8 desc[UR54][R20.64], R27 ;  /* 0x0000001b14004986 */ /* 0x0001e8000c101136 */
[----:B------:R-:W3:Y:S01]  /*81630*/  LDL.LU.64 R8, [R1+0x1358] ;  /* 0x0013580001087983 */ /* 0x000ee20000300a00 */
[----:B0-----:R-:W-:-:S05]  /*81640*/  PRMT R27, R10, 0x7770, RZ ;  /* 0x000077700a1b7816 */ /* 0x001fca00000000ff */
[----:B------:R0:W-:Y:S02]  /*81650*/  @P5 STG.E.U8 desc[UR54][R18.64], R27 ;  /* 0x0000001b12005986 */ /* 0x0001e4000c101136 */
[----:B0-----:R-:W-:-:S05]  /*81660*/  PRMT R27, R10, 0x7771, RZ ;  /* 0x000077710a1b7816 */ /* 0x001fca00000000ff */
[----:B------:R0:W-:Y:S04]  /*81670*/  @P6 STG.E.U8 desc[UR54][R16.64], R27 ;  /* 0x0000001b10006986 */ /* 0x0001e8000c101136 */
[----:B0-----:R-:W4:Y:S01]  /*81680*/  LDL.LU.64 R16, [R1+0x1350] ;  /* 0x0013500001107983 */ /* 0x001f220000300a00 */
[----:B------:R-:W-:Y:S02]  /*81690*/  LOP3.LUT R28, R28, 0xfff7ffff, RZ, 0xc0, !PT ;  /* 0xfff7ffff1c1c7812 */ /* 0x000fe400078ec0ff */
[C---:B------:R-:W-:Y:S01]  /*816a0*/  LOP3.LUT P3, RZ, R25.reuse, 0x20000, RZ, 0xc0, !PT ;  /* 0x0002000019ff7812 */ /* 0x040fe2000786c0ff */
[----:B------:R-:W3:Y:S01]  /*816b0*/  LDL.LU.64 R6, [R1+0x1348] ;  /* 0x0013480001067983 */ /* 0x000ee20000300a00 */
[C---:B------:R-:W-:Y:S02]  /*816c0*/  LOP3.LUT P4, RZ, R25.reuse, 0x4000, RZ, 0xc0, !PT ;  /* 0x0000400019ff7812 */ /* 0x040fe4000788c0ff */
[----:B------:R-:W-:Y:S01]  /*816d0*/  PRMT R27, R10, 0x7772, RZ ;  /* 0x000077720a1b7816 */ /* 0x000fe200000000ff */
[----:B------:R-:W3:Y:S04]  /*816e0*/  LDL.LU.64 R4, [R1+0x1340] ;  /* 0x0013400001047983 */ /* 0x000ee80000300a00 */
[----:B------:R-:W3:Y:S04]  /*816f0*/  LDL.LU.64 R20, [R1+0x1338] ;  /* 0x0013380001147983 */ /* 0x000ee80000300a00 */
[----:B------:R-:W3:Y:S01]  /*81700*/  LDL.LU R23, [R1+0x188] ;  /* 0x0001880001177983 */ /* 0x000ee20000300800 */
[----:B------:R-:W-:-:S03]  /*81710*/  LOP3.LUT P5, RZ, R25, 0x1000, RZ, 0xc0, !PT ;  /* 0x0000100019ff7812 */ /* 0x000fc600078ac0ff */
[----:B------:R-:W3:Y:S01]  /*81720*/  LDL.LU.64 R18, [R1+0x1330] ;  /* 0x0013300001127983 */ /* 0x000ee20000300a00 */
[----:B------:R-:W-:-:S03]  /*81730*/  LOP3.LUT P6, RZ, R25, 0x800, RZ, 0xc0, !PT ;  /* 0x0000080019ff7812 */ /* 0x000fc600078cc0ff */
[----:B------:R-:W3:Y:S04]  /*81740*/  LDL.LU R11, [R1+0x18c] ;  /* 0x00018c00010b7983 */ /* 0x000ee80000300800 */
[----:B------:R-:W-:Y:S01]  /*81750*/  STL.64 [R1+0x2068], R24 ;  /* 0x0020681801007387 */ /* 0x000fe20000100a00 */
[----:B--2---:R-:W-:-:S13]  /*81760*/  LOP3.LUT P1, RZ, R26, 0x2000000, RZ, 0xc0, !PT ;  /* 0x020000001aff7812 */ /* 0x004fda000782c0ff */
        /* <DEDUP_REMOVED lines=18> */
[----:B---3--:R0:W-:Y:S10]  /*81890*/  @P3 STG.E.U8 desc[UR54][R8.64], R27 ;  /* 0x0000001b08003986 */ /* 0x0081f4000c101136 */
[----:B------:R-:W-:-:S02]  /*818a0*/  @P1 LOP3.LUT R28, R28, 0x2000000, RZ, 0xfc, !PT ;  /* 0x020000001c1c1812 */ /* 0x000fc400078efcff */
[----:B------:R-:W-:Y:S02]  /*818b0*/  LOP3.LUT P1, RZ, R25, 0x40, RZ, 0xc0, !PT ;  /* 0x0000004019ff7812 */ /* 0x000fe4000782c0ff */
[----:B0-----:R-:W-:Y:S02]  /*818c0*/  PRMT R27, R10, 0x7773, RZ ;  /* 0x000077730a1b7816 */ /* 0x001fe400000000ff */
[----:B------:R-:W-:-:S03]  /*818d0*/  LOP3.LUT R28, R28, 0xfbffffff, RZ, 0xc0, !PT ;  /* 0xfbffffff1c1c7812 */ /* 0x000fc600078ec0ff */
[----:B----4-:R0:W-:Y:S06]  /*818e0*/  @P4 STG.E.U8 desc[UR54][R16.64], R27 ;  /* 0x0000001b10004986 */ /* 0x0101ec000c101136 */
[----:B------:R-:W-:Y:S02]  /*818f0*/  @P1 LOP3.LUT R28, R28, 0x4000000, RZ, 0xfc, !PT ;  /* 0x040000001c1c1812 */ /* 0x000fe400078efcff */
[----:B------:R-:W-:Y:S01]  /*81900*/  LOP3.LUT P1, RZ, R25, 0x200, RZ, 0xc0, !PT ;  /* 0x0000020019ff7812 */ /* 0x000fe2000782c0ff */
[----:B0-----:R-:W2:Y:S04]  /*81910*/  LDL.LU.64 R16, [R1+0x1328] ;  /* 0x0013280001107983 */ /* 0x001ea80000300a00 */
[----:B------:R-:W3:Y:S04]  /*81920*/  LDL.LU.64 R24, [R1+0x1310] ;  /* 0x0013100001187983 */ /* 0x000ee80000300a00 */
[----:B---3--:R0:W-:Y:S04]  /*81930*/  STL.64 [R1+0x2070], R24 ;  /* 0x0020701801007387 */ /* 0x0081e80000100a00 */
[----:B0-----:R-:W3:Y:S01]  /*81940*/  LDL.LU.64 R24, [R1+0x1318] ;  /* 0x0013180001187983 */ /* 0x001ee20000300a00 */
[----:B------:R-:W-:-:S05]  /*81950*/  PRMT R27, R23, 0x7770, RZ ;  /* 0x00007770171b7816 */ /* 0x000fca00000000ff */
[----:B------:R0:W-:Y:S02]  /*81960*/  @P5 STG.E.U8 desc[UR54][R6.64], R27 ;  /* 0x0000001b06005986 */ /* 0x0001e4000c101136 */
[----:B0-----:R-:W-:-:S05]  /*81970*/  PRMT R27, R23, 0x7771, RZ ;  /* 0x00007771171b7816 */ /* 0x001fca00000000ff */
[----:B------:R0:W-:Y:S02]  /*81980*/  @P6 STG.E.U8 desc[UR54][R4.64], R27 ;  /* 0x0000001b04006986 */ /* 0x0001e4000c101136 */
[----:B0-----:R-:W-:-:S05]  /*81990*/  PRMT R27, R23, 0x7772, RZ ;  /* 0x00007772171b7816 */ /* 0x001fca00000000ff */
[----:B------:R-:W-:Y:S04]  /*819a0*/  @P1 STG.E.U8 desc[UR54][R20.64], R27 ;  /* 0x0000001b14001986 */ /* 0x000fe8000c101136 */
[----:B---3--:R0:W-:Y:S04]  /*819b0*/  STL.64 [R1+0x2078], R24 ;  /* 0x0020781801007387 */ /* 0x0081e80000100a00 */
[----:B0-----:R-:W3:Y:S01]  /*819c0*/  LDL.LU.64 R24, [R1+0x1320] ;  /* 0x0013200001187983 */ /* 0x001ee20000300a00 */
[C---:B------:R-:W-:Y:S02]  /*819d0*/  LOP3.LUT P1, RZ, R28.reuse, 0x4000000, RZ, 0xc0, !PT ;  /* 0x040000001cff7812 */ /* 0x040fe4000782c0ff */
[----:B------:R-:W-:Y:S01]  /*819e0*/  PRMT R27, R23, 0x7773, RZ ;  /* 0x00007773171b7816 */ /* 0x000fe200000000ff */
[----:B------:R-:W4:Y:S04]  /*819f0*/  LDL.LU R10, [R1+0x170] ;  /* 0x00017000010a7983 */ /* 0x000f280000300800 */
[----:B------:R-:W4:Y:S04]  /*81a00*/  LDL.LU.64 R2, [R1+0x1308] ;  /* 0x0013080001027983 */ /* 0x000f280000300a00 */
[----:B------:R-:W4:Y:S04]  /*81a10*/  LDL.LU.64 R14, [R1+0x1300] ;  /* 0x00130000010e7983 */ /* 0x000f280000300a00 */
[----:B------:R0:W-:Y:S01]  /*81a20*/  @P1 STG.E.U8 desc[UR54][R18.64], R27 ;  /* 0x0000001b12001986 */ /* 0x0001e2000c101136 */
[----:B------:R-:W-:-:S03]  /*81a30*/  LOP3.LUT P1, RZ, R28, 0x2000000, RZ, 0xc0, !PT ;  /* 0x020000001cff7812 */ /* 0x000fc6000782c0ff */
[----:B------:R-:W4:Y:S04]  /*81a40*/  LDL.LU.64 R12, [R1+0x12f8] ;  /* 0x0012f800010c7983 */ /* 0x000f280000300a00 */
[----:B------:R-:W4:Y:S01]  /*81a50*/  LDL.LU.64 R8, [R1+0x12f0] ;  /* 0x0012f00001087983 */ /* 0x000f220000300a00 */
[----:B0-----:R-:W-:-:S03]  /*81a60*/  PRMT R27, R11, 0x7770, RZ ;  /* 0x000077700b1b7816 */ /* 0x001fc600000000ff */
[----:B------:R-:W4:Y:S04]  /*81a70*/  LDL.LU.64 R6, [R1+0x12e8] ;  /* 0x0012e80001067983 */ /* 0x000f280000300a00 */
[----:B--2---:R0:W-:Y:S01]  /*81a80*/  @P1 STG.E.U8 desc[UR54][R16.64], R27 ;  /* 0x0000001b10001986 */ /* 0x0041e2000c101136 */
[----:B------:R-:W-:-:S03]  /*81a90*/  LOP3.LUT P1, RZ, R28, 0x1000000, RZ, 0xc0, !PT ;  /* 0x010000001cff7812 */ /* 0x000fc6000782c0ff */
[----:B------:R-:W2:Y:S04]  /*81aa0*/  LDL.LU.64 R4, [R1+0x12e0] ;  /* 0x0012e00001047983 */ /* 0x000ea80000300a00 */
[----:B------:R-:W2:Y:S01]  /*81ab0*/  LDL.LU.64 R20, [R1+0x12d8] ;  /* 0x0012d80001147983 */ /* 0x000ea20000300a00 */
[----:B0-----:R-:W-:-:S03]  /*81ac0*/  PRMT R27, R11, 0x7771, RZ ;  /* 0x000077710b1b7816 */ /* 0x001fc600000000ff */
[----:B------:R-:W2:Y:S04]  /*81ad0*/  LDL.LU.64 R18, [R1+0x12d0] ;  /* 0x0012d00001127983 */ /* 0x000ea80000300a00 */
[----:B------:R-:W2:Y:S04]  /*81ae0*/  LDL.LU R23, [R1+0x178] ;  /* 0x0001780001177983 */ /* 0x000ea80000300800 */
[----:B------:R-:W2:Y:S04]  /*81af0*/  LDL.LU.64 R16, [R1+0x12c8] ;  /* 0x0012c80001107983 */ /* 0x000ea80000300a00 */
[----:B---3--:R0:W-:Y:S04]  /*81b00*/  @P1 STG.E.U8 desc[UR54][R24.64], R27 ;  /* 0x0000001b18001986 */ /* 0x0081e8000c101136 */
[----:B0-----:R-:W3:Y:S01]  /*81b10*/  LDL.LU.64 R24, [R1+0x2078] ;  /* 0x0020780001187983 */ /* 0x001ee20000300a00 */
[----:B------:R-:W-:-:S02]  /*81b20*/  LOP3.LUT P1, RZ, R28, 0x800000, RZ, 0xc0, !PT ;  /* 0x008000001cff7812 */ /* 0x000fc4000782c0ff */
[----:B------:R-:W-:-:S11]  /*81b30*/  PRMT R27, R11, 0x7772, RZ ;  /* 0x000077720b1b7816 */ /* 0x000fd600000000ff */
[----:B---3--:R0:W-:Y:S04]  /*81b40*/  @P1 STG.E.U8 desc[UR54][R24.64], R27 ;  /* 0x0000001b18001986 */ /* 0x0081e8000c101136 */
[----:B0-----:R-:W3:Y:S01]  /*81b50*/  LDL.LU.64 R24, [R1+0x2070] ;  /* 0x0020700001187983 */ /* 0x001ee20000300a00 */
[----:B------:R-:W-:Y:S02]  /*81b60*/  LOP3.LUT P1, RZ, R28, 0x400000, RZ, 0xc0, !PT ;  /* 0x004000001cff7812 */ /* 0x000fe4000782c0ff */
[----:B------:R-:W-:Y:S02]  /*81b70*/  PRMT R27, R11, 0x7773, RZ ;  /* 0x000077730b1b7816 */ /* 0x000fe400000000ff */
[C---:B------:R-:W-:Y:S02]  /*81b80*/  LOP3.LUT P2, RZ, R26.reuse, 0x400000, RZ, 0xc0, !PT ;  /* 0x004000001aff7812 */ /* 0x040fe4000784c0ff */
[----:B------:R-:W-:-:S07]  /*81b90*/  LOP3.LUT P0, RZ, R26, 0x100000, RZ, 0xc0, !PT ;  /* 0x001000001aff7812 */ /* 0x000fce000780c0ff */
[----:B---3--:R0:W-:Y:S04]  /*81ba0*/  @P1 STG.E.U8 desc[UR54][R24.64], R27 ;  /* 0x0000001b18001986 */ /* 0x0081e8000c101136 */
[----:B0-----:R-:W3:Y:S01]  /*81bb0*/  LDL.LU.64 R24, [R1+0x2068] ;  /* 0x0020680001187983 */ /* 0x001ee20000300a00 */
[----:B------:R-:W-:Y:S02]  /*81bc0*/  LOP3.LUT P1, RZ, R28, 0x200000, RZ, 0xc0, !PT ;  /* 0x002000001cff7812 */ /* 0x000fe4000782c0ff */
[----:B----4-:R-:W-:-:S11]  /*81bd0*/  PRMT R27, R10, 0x7770, RZ ;  /* 0x000077700a1b7816 */ /* 0x010fd600000000ff */
[----:B------:R0:W-:Y:S01]  /*81be0*/  @P1 STG.E.U8 desc[UR54][R2.64], R27 ;  /* 0x0000001b02001986 */ /* 0x0001e2000c101136 */
[----:B------:R-:W-:Y:S02]  /*81bf0*/  LOP3.LUT P1, RZ, R28, 0x100000, RZ, 0xc0, !PT ;  /* 0x001000001cff7812 */ /* 0x000fe4000782c0ff */
[----:B0-----:R-:W-:-:S11]  /*81c00*/  PRMT R27, R10, 0x7771, RZ ;  /* 0x000077710a1b7816 */ /* 0x001fd600000000ff */
[----:B------:R0:W-:Y:S01]  /*81c10*/  @P1 STG.E.U8 desc[UR54][R14.64], R27 ;  /* 0x0000001b0e001986 */ /* 0x0001e2000c101136 */
[----:B------:R-:W-:Y:S02]  /*81c20*/  LOP3.LUT P1, RZ, R28, 0x80000, RZ, 0xc0, !PT ;  /* 0x000800001cff7812 */ /* 0x000fe4000782c0ff */
[----:B0-----:R-:W-:-:S11]  /*81c30*/  PRMT R27, R10, 0x7772, RZ ;  /* 0x000077720a1b7816 */ /* 0x001fd600000000ff */
[----:B------:R0:W-:Y:S01]  /*81c40*/  @P1 STG.E.U8 desc[UR54][R12.64], R27 ;  /* 0x0000001b0c001986 */ /* 0x0001e2000c101136 */
[----:B------:R-:W-:Y:S02]  /*81c50*/  LOP3.LUT P3, RZ, R26, 0x80000, RZ, 0xc0, !PT ;  /* 0x000800001aff7812 */ /* 0x000fe4000786c0ff */
[----:B0-----:R-:W-:-:S05]  /*81c60*/  PRMT R27, R10, 0x7773, RZ ;  /* 0x000077730a1b7816 */ /* 0x001fca00000000ff */
[----:B------:R3:W-:Y:S01]  /*81c70*/  @P2 STG.E.U8 desc[UR54][R8.64], R27 ;  /* 0x0000001b08002986 */ /* 0x0007e2000c101136 */
[C---:B------:R-:W-:Y:S02]  /*81c80*/  LOP3.LUT P4, RZ, R26.reuse, 0x20000, RZ, 0xc0, !PT ;  /* 0x000200001aff7812 */ /* 0x040fe4000788c0ff */
[C---:B------:R-:W-:Y:S02]  /*81c90*/  LOP3.LUT P5, RZ, R26.reuse, 0x4000, RZ, 0xc0, !PT ;  /* 0x000040001aff7812 */ /* 0x040fe400078ac0ff */
[----:B------:R-:W-:Y:S02]  /*81ca0*/  LOP3.LUT P6, RZ, R26, 0x1000, RZ, 0xc0, !PT ;  /* 0x000010001aff7812 */ /* 0x000fe400078cc0ff */
[----:B---3--:R-:W-:-:S05]  /*81cb0*/  PRMT R27, R24, 0x7770, RZ ;  /* 0x00007770181b7816 */ /* 0x008fca00000000ff */
[----:B------:R0:W-:Y:S02]  /*81cc0*/  @P0 STG.E.U8 desc[UR54][R6.64], R27 ;  /* 0x0000001b06000986 */ /* 0x0001e4000c101136 */
[----:B0-----:R-:W-:-:S05]  /*81cd0*/  PRMT R27, R24, 0x7771, RZ ;  /* 0x00007771181b7816 */ /* 0x001fca00000000ff */
[----:B--2---:R0:W-:Y:S02]  /*81ce0*/  @P3 STG.E.U8 desc[UR54][R4.64], R27 ;  /* 0x0000001b04003986 */ /* 0x0041e4000c101136 */
[----:B0-----:R-:W-:-:S05]  /*81cf0*/  PRMT R27, R24, 0x7772, RZ ;  /* 0x00007772181b7816 */ /* 0x001fca00000000ff */
[----:B------:R0:W-:Y:S02]  /*81d00*/  @P4 STG.E.U8 desc[UR54][R20.64], R27 ;  /* 0x0000001b14004986 */ /* 0x0001e4000c101136 */
[----:B0-----:R-:W-:Y:S02]  /*81d10*/  PRMT R27, R24, 0x7773, RZ ;  /* 0x00007773181b7816 */ /* 0x001fe400000000ff */
[----:B------:R-:W2:Y:S04]  /*81d20*/  LDL.LU R24, [R1+0x2060] ;  /* 0x0020600001187983 */ /* 0x000ea80000300800 */
[----:B------:R0:W-:Y:S04]  /*81d30*/  @P5 STG.E.U8 desc[UR54][R18.64], R27 ;  /* 0x0000001b12005986 */ /* 0x0001e8000c101136 */
[----:B------:R-:W3:Y:S01]  /*81d40*/  LDL.LU.64 R20, [R1+0x12c0] ;  /* 0x0012c00001147983 */ /* 0x000ee20000300a00 */
[----:B0-----:R-:W-:-:S05]  /*81d50*/  PRMT R27, R23, 0x7770, RZ ;  /* 0x00007770171b7816 */ /* 0x001fca00000000ff */
[----:B------:R0:W-:Y:S04]  /*81d60*/  @P6 STG.E.U8 desc[UR54][R16.64], R27 ;  /* 0x0000001b10006986 */ /* 0x0001e8000c101136 */
[----:B0-----:R-:W4:Y:S01]  /*81d70*/  LDL.LU.64 R16, [R1+0x12b8] ;  /* 0x0012b80001107983 */ /* 0x001f220000300a00 */
[----:B------:R-:W-:Y:S02]  /*81d80*/  LOP3.LUT P1, RZ, R26, 0x4, RZ, 0xc0, !PT ;  /* 0x000000041aff7812 */ /* 0x000fe4000782c0ff */
[----:B------:R-:W-:Y:S01]  /*81d90*/  LOP3.LUT R28, R28, 0xfffff7ff, RZ, 0xc0, !PT ;  /* 0xfffff7ff1c1c7812 */ /* 0x000fe200078ec0ff */
[----:B------:R-:W4:Y:S01]  /*81da0*/  LDL.LU.64 R8, [R1+0x12b0] ;  /* 0x0012b00001087983 */ /* 0x000f220000300a00 */
[C---:B------:R-:W-:Y:S02]  /*81db0*/  LOP3.LUT P3, RZ, R26.reuse, 0x800, RZ, 0xc0, !PT ;  /* 0x000008001aff7812 */ /* 0x040fe4000786c0ff */
[----:B------:R-:W-:Y:S01]  /*81dc0*/  LOP3.LUT P4, RZ, R26, 0x200, RZ, 0xc0, !PT ;  /* 0x000002001aff7812 */ /* 0x000fe2000788c0ff */
[----:B------:R-:W4:Y:S01]  /*81dd0*/  LDL.LU.64 R6, [R1+0x12a8] ;  /* 0x0012a80001067983 */ /* 0x000f220000300a00 */
[----:B------:R-:W-:-:S03]  /*81de0*/  PRMT R27, R23, 0x7771, RZ ;  /* 0x00007771171b7816 */ /* 0x000fc600000000ff */
[----:B------:R-:W4:Y:S02]  /*81df0*/  LDL.LU.64 R4, [R1+0x12a0] ;  /* 0x0012a00001047983 */ /* 0x000f240000300a00 */
[----:B------:R-:W-:Y:S02]  /*81e00*/  @P1 LOP3.LUT R28, R28, 0x800, RZ, 0xfc, !PT ;  /* 0x000008001c1c1812 */ /* 0x000fe400078efcff */
[----:B------:R-:W-:Y:S01]  /*81e10*/  LOP3.LUT P1, RZ, R26, 0x1, RZ, 0xc0, !PT ;  /* 0x000000011aff7812 */ /* 0x000fe2000782c0ff */
[----:B------:R-:W4:Y:S01]  /*81e20*/  LDL.LU R19, [R1+0x17c] ;  /* 0x00017c0001137983 */ /* 0x000f220000300800 */
[----:B------:R-:W-:-:S11]  /*81e30*/  LOP3.LUT R28, R28, 0xffffefff, RZ, 0xc0, !PT ;  /* 0xffffefff1c1c7812 */ /* 0x000fd600078ec0ff */
[----:B------:R-:W-:-:S04]  /*81e40*/  @P1 LOP3.LUT R28, R28, 0x1000, RZ, 0xfc, !PT ;  /* 0x000010001c1c1812 */ /* 0x000fc800078efcff */
[----:B------:R-:W-:Y:S02]  /*81e50*/  LOP3.LUT R28, R28, 0xffffdfff, RZ, 0xc0, !PT ;  /* 0xffffdfff1c1c7812 */ /* 0x000fe400078ec0ff */
[----:B--2---:R-:W-:-:S13]  /*81e60*/  LOP3.LUT P1, RZ, R24, 0x80000000, RZ, 0xc0, !PT ;  /* 0x8000000018ff7812 */ /* 0x004fda000782c0ff */
        /* <DEDUP_REMOVED lines=10> */
[----:B------:R-:W-:Y:S01]  /*81f10*/  LOP3.LUT R28, R28, 0xfffeffff, RZ, 0xc0, !PT ;  /* 0xfffeffff1c1c7812 */ /* 0x000fe200078ec0ff */
[----:B------:R-:W-:Y:S04]  /*81f20*/  STL.64 [R1+0x2048], R24 ;  /* 0x0020481801007387 */ /* 0x000fe80000100a00 */
[----:B------:R-:W2:Y:S04]  /*81f30*/  LDL.LU.64 R20, [R1+0x1298] ;  /* 0x0012980001147983 */ /* 0x000ea80000300a00 */
[----:B------:R-:W-:Y:S01]  /*81f40*/  @P1 LOP3.LUT R28, R28, 0x10000, RZ, 0xfc, !PT ;  /* 0x000100001c1c1812 */ /* 0x000fe200078efcff */
[----:B------:R-:W3:Y:S01]  /*81f50*/  LDL.LU R11, [R1+0x160] ;  /* 0x00016000010b7983 */ /* 0x000ee20000300800 */
[----:B------:R-:W-:-:S03]  /*81f60*/  LOP3.LUT P1, RZ, R24, 0x40000000, RZ, 0xc0, !PT ;  /* 0x4000000018ff7812 */ /* 0x000fc6000782c0ff */
[----:B----4-:R0:W-:Y:S04]  /*81f70*/  @P4 STG.E.U8 desc[UR54][R16.64], R27 ;  /* 0x0000001b10004986 */ /* 0x0101e8000c101136 */
[----:B0-----:R-:W4:Y:S04]  /*81f80*/  LDL.LU.64 R16, [R1+0x1290] ;  /* 0x0012900001107983 */ /* 0x001f280000300a00 */
[----:B------:R-:W2:Y:S04]  /*81f90*/  LDL.LU.64 R24, [R1+0x1278] ;  /* 0x0012780001187983 */ /* 0x000ea80000300a00 */
[----:B--2---:R0:W-:Y:S04]  /*81fa0*/  STL.64 [R1+0x2050], R24 ;  /* 0x0020501801007387 */ /* 0x0041e80000100a00 */
[----:B0-----:R-:W2:Y:S01]  /*81fb0*/  LDL.LU.64 R24, [R1+0x1280] ;  /* 0x0012800001187983 */ /* 0x001ea20000300a00 */
[----:B------:R-:W-:-:S04]  /*81fc0*/  LOP3.LUT R28, R28, 0xfffdffff, RZ, 0xc0, !PT ;  /* 0xfffdffff1c1c7812 */ /* 0x000fc800078ec0ff */
[----:B------:R-:W-:Y:S02]  /*81fd0*/  @P1 LOP3.LUT R28, R28, 0x20000, RZ, 0xfc, !PT ;  /* 0x000200001c1c1812 */ /* 0x000fe400078efcff */
[C---:B------:R-:W-:Y:S02]  /*81fe0*/  LOP3.LUT P1, RZ, R26.reuse, 0x2, RZ, 0xc0, !PT ;  /* 0x000000021aff7812 */ /* 0x040fe4000782c0ff */
[C---:B------:R-:W-:Y:S02]  /*81ff0*/  LOP3.LUT P5, RZ, R26.reuse, 0x40, RZ, 0xc0, !PT ;  /* 0x000000401aff7812 */ /* 0x040fe400078ac0ff */
[----:B------:R-:W-:Y:S02]  /*82000*/  LOP3.LUT P6, RZ, R26, 0x10, RZ, 0xc0, !PT ;  /* 0x000000101aff7812 */ /* 0x000fe400078cc0ff */
[----:B------:R-:W-:Y:S02]  /*82010*/  LOP3.LUT R28, R28, 0xfffbffff, RZ, 0xc0, !PT ;  /* 0xfffbffff1c1c7812 */ /* 0x000fe400078ec0ff */
[----:B------:R-:W-:-:S05]  /*82020*/  PRMT R27, R23, 0x7773, RZ ;  /* 0x00007773171b7816 */ /* 0x000fca00000000ff */
[----:B------:R-:W-:Y:S02]  /*82030*/  @P1 LOP3.LUT R28, R28, 0x40000, RZ, 0xfc, !PT ;  /* 0x000400001c1c1812 */ /* 0x000fe400078efcff */
[----:B------:R-:W-:Y:S01]  /*82040*/  LOP3.LUT P1, RZ, R26, 0x8, RZ, 0xc0, !PT ;  /* 0x000000081aff7812 */ /* 0x000fe2000782c0ff */
[----:B------:R0:W-:Y:S02]  /*82050*/  @P5 STG.E.U8 desc[UR54][R8.64], R27 ;  /* 0x0000001b08005986 */ /* 0x0001e4000c101136 */
[----:B0-----:R-:W-:-:S05]  /*82060*/  PRMT R27, R19, 0x7770, RZ ;  /* 0x00007770131b7816 */ /* 0x001fca00000000ff */
[----:B------:R-:W-:Y:S04]  /*82070*/  @P6 STG.E.U8 desc[UR54][R6.64], R27 ;  /* 0x0000001b06006986 */ /* 0x000fe8000c101136 */
[----:B--2---:R0:W-:Y:S04]  /*82080*/  STL.64 [R1+0x2058], R24 ;  /* 0x0020581801007387 */ /* 0x0041e80000100a00 */
[----:B0-----:R-:W2:Y:S01]  /*82090*/  LDL.LU.64 R24, [R1+0x1288] ;  /* 0x0012880001187983 */ /* 0x001ea20000300a00 */
[----:B------:R-:W-:-:S03]  /*820a0*/  PRMT R27, R19, 0x7771, RZ ;  /* 0x00007771131b7816 */ /* 0x000fc600000000ff */
[----:B------:R-:W2:Y:S04]  /*820b0*/  LDL.LU R10, [R1+0x164] ;  /* 0x00016400010a7983 */ /* 0x000ea80000300800 */
[----:B------:R0:W-:Y:S01]  /*820c0*/  @P1 STG.E.U8 desc[UR54][R4.64], R27 ;  /* 0x0000001b04001986 */ /* 0x0001e2000c101136 */
[----:B------:R-:W-:-:S03]  /*820d0*/  LOP3.LUT P1, RZ, R28, 0x40000, RZ, 0xc0, !PT ;  /* 0x000400001cff7812 */ /* 0x000fc6000782c0ff */
[----:B------:R-:W2:Y:S04]  /*820e0*/  LDL.LU.64 R2, [R1+0x1270] ;  /* 0x0012700001027983 */ /* 0x000ea80000300a00 */
[----:B------:R-:W2:Y:S01]  /*820f0*/  LDL.LU.64 R14, [R1+0x1268] ;  /* 0x00126800010e7983 */ /* 0x000ea20000300a00 */
[----:B0-----:R-:W-:-:S03]  /*82100*/  PRMT R27, R19, 0x7772, RZ ;  /* 0x00007772131b7816 */ /* 0x001fc600000000ff */
[----:B------:R-:W2:Y:S04]  /*82110*/  LDL.LU.64 R12, [R1+0x1260] ;  /* 0x00126000010c7983 */ /* 0x000ea80000300a00 */
[----:B------:R0:W-:Y:S01]  /*82120*/  @P1 STG.E.U8 desc[UR54][R20.64], R27 ;  /* 0x0000001b14001986 */ /* 0x0001e2000c101136 */
[----:B------:R-:W-:-:S03]  /*82130*/  LOP3.LUT P1, RZ, R28, 0x20000, RZ, 0xc0, !PT ;  /* 0x000200001cff7812 */ /* 0x000fc6000782c0ff */
[----:B------:R-:W2:Y:S04]  /*82140*/  LDL.LU.64 R8, [R1+0x1258] ;  /* 0x0012580001087983 */ /* 0x000ea80000300a00 */
[----:B------:R-:W2:Y:S01]  /*82150*/  LDL.LU.64 R6, [R1+0x1250] ;  /* 0x0012500001067983 */ /* 0x000ea20000300a00 */
[----:B0-----:R-:W-:-:S03]  /*82160*/  PRMT R27, R19, 0x7773, RZ ;  /* 0x00007773131b7816 */ /* 0x001fc600000000ff */
[----:B------:R-:W2:Y:S04]  /*82170*/  LDL.LU R23, [R1+0x168] ;  /* 0x0001680001177983 */ /* 0x000ea80000300800 */
[----:B----4-:R3:W-:Y:S01]  /*82180*/  @P1 STG.E.U8 desc[UR54][R16.64], R27 ;  /* 0x0000001b10001986 */ /* 0x0107e2000c101136 */
[----:B------:R-:W-:-:S03]  /*82190*/  LOP3.LUT P1, RZ, R28, 0x10000, RZ, 0xc0, !PT ;  /* 0x000100001cff7812 */ /* 0x000fc6000782c0ff */
[----:B------:R-:W4:Y:S04]  /*821a0*/  LDL.LU.64 R4, [R1+0x1248] ;  /* 0x0012480001047983 */ /* 0x000f280000300a00 */
[----:B------:R-:W4:Y:S01]  /*821b0*/  LDL.LU.64 R20, [R1+0x1240] ;  /* 0x0012400001147983 */ /* 0x000f220000300a00 */
[----:B---3--:R-:W-:-:S03]  /*821c0*/  PRMT R27, R11, 0x7770, RZ ;  /* 0x000077700b1b7816 */ /* 0x008fc600000000ff */
        /* <DEDUP_REMOVED lines=14> */
[----:B------:R-:W-:Y:S01]  /*822b0*/  LOP3.LUT P5, RZ, R26, 0x2000, RZ, 0xc0, !PT ;  /* 0x000020001aff7812 */ /* 0x000fe200078ac0ff */
[----:B--2---:R0:W-:Y:S01]  /*822c0*/  @P1 STG.E.U8 desc[UR54][R24.64], R27 ;  /* 0x0000001b18001986 */ /* 0x0041e2000c101136 */
[C---:B------:R-:W-:Y:S02]  /*822d0*/  LOP3.LUT P1, RZ, R28.reuse, 0x2000, RZ, 0xc0, !PT ;  /* 0x000020001cff7812 */ /* 0x040fe4000782c0ff */
[----:B0-----:R-:W-:Y:S01]  /*822e0*/  PRMT R27, R11, 0x7773, RZ ;  /* 0x000077730b1b7816 */ /* 0x001fe200000000ff */
[----:B------:R-:W2:Y:S10]  /*822f0*/  LDL.LU.64 R24, [R1+0x2048] ;  /* 0x0020480001187983 */ /* 0x000eb40000300a00 */
[----:B------:R0:W-:Y:S01]  /*82300*/  @P1 STG.E.U8 desc[UR54][R2.64], R27 ;  /* 0x0000001b02001986 */ /* 0x0001e2000c101136 */
[----:B------:R-:W-:-:S02]  /*82310*/  LOP3.LUT P1, RZ, R28, 0x1000, RZ, 0xc0, !PT ;  /* 0x000010001cff7812 */ /* 0x000fc4000782c0ff */
[----:B0-----:R-:W-:-:S11]  /*82320*/  PRMT R27, R10, 0x7770, RZ ;  /* 0x000077700a1b7816 */ /* 0x001fd600000000ff */
[----:B------:R0:W-:Y:S01]  /*82330*/  @P1 STG.E.U8 desc[UR54][R14.64], R27 ;  /* 0x0000001b0e001986 */ /* 0x0001e2000c101136 */
        /* <DEDUP_REMOVED lines=8> */
[----:B----4-:R0:W-:Y:S02]  /*823c0*/  @P3 STG.E.U8 desc[UR54][R4.64], R27 ;  /* 0x0000001b04003986 */ /* 0x0101e4000c101136 */
[----:B0-----:R-:W-:-:S05]  /*823d0*/  PRMT R27, R23, 0x7771, RZ ;  /* 0x00007771171b7816 */ /* 0x001fca00000000ff */
[----:B------:R0:W-:Y:S02]  /*823e0*/  @P4 STG.E.U8 desc[UR54][R20.64], R27 ;  /* 0x0000001b14004986 */ /* 0x0001e4000c101136 */
[----:B0-----:R-:W-:Y:S02]  /*823f0*/  PRMT R27, R23, 0x7772, RZ ;  /* 0x00007772171b7816 */ /* 0x001fe400000000ff */
[----:B------:R-:W4:Y:S04]  /*82400*/  LDL.LU.64 R20, [R1+0x1228] ;  /* 0x0012280001147983 */ /* 0x000f280000300a00 */
[----:B---3--:R0:W-:Y:S04]  /*82410*/  @P5 STG.E.U8 desc[UR54][R18.64], R27 ;  /* 0x0000001b12005986 */ /* 0x0081e8000c101136 */
[----:B0-----:R-:W3:Y:S04]  /*82420*/  LDL.LU.64 R18, [R1+0x1220] ;  /* 0x0012200001127983 */ /* 0x001ee80000300a00 */
[----:B------:R-:W2:Y:S04]  /*82430*/  LDL.LU.64 R8, [R1+0x1218] ;  /* 0x0012180001087983 */ /* 0x000ea80000300a00 */
[----:B------:R-:W2:Y:S01]  /*82440*/  LDL.LU R7, [R1+0x16c] ;  /* 0x00016c0001077983 */ /* 0x000ea20000300800 */
[----:B------:R-:W-:-:S02]  /*82450*/  LOP3.LUT P6, RZ, R26, 0x8000, RZ, 0xc0, !PT ;  /* 0x000080001aff7812 */ /* 0x000fc400078cc0ff */
[C---:B------:R-:W-:Y:S02]  /*82460*/  LOP3.LUT P3, RZ, R26.reuse, 0x10000, RZ, 0xc0, !PT ;  /* 0x000100001aff7812 */ /* 0x040fe4000786c0ff */
[----:B------:R-:W-:Y:S02]  /*82470*/  PRMT R27, R23, 0x7773, RZ ;  /* 0x00007773171b7816 */ /* 0x000fe400000000ff */
[----:B------:R-:W-:-:S07]  /*82480*/  LOP3.LUT P4, RZ, R26, 0x40000, RZ, 0xc0, !PT ;  /* 0x000400001aff7812 */ /* 0x000fce000788c0ff */
[----:B------:R0:W-:Y:S01]  /*82490*/  @P6 STG.E.U8 desc[UR54][R16.64], R27 ;  /* 0x0000001b10006986 */ /* 0x0001e2000c101136 */
[----:B------:R-:W-:-:S03]  /*824a0*/  IMAD.MOV.U32 R23, RZ, RZ, R0 ;  /* 0x000000ffff177224 */ /* 0x000fc600078e0000 */
[----:B0-----:R-:W3:Y:S04]  /*824b0*/  LDL.LU.64 R16, [R1+0x1210] ;  /* 0x0012100001107983 */ /* 0x001ee80000300a00 */
[----:B------:R-:W3:Y:S04]  /*824c0*/  LDL.LU.64 R4, [R1+0x1208] ;  /* 0x0012080001047983 */ /* 0x000ee80000300a00 */
[----:B------:R-:W3:Y:S01]  /*824d0*/  LDL.LU R0, [R1+0x150] ;  /* 0x0001500001007983 */ /* 0x000ee20000300800 */
[----:B--2---:R-:W-:-:S05]  /*824e0*/  PRMT R27, R7, 0x7770, RZ ;  /* 0x00007770071b7816 */ /* 0x004fca00000000ff */
[----:B----4-:R0:W-:Y:S02]  /*824f0*/  @P3 STG.E.U8 desc[UR54][R20.64], R27 ;  /* 0x0000001b14003986 */ /* 0x0101e4000c101136 */
[----:B0-----:R-:W-:Y:S02]  /*82500*/  PRMT R27, R7, 0x7771, RZ ;  /* 0x00007771071b7816 */ /* 0x001fe400000000ff */
[----:B------:R-:W2:Y:S04]  /*82510*/  LDL.LU.64 R20, [R1+0x1200] ;  /* 0x0012000001147983 */ /* 0x000ea80000300a00 */
[----:B---3--:R0:W-:Y:S04]  /*82520*/  @P4 STG.E.U8 desc[UR54][R18.64], R27 ;  /* 0x0000001b12004986 */ /* 0x0081e8000c101136 */
[----:B0-----:R-:W3:Y:S04]  /*82530*/  LDL.LU.64 R18, [R1+0x11f8] ;  /* 0x0011f80001127983 */ /* 0x001ee80000300a00 */
[----:B------:R-:W4:Y:S04]  /*82540*/  LDL.LU R29, [R1+0x154] ;  /* 0x00015400011d7983 */ /* 0x000f280000300800 */
[----:B------:R-:W2:Y:S04]  /*82550*/  LDL.LU.64 R2, [R1+0x11d8] ;  /* 0x0011d80001027983 */ /* 0x000ea80000300a00 */
[----:B--2---:R0:W-:Y:S04]  /*82560*/  STL.64 [R1+0x2028], R2 ;  /* 0x0020280201007387 */ /* 0x0041e80000100a00 */
[----:B0-----:R-:W2:Y:S04]  /*82570*/  LDL.LU.64 R2, [R1+0x11e0] ;  /* 0x0011e00001027983 */ /* 0x001ea80000300a00 */
[----:B--2---:R0:W-:Y:S04]  /*82580*/  STL.64 [R1+0x2030], R2 ;  /* 0x0020300201007387 */ /* 0x0041e80000100a00 */
[----:B0-----:R-:W2:Y:S01]  /*82590*/  LDL.LU.64 R2, [R1+0x11e8] ;  /* 0x0011e80001027983 */ /* 0x001ea20000300a00 */
[----:B------:R-:W-:-:S02]  /*825a0*/  LOP3.LUT P1, RZ, R25, 0x100, RZ, 0xc0, !PT ;  /* 0x0000010019ff7812 */ /* 0x000fc4000782c0ff */
        /* <DEDUP_REMOVED lines=19> */
[----:B------:R-:W-:Y:S01]  /*826e0*/  LOP3.LUT P1, RZ, R26, 0x20000000, RZ, 0xc0, !PT ;  /* 0x200000001aff7812 */ /* 0x000fe2000782c0ff */
[----:B------:R-:W4:Y:S01]  /*826f0*/  LDL.LU.64 R14, [R1+0x11d0] ;  /* 0x0011d000010e7983 */ /* 0x000f220000300a00 */
[----:B------:R-:W-:Y:S02]  /*82700*/  LOP3.LUT R28, R28, 0xfffffdff, RZ, 0xc0, !PT ;  /* 0xfffffdff1c1c7812 */ /* 0x000fe400078ec0ff */
[----:B------:R-:W-:-:S09]  /*82710*/  LOP3.LUT P5, RZ, R26, 0x200000, RZ, 0xc0, !PT ;  /* 0x002000001aff7812 */ /* 0x000fd200078ac0ff */
[----:B------:R-:W-:Y:S02]  /*82720*/  @P1 LOP3.LUT R28, R28, 0x200, RZ, 0xfc, !PT ;  /* 0x000002001c1c1812 */ /* 0x000fe400078efcff */
[C---:B------:R-:W-:Y:S02]  /*82730*/  LOP3.LUT P1, RZ, R26.reuse, 0x4000000, RZ, 0xc0, !PT ;  /* 0x040000001aff7812 */ /* 0x040fe4000782c0ff */
[----:B------:R-:W-:Y:S02]  /*82740*/  LOP3.LUT P6, RZ, R26, 0x800000, RZ, 0xc0, !PT ;  /* 0x008000001aff7812 */ /* 0x000fe400078cc0ff */
[----:B------:R-:W-:Y:S02]  /*82750*/  LOP3.LUT R28, R28, 0xfffffbff, RZ, 0xc0, !PT ;  /* 0xfffffbff1c1c7812 */ /* 0x000fe400078ec0ff */
[----:B------:R-:W-:-:S05]  /*82760*/  PRMT R27, R7, 0x7772, RZ ;  /* 0x00007772071b7816 */ /* 0x000fca00000000ff */
[----:B------:R0:W-:Y:S02]  /*82770*/  @P5 STG.E.U8 desc[UR54][R8.64], R27 ;  /* 0x0000001b08005986 */ /* 0x0001e4000c101136 */
[----:B------:R-:W-:Y:S02]  /*82780*/  @P1 LOP3.LUT R28, R28, 0x400, RZ, 0xfc, !PT ;  /* 0x000004001c1c1812 */ /* 0x000fe400078efcff */
[----:B------:R-:W-:Y:S02]  /*82790*/  LOP3.LUT P1, RZ, R26, 0x1000000, RZ, 0xc0, !PT ;  /* 0x010000001aff7812 */ /* 0x000fe4000782c0ff */
[----:B0-----:R-:W-:-:S05]  /*827a0*/  PRMT R27, R7, 0x7773, RZ ;  /* 0x00007773071b7816 */ /* 0x001fca00000000ff */
[----:B------:R0:W-:Y:S02]  /*827b0*/  @P6 STG.E.U8 desc[UR54][R16.64], R27 ;  /* 0x0000001b10006986 */ /* 0x0001e4000c101136 */
[----:B0-----:R-:W-:Y:S02]  /*827c0*/  PRMT R27, R0, 0x7770, RZ ;  /* 0x00007770001b7816 */ /* 0x001fe400000000ff */
[----:B------:R-:W4:Y:S04]  /*827d0*/  LDL.LU R16, [R1+0x158] ;  /* 0x0001580001107983 */ /* 0x000f280000300800 */
[----:B------:R0:W-:Y:S01]  /*827e0*/  @P1 STG.E.U8 desc[UR54][R4.64], R27 ;  /* 0x0000001b04001986 */ /* 0x0001e2000c101136 */
[----:B------:R-:W-:-:S03]  /*827f0*/  LOP3.LUT P1, RZ, R28, 0x400, RZ, 0xc0, !PT ;  /* 0x000004001cff7812 */ /* 0x000fc6000782c0ff */
[----:B------:R-:W4:Y:S04]  /*82800*/  LDL.LU.64 R12, [R1+0x11c8] ;  /* 0x0011c800010c7983 */ /* 0x000f280000300a00 */
[----:B------:R-:W4:Y:S01]  /*82810*/  LDL.LU.64 R10, [R1+0x11c0] ;  /* 0x0011c000010a7983 */ /* 0x000f220000300a00 */
[----:B0-----:R-:W-:-:S03]  /*82820*/  PRMT R27, R0, 0x7771, RZ ;  /* 0x00007771001b7816 */ /* 0x001fc600000000ff */
[----:B------:R-:W4:Y:S04]  /*82830*/  LDL.LU.64 R8, [R1+0x11b8] ;  /* 0x0011b80001087983 */ /* 0x000f280000300a00 */
[----:B------:R0:W-:Y:S01]  /*82840*/  @P1 STG.E.U8 desc[UR54][R20.64], R27 ;  /* 0x0000001b14001986 */ /* 0x0001e2000c101136 */
[----:B------:R-:W-:-:S03]  /*82850*/  LOP3.LUT P1, RZ, R28, 0x200, RZ, 0xc0, !PT ;  /* 0x000002001cff7812 */ /* 0x000fc6000782c0ff */
[----:B------:R-:W4:Y:S04]  /*82860*/  LDL.LU R17, [R1+0x15c] ;  /* 0x00015c0001117983 */ /* 0x000f280000300800 */
[----:B------:R-:W4:Y:S01]  /*82870*/  LDL.LU.64 R6, [R1+0x11b0] ;  /* 0x0011b00001067983 */ /* 0x000f220000300a00 */
[----:B0-----:R-:W-:-:S03]  /*82880*/  PRMT R27, R0, 0x7772, RZ ;  /* 0x00007772001b7816 */ /* 0x001fc600000000ff */
[----:B------:R-:W4:Y:S04]  /*82890*/  LDL.LU.64 R4, [R1+0x11a8] ;  /* 0x0011a80001047983 */ /* 0x000f280000300a00 */
[----:B---3--:R0:W-:Y:S01]  /*828a0*/  @P1 STG.E.U8 desc[UR54][R18.64], R27 ;  /* 0x0000001b12001986 */ /* 0x0081e2000c101136 */
[----:B------:R-:W-:-:S03]  /*828b0*/  LOP3.LUT P1, RZ, R28, 0x100, RZ, 0xc0, !PT ;  /* 0x000001001cff7812 */ /* 0x000fc6000782c0ff */
[----:B------:R-:W3:Y:S01]  /*828c0*/  LDL.LU.64 R20, [R1+0x11a0] ;  /* 0x0011a00001147983 */ /* 0x000ee20000300a00 */
[----:B0-----:R-:W-:-:S03]  /*828d0*/  PRMT R27, R0, 0x7773, RZ ;  /* 0x00007773001b7816 */ /* 0x001fc600000000ff */
[----:B------:R-:W3:Y:S04]  /*828e0*/  LDL.LU.64 R18, [R1+0x1198] ;  /* 0x0011980001127983 */ /* 0x000ee80000300a00 */
[----:B------:R-:W3:Y:S04]  /*828f0*/  LDL.LU R0, [R1+0x2040] ;  /* 0x0020400001007983 */ /* 0x000ee80000300800 */
[----:B--2---:R0:W-:Y:S04]  /*82900*/  @P1 STG.E.U8 desc[UR54][R2.64], R27 ;  /* 0x0000001b02001986 */ /* 0x0041e8000c101136 */
[----:B0-----:R-:W2:Y:S01]  /*82910*/  LDL.LU.64 R2, [R1+0x2038] ;  /* 0x0020380001027983 */ /* 0x001ea20000300a00 */
[----:B------:R-:W-:-:S02]  /*82920*/  LOP3.LUT P1, RZ, R28, 0x80, RZ, 0xc0, !PT ;  /* 0x000000801cff7812 */ /* 0x000fc4000782c0ff */
[----:B----4-:R-:W-:-:S11]  /*82930*/  PRMT R27, R29, 0x7770, RZ ;  /* 0x000077701d1b7816 */ /* 0x010fd600000000ff */
[----:B--2---:R0:W-:Y:S04]  /*82940*/  @P1 STG.E.U8 desc[UR54][R2.64], R27 ;  /* 0x0000001b02001986 */ /* 0x0041e8000c101136 */
        /* <DEDUP_REMOVED lines=13> */
[----:B--2---:R0:W-:Y:S04]  /*82a20*/  @P1 STG.E.U8 desc[UR54][R2.64], R27 ;  /* 0x0000001b02001986 */ /* 0x0041e8000c101136 */
[----:B0-----:R-:W2:Y:S01]  /*82a30*/  LDL.LU.64 R2, [R1+0x2020] ;  /* 0x0020200001027983 */ /* 0x001ea20000300a00 */
[----:B------:R-:W-:-:S02]  /*82a40*/  LOP3.LUT P1, RZ, R28, 0x10, RZ, 0xc0, !PT ;  /* 0x000000101cff7812 */ /* 0x000fc4000782c0ff */
[----:B------:R-:W-:-:S11]  /*82a50*/  PRMT R27, R29, 0x7773, RZ ;  /* 0x000077731d1b7816 */ /* 0x000fd600000000ff */
        /* <DEDUP_REMOVED lines=13> */
[----:B---3--:R0:W-:Y:S02]  /*82b30*/  @P5 STG.E.U8 desc[UR54][R20.64], R27 ;  /* 0x0000001b14005986 */ /* 0x0081e4000c101136 */
[----:B0-----:R-:W-:Y:S02]  /*82b40*/  PRMT R27, R17, 0x7772, RZ ;  /* 0x00007772111b7816 */ /* 0x001fe400000000ff */
[----:B------:R-:W3:Y:S04]  /*82b50*/  LDL.LU.64 R20, [R1+0x1190] ;  /* 0x0011900001147983 */ /* 0x000ee80000300a00 */
[----:B------:R0:W-:Y:S04]  /*82b60*/  @P6 STG.E.U8 desc[UR54][R18.64], R27 ;  /* 0x0000001b12006986 */ /* 0x0001e8000c101136 */
[----:B0-----:R-:W4:Y:S04]  /*82b70*/  LDL.LU.64 R18, [R1+0x1188] ;  /* 0x0011880001127983 */ /* 0x001f280000300a00 */
[----:B------:R-:W4:Y:S04]  /*82b80*/  LDL.LU.64 R8, [R1+0x1180] ;  /* 0x0011800001087983 */ /* 0x000f280000300a00 */
[----:B------:R-:W4:Y:S04]  /*82b90*/  LDL.LU.64 R6, [R1+0x1178] ;  /* 0x0011780001067983 */ /* 0x000f280000300a00 */
[----:B------:R-:W4:Y:S01]  /*82ba0*/  LDL.LU R16, [R1+0x140] ;  /* 0x0001400001107983 */ /* 0x000f220000300800 */
[----:B------:R-:W-:-:S02]  /*82bb0*/  LOP3.LUT R26, R26, 0xf7ffffff, RZ, 0xc0, !PT ;  /* 0xf7ffffff1a1a7812 */ /* 0x000fc400078ec0ff */
[----:B------:R-:W-:Y:S01]  /*82bc0*/  LOP3.LUT R28, R28, 0xfffffffe, RZ, 0xc0, !PT ;  /* 0xfffffffe1c1c7812 */ /* 0x000fe200078ec0ff */
[----:B------:R-:W4:Y:S01]  /*82bd0*/  LDL.LU.64 R4, [R1+0x1170] ;  /* 0x0011700001047983 */ /* 0x000f220000300a00 */
[C---:B------:R-:W-:Y:S02]  /*82be0*/  LOP3.LUT P3, RZ, R25.reuse, 0x800000, RZ, 0xc0, !PT ;  /* 0x0080000019ff7812 */ /* 0x040fe4000786c0ff */
[C---:B------:R-:W-:Y:S01]  /*82bf0*/  LOP3.LUT P4, RZ, R25.reuse, 0x1000000, RZ, 0xc0, !PT ;  /* 0x0100000019ff7812 */ /* 0x040fe2000788c0ff */
[----:B------:R-:W4:Y:S01]  /*82c00*/  LDL.LU R27, [R1+0x144] ;  /* 0x00014400011b7983 */ /* 0x000f220000300800 */
[C---:B------:R-:W-:Y:S02]  /*82c10*/  LOP3.LUT P5, RZ, R25.reuse, 0x4000000, RZ, 0xc0, !PT ;  /* 0x0400000019ff7812 */ /* 0x040fe400078ac0ff */
[----:B------:R-:W-:Y:S02]  /*82c20*/  LOP3.LUT P6, RZ, R25, 0x20000000, RZ, 0xc0, !PT ;  /* 0x2000000019ff7812 */ /* 0x000fe400078cc0ff */
        /* <DEDUP_REMOVED lines=14> */
[----:B------:R-:W-:-:S13]  /*82d10*/  LOP3.LUT P1, RZ, R2, 0x20, RZ, 0xc0, !PT ;  /* 0x0000002002ff7812 */ /* 0x000fda000782c0ff */
        /* <DEDUP_REMOVED lines=8> */
[----:B------:R-:W-:-:S05]  /*82da0*/  PRMT R25, R17, 0x7773, RZ ;  /* 0x0000777311197816 */ /* 0x000fca00000000ff */
[----:B---3--:R0:W-:Y:S04]  /*82db0*/  @P3 STG.E.U8 desc[UR54][R20.64], R25 ;  /* 0x0000001914003986 */ /* 0x0081e8000c101136 */
[----:B0-----:R-:W2:Y:S01]  /*82dc0*/  LDL.LU.64 R20, [R1+0x1168] ;  /* 0x0011680001147983 */ /* 0x001ea20000300a00 */
[----:B----4-:R-:W-:-:S05]  /*82dd0*/  PRMT R25, R16, 0x7770, RZ ;  /* 0x0000777010197816 */ /* 0x010fca00000000ff */
[----:B------:R0:W-:Y:S04]  /*82de0*/  @P4 STG.E.U8 desc[UR54][R18.64], R25 ;  /* 0x0000001912004986 */ /* 0x0001e8000c101136 */
[----:B0-----:R-:W3:Y:S04]  /*82df0*/  LDL.LU.64 R18, [R1+0x1160] ;  /* 0x0011600001127983 */ /* 0x001ee80000300a00 */
[----:B------:R-:W4:Y:S01]  /*82e00*/  LDL.LU R15, [R1+0x148] ;  /* 0x00014800010f7983 */ /* 0x000f220000300800 */
[----:B------:R-:W-:-:S03]  /*82e10*/  PRMT R25, R16, 0x7771, RZ ;  /* 0x0000777110197816 */ /* 0x000fc600000000ff */
[----:B----4-:R0:W-:Y:S04]  /*82e20*/  STL [R1+0x2010], R15 ;  /* 0x0020100f01007387 */ /* 0x0101e80000100800 */
[----:B0-----:R-:W4:Y:S04]  /*82e30*/  LDL.LU.64 R14, [R1+0x1150] ;  /* 0x00115000010e7983 */ /* 0x001f280000300a00 */
[----:B------:R0:W-:Y:S01]  /*82e40*/  @P5 STG.E.U8 desc[UR54][R8.64], R25 ;  /* 0x0000001908005986 */ /* 0x0001e2000c101136 */
[C---:B------:R-:W-:Y:S02]  /*82e50*/  LOP3.LUT P2, RZ, R2.reuse, 0x10000, RZ, 0xc0, !PT ;  /* 0x0001000002ff7812 */ /* 0x040fe4000784c0ff */
[----:B------:R-:W-:-:S02]  /*82e60*/  LOP3.LUT P0, RZ, R2, 0x40000, RZ, 0xc0, !PT ;  /* 0x0004000002ff7812 */ /* 0x000fc4000780c0ff */
[----:B------:R-:W-:Y:S02]  /*82e70*/  LOP3.LUT P3, RZ, R2, 0x200000, RZ, 0xc0, !PT ;  /* 0x0020000002ff7812 */ /* 0x000fe4000786c0ff */
[----:B0-----:R-:W-:Y:S02]  /*82e80*/  PRMT R25, R16, 0x7772, RZ ;  /* 0x0000777210197816 */ /* 0x001fe400000000ff */
[C---:B------:R-:W-:Y:S02]  /*82e90*/  LOP3.LUT P4, RZ, R2.reuse, 0x800000, RZ, 0xc0, !PT ;  /* 0x0080000002ff7812 */ /* 0x040fe4000788c0ff */
[C---:B------:R-:W-:Y:S01]  /*82ea0*/  LOP3.LUT P5, RZ, R2.reuse, 0x1000000, RZ, 0xc0, !PT ;  /* 0x0100000002ff7812 */ /* 0x040fe200078ac0ff */
[----:B------:R0:W-:Y:S01]  /*82eb0*/  @P6 STG.E.U8 desc[UR54][R6.64], R25 ;  /* 0x0000001906006986 */ /* 0x0001e2000c101136 */
[----:B------:R-:W-:Y:S02]  /*82ec0*/  LOP3.LUT P6, RZ, R2, 0x4000000, RZ, 0xc0, !PT ;  /* 0x0400000002ff7812 */ /* 0x000fe400078cc0ff */
[----:B0-----:R-:W-:Y:S01]  /*82ed0*/  PRMT R25, R16, 0x7773, RZ ;  /* 0x0000777310197816 */ /* 0x001fe200000000ff */
[----:B----4-:R0:W-:Y:S04]  /*82ee0*/  STL.64 [R1+0x2018], R14 ;  /* 0x0020180e01007387 */ /* 0x0101e80000100a00 */
[----:B0-----:R-:W4:Y:S04]  /*82ef0*/  LDL.LU.64 R14, [R1+0x1158] ;  /* 0x00115800010e7983 */ /* 0x001f280000300a00 */
[----:B------:R-:W4:Y:S04]  /*82f00*/  LDL.LU R17, [R1+0x14c] ;  /* 0x00014c0001117983 */ /* 0x000f280000300800 */
[----:B------:R0:W-:Y:S04]  /*82f10*/  STL.64 [R1+0x2000], R2 ;  /* 0x0020000201007387 */ /* 0x0001e80000100a00 */
[----:B0-----:R-:W4:Y:S04]  /*82f20*/  LDL.LU.64 R2, [R1+0x1140] ;  /* 0x0011400001027983 */ /* 0x001f280000300a00 */
[----:B------:R0:W-:Y:S01]  /*82f30*/  @P1 STG.E.U8 desc[UR54][R4.64], R25 ;  /* 0x0000001904001986 */ /* 0x0001e2000c101136 */
[----:B------:R-:W-:-:S02]  /*82f40*/  LOP3.LUT P1, RZ, R28, 0x4, RZ, 0xc0, !PT ;  /* 0x000000041cff7812 */ /* 0x000fc4000782c0ff */
[----:B0-----:R-:W-:-:S11]  /*82f50*/  PRMT R25, R27, 0x7770, RZ ;  /* 0x000077701b197816 */ /* 0x001fd600000000ff */
[----:B--2---:R0:W-:Y:S01]  /*82f60*/  @P1 STG.E.U8 desc[UR54][R20.64], R25 ;  /* 0x0000001914001986 */ /* 0x0041e2000c101136 */
[----:B------:R-:W-:Y:S02]  /*82f70*/  LOP3.LUT P1, RZ, R28, 0x2, RZ, 0xc0, !PT ;  /* 0x000000021cff7812 */ /* 0x000fe4000782c0ff */
[----:B0-----:R-:W-:-:S11]  /*82f80*/  PRMT R25, R27, 0x7771, RZ ;  /* 0x000077711b197816 */ /* 0x001fd600000000ff */
[----:B---3--:R0:W-:Y:S01]  /*82f90*/  @P1 STG.E.U8 desc[UR54][R18.64], R25 ;  /* 0x0000001912001986 */ /* 0x0081e2000c101136 */
[----:B------:R-:W-:Y:S02]  /*82fa0*/  LOP3.LUT P1, RZ, R28, 0x1, RZ, 0xc0, !PT ;  /* 0x000000011cff7812 */ /* 0x000fe4000782c0ff */
[----:B0-----:R-:W-:-:S11]  /*82fb0*/  PRMT R25, R27, 0x7772, RZ ;  /* 0x000077721b197816 */ /* 0x001fd600000000ff */
[----:B----4-:R-:W-:Y:S04]  /*82fc0*/  @P1 STG.E.U8 desc[UR54][R14.64], R25 ;  /* 0x000000190e001986 */ /* 0x010fe8000c101136 */
[----:B------:R0:W-:Y:S04]  /*82fd0*/  STL.64 [R1+0x2008], R2 ;  /* 0x0020080201007387 */ /* 0x0001e80000100a00 */
[----:B0-----:R-:W2:Y:S04]  /*82fe0*/  LDL.LU.64 R2, [R1+0x1148] ;  /* 0x0011480001027983 */ /* 0x001ea80000300a00 */
[----:B------:R-:W3:Y:S04]  /*82ff0*/  LDL.LU.64 R12, [R1+0x1130] ;  /* 0x00113000010c7983 */ /* 0x000ee80000300a00 */
[----:B------:R-:W4:Y:S04]  /*83000*/  LDL.LU.64 R10, [R1+0x1128] ;  /* 0x00112800010a7983 */ /* 0x000f280000300a00 */
[----:B------:R-:W2:Y:S04]  /*83010*/  LDL.LU.64 R8, [R1+0x1120] ;  /* 0x0011200001087983 */ /* 0x000ea80000300a00 */
[----:B------:R-:W2:Y:S04]  /*83020*/  LDL.LU R16, [R1+0x130] ;  /* 0x0001300001107983 */ /* 0x000ea80000300800 */
[----:B------:R-:W2:Y:S04]  /*83030*/  LDL.LU.64 R6, [R1+0x1118] ;  /* 0x0011180001067983 */ /* 0x000ea80000300a00 */
[----:B------:R-:W2:Y:S04]  /*83040*/  LDL.LU.64 R4, [R1+0x1110] ;  /* 0x0011100001047983 */ /* 0x000ea80000300a00 */
[----:B------:R-:W2:Y:S04]  /*83050*/  LDL.LU.64 R20, [R1+0x1108] ;  /* 0x0011080001147983 */ /* 0x000ea80000300a00 */
[----:B------:R-:W2:Y:S04]  /*83060*/  LDL.LU.64 R18, [R1+0x1100] ;  /* 0x0011000001127983 */ /* 0x000ea80000300a00 */
[----:B------:R-:W2:Y:S04]  /*83070*/  LDL.LU.64 R28, [R1+0x1138] ;  /* 0x00113800011c7983 */ /* 0x000ea80000300a00 */
[----:B------:R-:W2:Y:S01]  /*83080*/  LDL.LU.64 R14, [R1+0x2018] ;  /* 0x00201800010e7983 */ /* 0x000ea20000300a00 */
[----:B------:R-:W-:-:S02]  /*83090*/  LOP3.LUT P1, RZ, R26, 0x80000000, RZ, 0xc0, !PT ;  /* 0x800000001aff7812 */ /* 0x000fc4000782c0ff */
[----:B------:R-:W-:-:S11]  /*830a0*/  PRMT R25, R27, 0x7773, RZ ;  /* 0x000077731b197816 */ /* 0x000fd600000000ff */
[----:B--2---:R0:W-:Y:S04]  /*830b0*/  @P1 STG.E.U8 desc[UR54][R14.64], R25 ;  /* 0x000000190e001986 */ /* 0x0041e8000c101136 */
[----:B0-----:R-:W2:Y:S01]  /*830c0*/  LDL.LU R15, [R1+0x2010] ;  /* 0x00201000010f7983 */ /* 0x001ea20000300800 */
[----:B------:R-:W-:Y:S02]  /*830d0*/  LOP3.LUT P1, RZ, R26, 0x40000000, RZ, 0xc0, !PT ;  /* 0x400000001aff7812 */ /* 0x000fe4000782c0ff */
[----:B--2---:R-:W-:-:S11]  /*830e0*/  PRMT R25, R15, 0x7770, RZ ;  /* 0x000077700f197816 */ /* 0x004fd600000000ff */
[----:B------:R0:W-:Y:S04]  /*830f0*/  @P1 STG.E.U8 desc[UR54][R2.64], R25 ;  /* 0x0000001902001986 */ /* 0x0001e8000c101136 */
[----:B0-----:R-:W2:Y:S01]  /*83100*/  LDL.LU.64 R2, [R1+0x2008] ;  /* 0x0020080001027983 */ /* 0x001ea20000300a00 */
[----:B------:R-:W-:Y:S02]  /*83110*/  LOP3.LUT P1, RZ, R26, 0x20000000, RZ, 0xc0, !PT ;  /* 0x200000001aff7812 */ /* 0x000fe4000782c0ff */
[----:B------:R-:W-:-:S11]  /*83120*/  PRMT R25, R15, 0x7771, RZ ;  /* 0x000077710f197816 */ /* 0x000fd600000000ff */
[----:B--2---:R0:W-:Y:S01]  /*83130*/  @P1 STG.E.U8 desc[UR54][R2.64], R25 ;  /* 0x0000001902001986 */ /* 0x0041e2000c101136 */
[C---:B------:R-:W-:Y:S02]  /*83140*/  LOP3.LUT P1, RZ, R26.reuse, 0x10000000, RZ, 0xc0, !PT ;  /* 0x100000001aff7812 */ /* 0x040fe4000782c0ff */
[----:B0-----:R-:W-:Y:S01]  /*83150*/  PRMT R25, R15, 0x7772, RZ ;  /* 0x000077720f197816 */ /* 0x001fe200000000ff */
[----:B------:R-:W2:Y:S10]  /*83160*/  LDL.LU.64 R2, [R1+0x2000] ;  /* 0x0020000001027983 */ /* 0x000eb40000300a00 */
[----:B------:R0:W-:Y:S01]  /*83170*/  @P1 STG.E.U8 desc[UR54][R28.64], R25 ;  /* 0x000000191c001986 */ /* 0x0001e2000c101136 */
[----:B------:R-:W-:-:S02]  /*83180*/  LOP3.LUT P1, RZ, R26, 0x8000000, RZ, 0xc0, !PT ;  /* 0x080000001aff7812 */ /* 0x000fc4000782c0ff */
[----:B0-----:R-:W-:-:S11]  /*83190*/  PRMT R25, R15, 0x7773, RZ ;  /* 0x000077730f197816 */ /* 0x001fd600000000ff */
[----:B---3--:R0:W-:Y:S02]  /*831a0*/  @P1 STG.E.U8 desc[UR54][R12.64], R25 ;  /* 0x000000190c001986 */ /* 0x0081e4000c101136 */
[----:B0-----:R-:W-:-:S05]  /*831b0*/  PRMT R25, R17, 0x7770, RZ ;  /* 0x0000777011197816 */ /* 0x001fca00000000ff */
[----:B----4-:R0:W-:Y:S02]  /*831c0*/  @P2 STG.E.U8 desc[UR54][R10.64], R25 ;  /* 0x000000190a002986 */ /* 0x0101e4000c101136 */
[C---:B0-----:R-:W-:Y:S02]  /*831d0*/  PRMT R25, R17.reuse, 0x7771, RZ ;  /* 0x0000777111197816 */ /* 0x041fe400000000ff */
[----:B------:R-:W3:Y:S04]  /*831e0*/  LDL.LU.64 R10, [R1+0x10f8] ;  /* 0x0010f800010a7983 */ /* 0x000ee80000300a00 */
        /* <DEDUP_REMOVED lines=8> */
[----:B------:R0:W-:Y:S04]  /*83270*/  @P6 STG.E.U8 desc[UR54][R18.64], R25 ;  /* 0x0000001912006986 */ /* 0x0001e8000c101136 */
[----:B0-----:R-:W4:Y:S01]  /*83280*/  LDL.LU.64 R18, [R1+0x10f0] ;  /* 0x0010f00001127983 */ /* 0x001f220000300a00 */
[----:B------:R-:W-:Y:S01]  /*83290*/  PRMT R25, R16, 0x7772, RZ ;  /* 0x0000777210197816 */ /* 0x000fe200000000ff */
[----:B------:R-:W-:Y:S02]  /*832a0*/  IMAD.MOV.U32 R17, RZ, RZ, R23 ;  /* 0x000000ffff117224 */ /* 0x000fe400078e0017 */
[----:B------:R-:W4:Y:S04]  /*832b0*/  LDL.LU.64 R8, [R1+0x10e8] ;  /* 0x0010e80001087983 */ /* 0x000f280000300a00 */
[----:B------:R-:W4:Y:S04]  /*832c0*/  LDL.LU.64 R6, [R1+0x10e0] ;  /* 0x0010e00001067983 */ /* 0x000f280000300a00 */
[----:B------:R-:W4:Y:S04]  /*832d0*/  LDL.LU.64 R4, [R1+0x10d8] ;  /* 0x0010d80001047983 */ /* 0x000f280000300a00 */
[----:B------:R-:W4:Y:S04]  /*832e0*/  LDL.LU R23, [R1+0x134] ;  /* 0x0001340001177983 */ /* 0x000f280000300800 */
[----:B------:R-:W4:Y:S04]  /*832f0*/  LDL.LU.64 R20, [R1+0x10d0] ;  /* 0x0010d00001147983 */ /* 0x000f280000300a00 */
[----:B------:R-:W4:Y:S01]  /*83300*/  LDL.LU R27, [R1+0x138] ;  /* 0x00013800011b7983 */ /* 0x000f220000300800 */
[----:B--2---:R-:W-:-:S02]  /*83310*/  LOP3.LUT P3, RZ, R2, 0x20000000, RZ, 0xc0, !PT ;  /* 0x2000000002ff7812 */ /* 0x004fc4000786c0ff */
[----:B------:R-:W-:-:S11]  /*83320*/  LOP3.LUT P4, RZ, R2, 0x80000000, RZ, 0xc0, !PT ;  /* 0x8000000002ff7812 */ /* 0x000fd6000788c0ff */
[----:B---3--:R0:W-:Y:S02]  /*83330*/  @P3 STG.E.U8 desc[UR54][R10.64], R25 ;  /* 0x000000190a003986 */ /* 0x0081e4000c101136 */
[----:B0-----:R-:W-:-:S05]  /*83340*/  PRMT R25, R16, 0x7773, RZ ;  /* 0x0000777310197816 */ /* 0x001fca00000000ff */
[----:B----4-:R0:W-:Y:S04]  /*83350*/  @P4 STG.E.U8 desc[UR54][R18.64], R25 ;  /* 0x0000001912004986 */ /* 0x0101e8000c101136 */
[----:B0-----:R-:W2:Y:S04]  /*83360*/  LDL.LU.64 R18, [R1+0x10c8] ;  /* 0x0010c80001127983 */ /* 0x001ea80000300a00 */
[----:B------:R-:W3:Y:S04]  /*83370*/  LDL.LU R16, [R1+0x13c] ;  /* 0x00013c0001107983 */ /* 0x000ee80000300800 */
[----:B---3--:R0:W-:Y:S04]  /*83380*/  STL.64 [R1+0x1ff0], R16 ;  /* 0x001ff01001007387 */ /* 0x0081e80000100a00 */
[----:B0-----:R-:W3:Y:S01]  /*83390*/  LDL.LU.64 R16, [R1+0x10b8] ;  /* 0x0010b80001107983 */ /* 0x001ee20000300a00 */
        /* <DEDUP_REMOVED lines=15> */
[----:B------:R-:W-:Y:S01]  /*83490*/  LOP3.LUT P1, RZ, R3, 0x400, RZ, 0xc0, !PT ;  /* 0x0000040003ff7812 */ /* 0x000fe2000782c0ff */
[----:B---3--:R0:W-:Y:S04]  /*834a0*/  STL.64 [R1+0x1ff8], R16 ;  /* 0x001ff81001007387 */ /* 0x0081e80000100a00 */
[----:B0-----:R-:W3:Y:S04]  /*834b0*/  LDL.LU.64 R16, [R1+0x10c0] ;  /* 0x0010c00001107983 */ /* 0x001ee80000300a00 */
[----:B------:R-:W4:Y:S01]  /*834c0*/  LDL.LU.64 R28, [R1+0x10a8] ;  /* 0x0010a800011c7983 */ /* 0x000f220000300a00 */
[----:B------:R-:W-:-:S04]  /*834d0*/  LOP3.LUT R26, R26, 0xfeffffff, RZ, 0xc0, !PT ;  /* 0xfeffffff1a1a7812 */ /* 0x000fc800078ec0ff */
[----:B------:R-:W-:Y:S02]  /*834e0*/  @P1 LOP3.LUT R26, R26, 0x1000000, RZ, 0xfc, !PT ;  /* 0x010000001a1a1812 */ /* 0x000fe400078efcff */
[C---:B------:R-:W-:Y:S02]  /*834f0*/  LOP3.LUT P1, RZ, R3.reuse, 0x100, RZ, 0xc0, !PT ;  /* 0x0000010003ff7812 */ /* 0x040fe4000782c0ff */
        /* <DEDUP_REMOVED lines=12> */
[----:B0-----:R-:W-:-:S05]  /*835c0*/  PRMT R25, R23, 0x7772, RZ ;  /* 0x0000777217197816 */ /* 0x001fca00000000ff */
[----:B------:R0:W-:Y:S01]  /*835d0*/  @P1 STG.E.U8 desc[UR54][R4.64], R25 ;  /* 0x0000001904001986 */ /* 0x0001e2000c101136 */
[----:B------:R-:W-:Y:S02]  /*835e0*/  LOP3.LUT P1, RZ, R26, 0x4000000, RZ, 0xc0, !PT ;  /* 0x040000001aff7812 */ /* 0x000fe4000782c0ff */
[----:B0-----:R-:W-:-:S11]  /*835f0*/  PRMT R25, R23, 0x7773, RZ ;  /* 0x0000777317197816 */ /* 0x001fd600000000ff */
[----:B------:R0:W-:Y:S01]  /*83600*/  @P1 STG.E.U8 desc[UR54][R20.64], R25 ;  /* 0x0000001914001986 */ /* 0x0001e2000c101136 */
[----:B------:R-:W-:Y:S02]  /*83610*/  LOP3.LUT P1, RZ, R26, 0x2000000, RZ, 0xc0, !PT ;  /* 0x020000001aff7812 */ /* 0x000fe4000782c0ff */
[----:B0-----:R-:W-:-:S11]  /*83620*/  PRMT R25, R27, 0x7770, RZ ;  /* 0x000077701b197816 */ /* 0x001fd600000000ff */
[----:B--2---:R0:W-:Y:S01]  /*83630*/  @P1 STG.E.U8 desc[UR54][R18.64], R25 ;  /* 0x0000001912001986 */ /* 0x0041e2000c101136 */
[C---:B------:R-:W-:Y:S02]  /*83640*/  LOP3.LUT P1, RZ, R26.reuse, 0x1000000, RZ, 0xc0, !PT ;  /* 0x010000001aff7812 */ /* 0x040fe4000782c0ff */
[----:B0-----:R-:W-:Y:S01]  /*83650*/  PRMT R25, R27, 0x7771, RZ ;  /* 0x000077711b197816 */ /* 0x001fe200000000ff */
[----:B----4-:R0:W-:Y:S04]  /*83660*/  STL.64 [R1+0x1fe8], R28 ;  /* 0x001fe81c01007387 */ /* 0x0101e80000100a00 */
[----:B0-----:R-:W2:Y:S04]  /*83670*/  LDL.LU.64 R28, [R1+0x10b0] ;  /* 0x0010b000011c7983 */ /* 0x001ea80000300a00 */
[----:B------:R-:W4:Y:S04]  /*83680*/  LDL.LU.64 R14, [R1+0x10a0] ;  /* 0x0010a000010e7983 */ /* 0x000f280000300a00 */
[----:B------:R-:W2:Y:S04]  /*83690*/  LDL.LU.64 R12, [R1+0x1098] ;  /* 0x00109800010c7983 */ /* 0x000ea80000300a00 */
[----:B------:R-:W2:Y:S04]  /*836a0*/  LDL.LU.64 R10, [R1+0x1090] ;  /* 0x00109000010a7983 */ /* 0x000ea80000300a00 */
[----:B------:R-:W2:Y:S04]  /*836b0*/  LDL.LU.64 R8, [R1+0x1088] ;  /* 0x0010880001087983 */ /* 0x000ea80000300a00 */
[----:B------:R-:W2:Y:S04]  /*836c0*/  LDL.LU.64 R6, [R1+0x1080] ;  /* 0x0010800001067983 */ /* 0x000ea80000300a00 */
[----:B------:R-:W2:Y:S04]  /*836d0*/  LDL.LU.64 R4, [R1+0x1078] ;  /* 0x0010780001047983 */ /* 0x000ea80000300a00 */
[----:B------:R-:W2:Y:S04]  /*836e0*/  LDL.LU.64 R20, [R1+0x1070] ;  /* 0x0010700001147983 */ /* 0x000ea80000300a00 */
[----:B------:R-:W2:Y:S04]  /*836f0*/  LDL.LU.64 R18, [R1+0x1068] ;  /* 0x0010680001127983 */ /* 0x000ea80000300a00 */
[----:B------:R-:W2:Y:S04]  /*83700*/  LDL.LU R23, [R1+0x124] ;  /* 0x0001240001177983 */ /* 0x000ea80000300800 */
[----:B---3--:R0:W-:Y:S04]  /*83710*/  @P1 STG.E.U8 desc[UR54][R16.64], R25 ;  /* 0x0000001910001986 */ /* 0x0081e8000c101136 */
[----:B0-----:R-:W3:Y:S01]  /*83720*/  LDL.LU.64 R16, [R1+0x1ff8] ;  /* 0x001ff80001107983 */ /* 0x001ee20000300a00 */
[----:B------:R-:W-:-:S02]  /*83730*/  LOP3.LUT P1, RZ, R26, 0x800000, RZ, 0xc0, !PT ;  /* 0x008000001aff7812 */ /* 0x000fc4000782c0ff */
[----:B------:R-:W-:-:S11]  /*83740*/  PRMT R25, R27, 0x7772, RZ ;  /* 0x000077721b197816 */ /* 0x000fd600000000ff */
[----:B---3--:R0:W-:Y:S01]  /*83750*/  @P1 STG.E.U8 desc[UR54][R16.64], R25 ;  /* 0x0000001910001986 */ /* 0x0081e2000c101136 */
[C---:B------:R-:W-:Y:S02]  /*83760*/  LOP3.LUT P1, RZ, R26.reuse, 0x400000, RZ, 0xc0, !PT ;  /* 0x004000001aff7812 */ /* 0x040fe4000782c0ff */
[----:B0-----:R-:W-:Y:S01]  /*83770*/  PRMT R25, R27, 0x7773, RZ ;  /* 0x000077731b197816 */ /* 0x001fe200000000ff */
[----:B------:R-:W3:Y:S10]  /*83780*/  LDL.LU.64 R16, [R1+0x1ff0] ;  /* 0x001ff00001107983 */ /* 0x000ef40000300a00 */
[----:B--2---:R0:W-:Y:S04]  /*83790*/  @P1 STG.E.U8 desc[UR54][R28.64], R25 ;  /* 0x000000191c001986 */ /* 0x0041e8000c101136 */
[----:B0-----:R-:W2:Y:S01]  /*837a0*/  LDL.LU.64 R28, [R1+0x1fe8] ;  /* 0x001fe800011c7983 */ /* 0x001ea20000300a00 */
[----:B------:R-:W-:-:S02]  /*837b0*/  LOP3.LUT P1, RZ, R26, 0x200000, RZ, 0xc0, !PT ;  /* 0x002000001aff7812 */ /* 0x000fc4000782c0ff */
[C---:B------:R-:W-:Y:S02]  /*837c0*/  LOP3.LUT P2, RZ, R3.reuse, 0x800000, RZ, 0xc0, !PT ;  /* 0x0080000003ff7812 */ /* 0x040fe4000784c0ff */
[C---:B------:R-:W-:Y:S02]  /*837d0*/  LOP3.LUT P0, RZ, R3.reuse, 0x1000000, RZ, 0xc0, !PT ;  /* 0x0100000003ff7812 */ /* 0x040fe4000780c0ff */
[C---:B------:R-:W-:Y:S02]  /*837e0*/  LOP3.LUT P3, RZ, R3.reuse, 0x4000000, RZ, 0xc0, !PT ;  /* 0x0400000003ff7812 */ /* 0x040fe4000786c0ff */
[C---:B------:R-:W-:Y:S02]  /*837f0*/  LOP3.LUT P4, RZ, R3.reuse, 0x10000000, RZ, 0xc0, !PT ;  /* 0x1000000003ff7812 */ /* 0x040fe4000788c0ff */
[C---:B------:R-:W-:Y:S02]  /*83800*/  LOP3.LUT P5, RZ, R3.reuse, 0x20000000, RZ, 0xc0, !PT ;  /* 0x2000000003ff7812 */ /* 0x040fe400078ac0ff */
[----:B------:R-:W-:-:S02]  /*83810*/  LOP3.LUT P6, RZ, R3, 0x40000000, RZ, 0xc0, !PT ;  /* 0x4000000003ff7812 */ /* 0x000fc400078cc0ff */
[----:B---3--:R-:W-:-:S05]  /*83820*/  PRMT R25, R16, 0x7770, RZ ;  /* 0x0000777010197816 */ /* 0x008fca00000000ff */
        /* <DEDUP_REMOVED lines=12> */
[----:B------:R0:W-:Y:S01]  /*838f0*/  @P3 STG.E.U8 desc[UR54][R6.64], R25 ;  /* 0x0000001906003986 */ /* 0x0001e2000c101136 */
[----:B------:R-:W-:Y:S02]  /*83900*/  LOP3.LUT P3, RZ, R3, 0x80000000, RZ, 0xc0, !PT ;  /* 0x8000000003ff7812 */ /* 0x000fe4000786c0ff */
[----:B------:R-:W-:Y:S02]  /*83910*/  PRMT R3, R23, 0x7770, RZ ;  /* 0x0000777017037816 */ /* 0x000fe400000000ff */
[----:B0-----:R-:W-:-:S05]  /*83920*/  PRMT R25, R0, 0x7772, RZ ;  /* 0x0000777200197816 */ /* 0x001fca00000000ff */
[----:B------:R0:W-:Y:S02]  /*83930*/  @P4 STG.E.U8 desc[UR54][R4.64], R25 ;  /* 0x0000001904004986 */ /* 0x0001e4000c101136 */
[----:B0-----:R-:W-:Y:S02]  /*83940*/  PRMT R25, R0, 0x7773, RZ ;  /* 0x0000777300197816 */ /* 0x001fe400000000ff */
[----:B------:R-:W2:Y:S04]  /*83950*/  LDL.LU R0, [R1+0x1fe0] ;  /* 0x001fe00001007983 */ /* 0x000ea80000300800 */
[----:B------:R-:W-:Y:S04]  /*83960*/  STL [R1+0x1fa8], R24 ;  /* 0x001fa81801007387 */ /* 0x000fe80000100800 */
[----:B------:R-:W3:Y:S04]  /*83970*/  LDL.LU.64 R10, [R1+0x1050] ;  /* 0x00105000010a7983 */ /* 0x000ee80000300a00 */
[----:B------:R-:W4:Y:S04]  /*83980*/  LDL.LU.64 R8, [R1+0x1048] ;  /* 0x0010480001087983 */ /* 0x000f280000300a00 */
[----:B------:R0:W-:Y:S04]  /*83990*/  @P5 STG.E.U8 desc[UR54][R20.64], R25 ;  /* 0x0000001914005986 */ /* 0x0001e8000c101136 */
[----:B------:R-:W3:Y:S04]  /*839a0*/  LDL.LU.64 R6, [R1+0x1040] ;  /* 0x0010400001067983 */ /* 0x000ee80000300a00 */
[----:B------:R1:W-:Y:S04]  /*839b0*/  @P6 STG.E.U8 desc[UR54][R18.64], R3 ;  /* 0x0000000312006986 */ /* 0x0003e8000c101136 */
[----:B------:R-:W3:Y:S01]  /*839c0*/  LDL.LU.64 R4, [R1+0x1038] ;  /* 0x0010380001047983 */ /* 0x000ee20000300a00 */
[----:B0-----:R-:W-:-:S03]  /*839d0*/  IMAD.MOV.U32 R21, RZ, RZ, R17 ;  /* 0x000000ffff157224 */ /* 0x001fc600078e0011 */
[----:B-1----:R-:W3:Y:S04]  /*839e0*/  LDL.LU.64 R18, [R1+0x1060] ;  /* 0x0010600001127983 */ /* 0x002ee80000300a00 */
[----:B------:R-:W4:Y:S01]  /*839f0*/  LDL.LU.64 R16, [R1+0x1058] ;  /* 0x0010580001107983 */ /* 0x000f220000300a00 */
[----:B------:R-:W-:Y:S02]  /*83a00*/  PRMT R3, R23, 0x7771, RZ ;  /* 0x0000777117037816 */ /* 0x000fe400000000ff */
[----:B--2---:R-:W-:-:S03]  /*83a10*/  LOP3.LUT P4, RZ, R0, 0x1, RZ, 0xc0, !PT ;  /* 0x0000000100ff7812 */ /* 0x004fc6000788c0ff */
[----:B---3--:R0:W-:Y:S02]  /*83a20*/  @P3 STG.E.U8 desc[UR54][R18.64], R3 ;  /* 0x0000000312003986 */ /* 0x0081e4000c101136 */
[----:B0-----:R-:W-:Y:S02]  /*83a30*/  PRMT R3, R23, 0x7772, RZ ;  /* 0x0000777217037816 */ /* 0x001fe400000000ff */
[----:B------:R-:W2:Y:S04]  /*83a40*/  LDL.LU.64 R18, [R1+0x1030] ;  /* 0x0010300001127983 */ /* 0x000ea80000300a00 */
[----:B------:R-:W3:Y:S04]  /*83a50*/  LDL.LU R27, [R1+0x12c] ;  /* 0x00012c00011b7983 */ /* 0x000ee80000300800 */
[----:B----4-:R0:W-:Y:S04]  /*83a60*/  @P4 STG.E.U8 desc[UR54][R16.64], R3 ;  /* 0x0000000310004986 */ /* 0x0101e8000c101136 */
[----:B0-----:R-:W4:Y:S01]  /*83a70*/  LDL.LU.64 R16, [R1+0x1020] ;  /* 0x0010200001107983 */ /* 0x001f220000300a00 */
        /* <DEDUP_REMOVED lines=17> */
[----:B----4-:R0:W-:Y:S04]  /*83b90*/  STL.64 [R1+0x1fd8], R16 ;  /* 0x001fd81001007387 */ /* 0x0101e80000100a00 */
[----:B0-----:R-:W4:Y:S06]  /*83ba0*/  LDL.LU.64 R16, [R1+0x1028] ;  /* 0x0010280001107983 */ /* 0x001f2c0000300a00 */
[----:B------:R-:W-:-:S02]  /*83bb0*/  @P1 LOP3.LUT R26, R26, 0x10000, RZ, 0xfc, !PT ;  /* 0x000100001a1a1812 */ /* 0x000fc400078efcff */
[----:B------:R-:W-:Y:S01]  /*83bc0*/  LOP3.LUT P1, RZ, R0, 0x20, RZ, 0xc0, !PT ;  /* 0x0000002000ff7812 */ /* 0x000fe2000782c0ff */
[----:B------:R-:W4:Y:S01]  /*83bd0*/  LDL.LU.64 R24, [R1+0x1018] ;  /* 0x0010180001187983 */ /* 0x000f220000300a00 */
[----:B------:R-:W-:Y:S02]  /*83be0*/  LOP3.LUT R26, R26, 0xfffdffff, RZ, 0xc0, !PT ;  /* 0xfffdffff1a1a7812 */ /* 0x000fe400078ec0ff */
[----:B------:R-:W-:Y:S01]  /*83bf0*/  LOP3.LUT P5, RZ, R0, 0x2, RZ, 0xc0, !PT ;  /* 0x0000000200ff7812 */ /* 0x000fe200078ac0ff */
[----:B------:R-:W4:Y:S08]  /*83c00*/  LDL.LU.64 R28, [R1+0x1010] ;  /* 0x00101000011c7983 */ /* 0x000f300000300a00 */
[----:B------:R-:W-:-:S02]  /*83c10*/  @P1 LOP3.LUT R26, R26, 0x20000, RZ, 0xfc, !PT ;  /* 0x000200001a1a1812 */ /* 0x000fc400078efcff */
[C---:B------:R-:W-:Y:S02]  /*83c20*/  LOP3.LUT P1, RZ, R0.reuse, 0x10, RZ, 0xc0, !PT ;  /* 0x0000001000ff7812 */ /* 0x040fe4000782c0ff */
[----:B------:R-:W-:Y:S02]  /*83c30*/  LOP3.LUT P6, RZ, R0, 0x4, RZ, 0xc0, !PT ;  /* 0x0000000400ff7812 */ /* 0x000fe400078cc0ff */
[----:B------:R-:W-:Y:S02]  /*83c40*/  LOP3.LUT R26, R26, 0xfffbffff, RZ, 0xc0, !PT ;  /* 0xfffbffff1a1a7812 */ /* 0x000fe400078ec0ff */
[----:B------:R-:W-:Y:S02]  /*83c50*/  PRMT R3, R23, 0x7773, RZ ;  /* 0x0000777317037816 */ /* 0x000fe400000000ff */
[----:B------:R-:W4:Y:S05]  /*83c60*/  LDL.LU R23, [R1+0x110] ;  /* 0x0001100001177983 */ /* 0x000f2a0000300800 */
[----:B------:R-:W-:Y:S01]  /*83c70*/  @P1 LOP3.LUT R26, R26, 0x40000, RZ, 0xfc, !PT ;  /* 0x000400001a1a1812 */ /* 0x000fe200078efcff */
[----:B------:R0:W-:Y:S01]  /*83c80*/  @P5 STG.E.U8 desc[UR54][R10.64], R3 ;  /* 0x000000030a005986 */ /* 0x0001e2000c101136 */
[----:B------:R-:W-:-:S03]  /*83c90*/  LOP3.LUT P1, RZ, R0, 0x8, RZ, 0xc0, !PT ;  /* 0x0000000800ff7812 */ /* 0x000fc6000782c0ff */
[----:B------:R-:W4:Y:S04]  /*83ca0*/  LDL.LU.64 R14, [R1+0x1008] ;  /* 0x00100800010e7983 */ /* 0x000f280000300a00 */
[----:B------:R-:W4:Y:S01]  /*83cb0*/  LDL.LU.64 R12, [R1+0x1000] ;  /* 0x00100000010c7983 */ /* 0x000f220000300a00 */
[----:B0-----:R-:W-:-:S03]  /*83cc0*/  PRMT R3, R21, 0x7770, RZ ;  /* 0x0000777015037816 */ /* 0x001fc600000000ff */
[----:B------:R-:W4:Y:S04]  /*83cd0*/  LDL.LU.64 R10, [R1+0xff8] ;  /* 0x000ff800010a7983 */ /* 0x000f280000300a00 */
[----:B------:R0:W-:Y:S02]  /*83ce0*/  @P6 STG.E.U8 desc[UR54][R8.64], R3 ;  /* 0x0000000308006986 */ /* 0x0001e4000c101136 */
[----:B0-----:R-:W-:Y:S02]  /*83cf0*/  PRMT R3, R21, 0x7771, RZ ;  /* 0x0000777115037816 */ /* 0x001fe400000000ff */
[----:B------:R-:W4:Y:S04]  /*83d00*/  LDL.LU.64 R8, [R1+0xff0] ;  /* 0x000ff00001087983 */ /* 0x000f280000300a00 */
[----:B------:R0:W-:Y:S01]  /*83d10*/  @P1 STG.E.U8 desc[UR54][R6.64], R3 ;  /* 0x0000000306001986 */ /* 0x0001e2000c101136 */
[----:B------:R-:W-:-:S02]  /*83d20*/  LOP3.LUT P1, RZ, R26, 0x40000, RZ, 0xc0, !PT ;  /* 0x000400001aff7812 */ /* 0x000fc4000782c0ff */
[----:B0-----:R-:W-:Y:S01]  /*83d30*/  PRMT R3, R21, 0x7772, RZ ;  /* 0x0000777215037816 */ /* 0x001fe200000000ff */
[----:B------:R-:W4:Y:S10]  /*83d40*/  LDL.LU.64 R6, [R1+0xfe8] ;  /* 0x000fe80001067983 */ /* 0x000f340000300a00 */
[----:B------:R0:W-:Y:S01]  /*83d50*/  @P1 STG.E.U8 desc[UR54][R4.64], R3 ;  /* 0x0000000304001986 */ /* 0x0001e2000c101136 */
[----:B------:R-:W-:Y:S01]  /*83d60*/  LOP3.LUT P1, RZ, R26, 0x20000, RZ, 0xc0, !PT ;  /* 0x000200001aff7812 */ /* 0x000fe2000782c0ff */
[----:B0-----:R-:W-:-:S02]  /*83d70*/  IMAD.MOV.U32 R3, RZ, RZ, R21 ;  /* 0x000000ffff037224 */ /* 0x001fc400078e0015 */
[----:B------:R-:W4:Y:S03]  /*83d80*/  LDL.LU.64 R4, [R1+0xfe0] ;  /* 0x000fe00001047983 */ /* 0x000f260000300a00 */
[----:B------:R-:W-:Y:S01]  /*83d90*/  PRMT R3, R3, 0x7773, RZ ;  /* 0x0000777303037816 */ /* 0x000fe200000000ff */
[----:B------:R-:W4:Y:S06]  /*83da0*/  LDL.LU.64 R20, [R1+0xfd8] ;  /* 0x000fd80001147983 */ /* 0x000f2c0000300a00 */
[----:B--2---:R3:W-:Y:S01]  /*83db0*/  @P1 STG.E.U8 desc[UR54][R18.64], R3 ;  /* 0x0000000312001986 */ /* 0x0047e2000c101136 */
[----:B------:R-:W-:-:S02]  /*83dc0*/  LOP3.LUT P1, RZ, R26, 0x10000, RZ, 0xc0, !PT ;  /* 0x000100001aff7812 */ /* 0x000fc4000782c0ff */
[----:B---3--:R-:W-:Y:S01]  /*83dd0*/  PRMT R3, R27, 0x7770, RZ ;  /* 0x000077701b037816 */ /* 0x008fe200000000ff */
[----:B------:R-:W2:Y:S10]  /*83de0*/  LDL.LU.64 R18, [R1+0xfd0] ;  /* 0x000fd00001127983 */ /* 0x000eb40000300a00 */
[----:B----4-:R0:W-:Y:S04]  /*83df0*/  @P1 STG.E.U8 desc[UR54][R16.64], R3 ;  /* 0x0000000310001986 */ /* 0x0101e8000c101136 */
[----:B0-----:R-:W3:Y:S01]  /*83e00*/  LDL.LU.64 R16, [R1+0x1fd8] ;  /* 0x001fd80001107983 */ /* 0x001ee20000300a00 */
[----:B------:R-:W-:-:S02]  /*83e10*/  LOP3.LUT P1, RZ, R26, 0x8000, RZ, 0xc0, !PT ;  /* 0x000080001aff7812 */ /* 0x000fc4000782c0ff */
[----:B------:R-:W-:Y:S02]  /*83e20*/  PRMT R3, R27, 0x7771, RZ ;  /* 0x000077711b037816 */ /* 0x000fe400000000ff */
[C---:B------:R-:W-:Y:S02]  /*83e30*/  LOP3.LUT P2, RZ, R0.reuse, 0x1000, RZ, 0xc0, !PT ;  /* 0x0000100000ff7812 */ /* 0x040fe4000784c0ff */
[----:B------:R-:W-:-:S07]  /*83e40*/  LOP3.LUT P0, RZ, R0, 0x2000, RZ, 0xc0, !PT ;  /* 0x0000200000ff7812 */ /* 0x000fce000780c0ff */
[----:B---3--:R0:W-:Y:S04]  /*83e50*/  @P1 STG.E.U8 desc[UR54][R16.64], R3 ;  /* 0x0000000310001986 */ /* 0x0081e8000c101136 */
[----:B0-----:R-:W3:Y:S01]  /*83e60*/  LDL.LU.64 R16, [R1+0x1fd0] ;  /* 0x001fd00001107983 */ /* 0x001ee20000300a00 */
        /* <DEDUP_REMOVED lines=15> */
[----:B------:R-:W-:Y:S02]  /*83f60*/  LOP3.LUT P4, RZ, R0, 0x8000, RZ, 0xc0, !PT ;  /* 0x0000800000ff7812 */ /* 0x000fe4000788c0ff */
[----:B0-----:R-:W-:-:S05]  /*83f70*/  PRMT R3, R23, 0x7773, RZ ;  /* 0x0000777317037816 */ /* 0x001fca00000000ff */
[----:B------:R3:W-:Y:S01]  /*83f80*/  @P0 STG.E.U8 desc[UR54][R8.64], R3 ;  /* 0x0000000308000986 */ /* 0x0007e2000c101136 */
[C---:B------:R-:W-:Y:S02]  /*83f90*/  LOP3.LUT P5, RZ, R0.reuse, 0x10000, RZ, 0xc0, !PT ;  /* 0x0001000000ff7812 */ /* 0x040fe400078ac0ff */
[----:B------:R-:W-:Y:S02]  /*83fa0*/  LOP3.LUT P6, RZ, R0, 0x20000, RZ, 0xc0, !PT ;  /* 0x0002000000ff7812 */ /* 0x000fe400078cc0ff */
[----:B---3--:R-:W-:-:S05]  /*83fb0*/  PRMT R3, R16, 0x7770, RZ ;  /* 0x0000777010037816 */ /* 0x008fca00000000ff */
[----:B------:R0:W-:Y:S02]  /*83fc0*/  @P3 STG.E.U8 desc[UR54][R6.64], R3 ;  /* 0x0000000306003986 */ /* 0x0001e4000c101136 */
[----:B0-----:R-:W-:-:S05]  /*83fd0*/  PRMT R3, R16, 0x7771, RZ ;  /* 0x0000777110037816 */ /* 0x001fca00000000ff */
[----:B------:R0:W-:Y:S02]  /*83fe0*/  @P4 STG.E.U8 desc[UR54][R4.64], R3 ;  /* 0x0000000304004986 */ /* 0x0001e4000c101136 */
[----:B0-----:R-:W-:-:S05]  /*83ff0*/  PRMT R3, R16, 0x7772, RZ ;  /* 0x0000777210037816 */ /* 0x001fca00000000ff */
[----:B------:R0:W-:Y:S02]  /*84000*/  @P5 STG.E.U8 desc[UR54][R20.64], R3 ;  /* 0x0000000314005986 */ /* 0x0001e4000c101136 */
[----:B0-----:R-:W-:Y:S02]  /*84010*/  PRMT R3, R16, 0x7773, RZ ;  /* 0x0000777310037816 */ /* 0x001fe400000000ff */
[----:B------:R-:W3:Y:S04]  /*84020*/  LDL.LU R16, [R1+0x1fc8] ;  /* 0x001fc80001107983 */ /* 0x000ee80000300800 */
[----:B--2---:R0:W-:Y:S04]  /*84030*/  @P6 STG.E.U8 desc[UR54][R18.64], R3 ;  /* 0x0000000312006986 */ /* 0x0041e8000c101136 */
[----:B------:R-:W2:Y:S04]  /*84040*/  LDL.LU.64 R20, [R1+0xfc8] ;  /* 0x000fc80001147983 */ /* 0x000ea80000300a00 */
[----:B0-----:R-:W4:Y:S04]  /*84050*/  LDL.LU.64 R18, [R1+0xfc0] ;  /* 0x000fc00001127983 */ /* 0x001f280000300a00 */
[----:B------:R-:W2:Y:S04]  /*84060*/  LDL.LU.64 R8, [R1+0xfb8] ;  /* 0x000fb80001087983 */ /* 0x000ea80000300a00 */
[----:B------:R-:W2:Y:S01]  /*84070*/  LDL.LU R23, [R1+0x118] ;  /* 0x0001180001177983 */ /* 0x000ea20000300800 */
[----:B------:R-:W-:-:S02]  /*84080*/  LOP3.LUT P3, RZ, R0, 0x40000, RZ, 0xc0, !PT ;  /* 0x0004000000ff7812 */ /* 0x000fc4000786c0ff */
[----:B------:R-:W-:Y:S01]  /*84090*/  LOP3.LUT P4, RZ, R0, 0x80000, RZ, 0xc0, !PT ;  /* 0x0008000000ff7812 */ /* 0x000fe2000788c0ff */
[----:B------:R-:W3:Y:S04]  /*840a0*/  LDL.LU.64 R6, [R1+0xfb0] ;  /* 0x000fb00001067983 */ /* 0x000ee80000300a00 */
[----:B------:R-:W3:Y:S04]  /*840b0*/  LDL.LU.64 R4, [R1+0xfa8] ;  /* 0x000fa80001047983 */ /* 0x000ee80000300a00 */
[----:B------:R-:W3:Y:S01]  /*840c0*/  LDL.LU R27, [R1+0x11c] ;  /* 0x00011c00011b7983 */ /* 0x000ee20000300800 */
[----:B--2---:R-:W-:-:S05]  /*840d0*/  PRMT R3, R23, 0x7770, RZ ;  /* 0x0000777017037816 */ /* 0x004fca00000000ff */
[----:B------:R0:W-:Y:S02]  /*840e0*/  @P3 STG.E.U8 desc[UR54][R20.64], R3 ;  /* 0x0000000314003986 */ /* 0x0001e4000c101136 */
[----:B0-----:R-:W-:Y:S02]  /*840f0*/  PRMT R3, R23, 0x7771, RZ ;  /* 0x0000777117037816 */ /* 0x001fe400000000ff */
[----:B------:R-:W2:Y:S04]  /*84100*/  LDL.LU.64 R20, [R1+0xf98] ;  /* 0x000f980001147983 */ /* 0x000ea80000300a00 */
[----:B----4-:R0:W-:Y:S04]  /*84110*/  @P4 STG.E.U8 desc[UR54][R18.64], R3 ;  /* 0x0000000312004986 */ /* 0x0101e8000c101136 */
[----:B0-----:R-:W4:Y:S04]  /*84120*/  LDL.LU.64 R18, [R1+0xf90] ;  /* 0x000f900001127983 */ /* 0x001f280000300a00 */
[----:B------:R-:W2:Y:S04]  /*84130*/  LDL.LU R11, [R1+0x100] ;  /* 0x00010000010b7983 */ /* 0x000ea80000300800 */
        /* <DEDUP_REMOVED lines=26> */
[----:B------:R-:W2:Y:S01]  /*842e0*/  LDL.LU.64 R28, [R1+0xf68] ;  /* 0x000f6800011c7983 */ /* 0x000ea20000300a00 */
[----:B------:R-:W-:Y:S02]  /*842f0*/  LOP3.LUT R26, R26, 0xfffffdff, RZ, 0xc0, !PT ;  /* 0xfffffdff1a1a7812 */ /* 0x000fe400078ec0ff */
[C---:B------:R-:W-:Y:S01]  /*84300*/  LOP3.LUT P5, RZ, R0.reuse, 0x100000, RZ, 0xc0, !PT ;  /* 0x0010000000ff7812 */ /* 0x040fe200078ac0ff */
[----:B------:R-:W2:Y:S01]  /*84310*/  LDL.LU R10, [R1+0x104] ;  /* 0x00010400010a7983 */ /* 0x000ea20000300800 */
[----:B------:R-:W-:Y:S02]  /*84320*/  LOP3.LUT P6, RZ, R0, 0x200000, RZ, 0xc0, !PT ;  /* 0x0020000000ff7812 */ /* 0x000fe400078cc0ff */
[----:B------:R-:W-:Y:S01]  /*84330*/  PRMT R3, R23, 0x7772, RZ ;  /* 0x0000777217037816 */ /* 0x000fe200000000ff */
[----:B------:R-:W2:Y:S04]  /*84340*/  LDL.LU.64 R14, [R1+0xf60] ;  /* 0x000f6000010e7983 */ /* 0x000ea80000300a00 */
[----:B------:R-:W-:Y:S01]  /*84350*/  @P1 LOP3.LUT R26, R26, 0x200, RZ, 0xfc, !PT ;  /* 0x000002001a1a1812 */ /* 0x000fe200078efcff */
[----:B------:R-:W2:Y:S01]  /*84360*/  LDL.LU.64 R12, [R1+0xf58] ;  /* 0x000f5800010c7983 */ /* 0x000ea20000300a00 */
[----:B------:R-:W-:-:S02]  /*84370*/  LOP3.LUT P1, RZ, R0, 0x800000, RZ, 0xc0, !PT ;  /* 0x0080000000ff7812 */ /* 0x000fc4000782c0ff */
[----:B------:R-:W-:Y:S01]  /*84380*/  LOP3.LUT R26, R26, 0xfffffbff, RZ, 0xc0, !PT ;  /* 0xfffffbff1a1a7812 */ /* 0x000fe200078ec0ff */
[----:B------:R0:W-:Y:S10]  /*84390*/  @P5 STG.E.U8 desc[UR54][R8.64], R3 ;  /* 0x0000000308005986 */ /* 0x0001f4000c101136 */
[----:B------:R-:W-:-:S02]  /*843a0*/  @P1 LOP3.LUT R26, R26, 0x400, RZ, 0xfc, !PT ;  /* 0x000004001a1a1812 */ /* 0x000fc400078efcff */
[----:B------:R-:W-:Y:S01]  /*843b0*/  LOP3.LUT P1, RZ, R0, 0x400000, RZ, 0xc0, !PT ;  /* 0x0040000000ff7812 */ /* 0x000fe2000782c0ff */
[----:B0-----:R-:W2:Y:S01]  /*843c0*/  LDL.LU.64 R8, [R1+0xf50] ;  /* 0x000f500001087983 */ /* 0x001ea20000300a00 */
[----:B------:R-:W-:-:S05]  /*843d0*/  PRMT R3, R23, 0x7773, RZ ;  /* 0x0000777317037816 */ /* 0x000fca00000000ff */
[----:B---3--:R0:W-:Y:S02]  /*843e0*/  @P6 STG.E.U8 desc[UR54][R6.64], R3 ;  /* 0x0000000306006986 */ /* 0x0081e4000c101136 */
[----:B0-----:R-:W-:Y:S02]  /*843f0*/  PRMT R3, R27, 0x7770, RZ ;  /* 0x000077701b037816 */ /* 0x001fe400000000ff */
[----:B------:R-:W3:Y:S04]  /*84400*/  LDL.LU.64 R6, [R1+0xf48] ;  /* 0x000f480001067983 */ /* 0x000ee80000300a00 */
[----:B------:R0:W-:Y:S01]  /*84410*/  @P1 STG.E.U8 desc[UR54][R4.64], R3 ;  /* 0x0000000304001986 */ /* 0x0001e2000c101136 */
[----:B------:R-:W-:-:S03]  /*84420*/  LOP3.LUT P1, RZ, R26, 0x400, RZ, 0xc0, !PT ;  /* 0x000004001aff7812 */ /* 0x000fc6000782c0ff */
[----:B------:R-:W3:Y:S01]  /*84430*/  LDL.LU R23, [R1+0x108] ;  /* 0x0001080001177983 */ /* 0x000ee20000300800 */
[----:B0-----:R-:W-:-:S03]  /*84440*/  PRMT R3, R27, 0x7771, RZ ;  /* 0x000077711b037816 */ /* 0x001fc600000000ff */
[----:B------:R-:W3:Y:S06]  /*84450*/  LDL.LU.64 R4, [R1+0xf40] ;  /* 0x000f400001047983 */ /* 0x000eec0000300a00 */
[----:B------:R0:W-:Y:S01]  /*84460*/  @P1 STG.E.U8 desc[UR54][R20.64], R3 ;  /* 0x0000000314001986 */ /* 0x0001e2000c101136 */
[C---:B------:R-:W-:Y:S02]  /*84470*/  LOP3.LUT P1, RZ, R26.reuse, 0x200, RZ, 0xc0, !PT ;  /* 0x000002001aff7812 */ /* 0x040fe4000782c0ff */
[----:B0-----:R-:W-:Y:S01]  /*84480*/  PRMT R3, R27, 0x7772, RZ ;  /* 0x000077721b037816 */ /* 0x001fe200000000ff */
[----:B------:R-:W3:Y:S10]  /*84490*/  LDL.LU.64 R20, [R1+0xf38] ;  /* 0x000f380001147983 */ /* 0x000ef40000300a00 */
[----:B----4-:R0:W-:Y:S01]  /*844a0*/  @P1 STG.E.U8 desc[UR54][R18.64], R3 ;  /* 0x0000000312001986 */ /* 0x0101e2000c101136 */
[----:B------:R-:W-:-:S02]  /*844b0*/  LOP3.LUT P1, RZ, R26, 0x100, RZ, 0xc0, !PT ;  /* 0x000001001aff7812 */ /* 0x000fc4000782c0ff */
[----:B0-----:R-:W-:Y:S01]  /*844c0*/  PRMT R3, R27, 0x7773, RZ ;  /* 0x000077731b037816 */ /* 0x001fe200000000ff */
[----:B------:R-:W4:Y:S10]  /*844d0*/  LDL.LU.64 R18, [R1+0xf30] ;  /* 0x000f300001127983 */ /* 0x000f340000300a00 */
[----:B--2---:R0:W-:Y:S04]  /*844e0*/  @P1 STG.E.U8 desc[UR54][R24.64], R3 ;  /* 0x0000000318001986 */ /* 0x0041e8000c101136 */
[----:B0-----:R-:W2:Y:S01]  /*844f0*/  LDL.LU.64 R24, [R1+0x1fc0] ;  /* 0x001fc00001187983 */ /* 0x001ea20000300a00 */
[----:B------:R-:W-:-:S02]  /*84500*/  LOP3.LUT P1, RZ, R26, 0x80, RZ, 0xc0, !PT ;  /* 0x000000801aff7812 */ /* 0x000fc4000782c0ff */
[----:B------:R-:W-:-:S11]  /*84510*/  PRMT R3, R11, 0x7770, RZ ;  /* 0x000077700b037816 */ /* 0x000fd600000000ff */
        /* <DEDUP_REMOVED lines=8> */
[----:B------:R-:W-:Y:S02]  /*845a0*/  LOP3.LUT P2, RZ, R0, 0x80000000, RZ, 0xc0, !PT ;  /* 0x8000000000ff7812 */ /* 0x000fe4000784c0ff */
[----:B------:R-:W-:-:S02]  /*845b0*/  LOP3.LUT P0, RZ, R16, 0x1, RZ, 0xc0, !PT ;  /* 0x0000000110ff7812 */ /* 0x000fc4000780c0ff */
[C---:B------:R-:W-:Y:S02]  /*845c0*/  LOP3.LUT P3, RZ, R16.reuse, 0x2, RZ, 0xc0, !PT ;  /* 0x0000000210ff7812 */ /* 0x040fe4000786c0ff */
[C---:B------:R-:W-:Y:S02]  /*845d0*/  LOP3.LUT P4, RZ, R16.reuse, 0x4, RZ, 0xc0, !PT ;  /* 0x0000000410ff7812 */ /* 0x040fe4000788c0ff */
[C---:B------:R-:W-:Y:S02]  /*845e0*/  LOP3.LUT P5, RZ, R16.reuse, 0x8, RZ, 0xc0, !PT ;  /* 0x0000000810ff7812 */ /* 0x040fe400078ac0ff */
[----:B------:R-:W-:Y:S01]  /*845f0*/  LOP3.LUT P6, RZ, R16, 0x10, RZ, 0xc0, !PT ;  /* 0x0000001010ff7812 */ /* 0x000fe200078cc0ff */
[----:B--2---:R0:W-:Y:S01]  /*84600*/  @P1 STG.E.U8 desc[UR54][R24.64], R3 ;  /* 0x0000000318001986 */ /* 0x0041e2000c101136 */
[C---:B------:R-:W-:Y:S02]  /*84610*/  LOP3.LUT P1, RZ, R26.reuse, 0x10, RZ, 0xc0, !PT ;  /* 0x000000101aff7812 */ /* 0x040fe4000782c0ff */
[----:B0-----:R-:W-:Y:S01]  /*84620*/  PRMT R3, R11, 0x7773, RZ ;  /* 0x000077730b037816 */ /* 0x001fe200000000ff */
[----:B------:R-:W2:Y:S10]  /*84630*/  LDL.LU R24, [R1+0x1fa8] ;  /* 0x001fa80001187983 */ /* 0x000eb40000300800 */
[----:B------:R0:W-:Y:S01]  /*84640*/  @P1 STG.E.U8 desc[UR54][R28.64], R3 ;  /* 0x000000031c001986 */ /* 0x0001e2000c101136 */
[----:B------:R-:W-:-:S02]  /*84650*/  LOP3.LUT P1, RZ, R26, 0x8, RZ, 0xc0, !PT ;  /* 0x000000081aff7812 */ /* 0x000fc4000782c0ff */
[----:B0-----:R-:W-:-:S11]  /*84660*/  PRMT R3, R10, 0x7770, RZ ;  /* 0x000077700a037816 */ /* 0x001fd600000000ff */
[----:B------:R0:W-:Y:S02]  /*84670*/  @P1 STG.E.U8 desc[UR54][R14.64], R3 ;  /* 0x000000030e001986 */ /* 0x0001e4000c101136 */
[----:B0-----:R-:W-:-:S05]  /*84680*/  PRMT R3, R10, 0x7771, RZ ;  /* 0x000077710a037816 */ /* 0x001fca00000000ff */
[----:B------:R0:W-:Y:S02]  /*84690*/  @P2 STG.E.U8 desc[UR54][R12.64], R3 ;  /* 0x000000030c002986 */ /* 0x0001e4000c101136 */
[----:B0-----:R-:W-:-:S05]  /*846a0*/  PRMT R3, R10, 0x7772, RZ ;  /* 0x000077720a037816 */ /* 0x001fca00000000ff */
[----:B------:R0:W-:Y:S02]  /*846b0*/  @P0 STG.E.U8 desc[UR54][R8.64], R3 ;  /* 0x0000000308000986 */ /* 0x0001e4000c101136 */
[----:B0-----:R-:W-:-:S05]  /*846c0*/  PRMT R3, R10, 0x7773, RZ ;  /* 0x000077730a037816 */ /* 0x001fca00000000ff */
[----:B---3--:R0:W-:Y:S02]  /*846d0*/  @P3 STG.E.U8 desc[UR54][R6.64], R3 ;  /* 0x0000000306003986 */ /* 0x0081e4000c101136 */
[----:B0-----:R-:W-:-:S05]  /*846e0*/  PRMT R3, R23, 0x7770, RZ ;  /* 0x0000777017037816 */ /* 0x001fca00000000ff */
[----:B------:R0:W-:Y:S02]  /*846f0*/  @P4 STG.E.U8 desc[UR54][R4.64], R3 ;  /* 0x0000000304004986 */ /* 0x0001e4000c101136 */
[----:B0-----:R-:W-:-:S05]  /*84700*/  PRMT R3, R23, 0x7771, RZ ;  /* 0x0000777117037816 */ /* 0x001fca00000000ff */
[----:B------:R0:W-:Y:S02]  /*84710*/  @P5 STG.E.U8 desc[UR54][R20.64], R3 ;  /* 0x0000000314005986 */ /* 0x0001e4000c101136 */
[----:B0-----:R-:W-:-:S05]  /*84720*/  PRMT R3, R23, 0x7772, RZ ;  /* 0x0000777217037816 */ /* 0x001fca00000000ff */
[----:B----4-:R0:W-:Y:S04]  /*84730*/  @P6 STG.E.U8 desc[UR54][R18.64], R3 ;  /* 0x0000000312006986 */ /* 0x0101e8000c101136 */
[----:B0-----:R-:W3:Y:S01]  /*84740*/  LDL.LU.64 R18, [R1+0xf28] ;  /* 0x000f280001127983 */ /* 0x001ee20000300a00 */
[----:B------:R-:W-:-:S03]  /*84750*/  LOP3.LUT P3, RZ, R16, 0x20, RZ, 0xc0, !PT ;  /* 0x0000002010ff7812 */ /* 0x000fc6000786c0ff */
[----:B------:R-:W4:Y:S01]  /*84760*/  LDL.LU.64 R14, [R1+0xf20] ;  /* 0x000f2000010e7983 */ /* 0x000f220000300a00 */
[----:B------:R-:W-:-:S03]  /*84770*/  PRMT R3, R23, 0x7773, RZ ;  /* 0x0000777317037816 */ /* 0x000fc600000000ff */
[----:B------:R-:W2:Y:S04]  /*84780*/  LDL.LU.64 R20, [R1+0xf18] ;  /* 0x000f180001147983 */ /* 0x000ea80000300a00 */
[----:B------:R-:W2:Y:S04]  /*84790*/  LDL.LU.64 R8, [R1+0xf10] ;  /* 0x000f100001087983 */ /* 0x000ea80000300a00 */
[----:B------:R-:W2:Y:S04]  /*847a0*/  LDL.LU R10, [R1+0x10c] ;  /* 0x00010c00010a7983 */ /* 0x000ea80000300800 */
[----:B------:R-:W2:Y:S04]  /*847b0*/  LDL.LU.64 R6, [R1+0xf08] ;  /* 0x000f080001067983 */ /* 0x000ea80000300a00 */
[----:B------:R-:W2:Y:S04]  /*847c0*/  LDL.LU.64 R4, [R1+0xf00] ;  /* 0x000f000001047983 */ /* 0x000ea80000300a00 */
[----:B------:R-:W2:Y:S04]  /*847d0*/  LDL.LU R12, [R1+0xf0] ;  /* 0x0000f000010c7983 */ /* 0x000ea80000300800 */
[----:B------:R-:W-:Y:S04]  /*847e0*/  STL.64 [R1+0x1f38], R16 ;  /* 0x001f381001007387 */ /* 0x000fe80000100a00 */
[----:B---3--:R0:W-:Y:S04]  /*847f0*/  @P3 STG.E.U8 desc[UR54][R18.64], R3 ;  /* 0x0000000312003986 */ /* 0x0081e8000c101136 */
[----:B0-----:R-:W3:Y:S04]  /*84800*/  LDL.LU.64 R18, [R1+0xef8] ;  /* 0x000ef80001127983 */ /* 0x001ee80000300a00 */
[----:B------:R-:W2:Y:S04]  /*84810*/  LDL.LU R23, [R1+0xf4] ;  /* 0x0000f40001177983 */ /* 0x000ea80000300800 */
        /* <DEDUP_REMOVED lines=23> */
[----:B------:R-:W-:Y:S02]  /*84990*/  LOP3.LUT R26, R26, 0xfffffffd, RZ, 0xc0, !PT ;  /* 0xfffffffd1a1a7812 */ /* 0x000fe400078ec0ff */
[C---:B------:R-:W-:Y:S02]  /*849a0*/  LOP3.LUT P4, RZ, R16.reuse, 0x40, RZ, 0xc0, !PT ;  /* 0x0000004010ff7812 */ /* 0x040fe4000788c0ff */
[----:B------:R-:W-:Y:S02]  /*849b0*/  LOP3.LUT P5, RZ, R16, 0x80, RZ, 0xc0, !PT ;  /* 0x0000008010ff7812 */ /* 0x000fe400078ac0ff */
[----:B------:R-:W-:-:S05]  /*849c0*/  PRMT R3, R10, 0x7770, RZ ;  /* 0x000077700a037816 */ /* 0x000fca00000000ff */
[----:B------:R-:W-:Y:S02]  /*849d0*/  @P1 LOP3.LUT R26, R26, 0x2, RZ, 0xfc, !PT ;  /* 0x000000021a1a1812 */ /* 0x000fe400078efcff */
[C---:B------:R-:W-:Y:S02]  /*849e0*/  LOP3.LUT P1, RZ, R16.reuse, 0x400, RZ, 0xc0, !PT ;  /* 0x0000040010ff7812 */ /* 0x040fe4000782c0ff */
[----:B------:R-:W-:Y:S01]  /*849f0*/  LOP3.LUT P6, RZ, R16, 0x100, RZ, 0xc0, !PT ;  /* 0x0000010010ff7812 */ /* 0x000fe200078cc0ff */
[----:B----4-:R0:W-:Y:S01]  /*84a00*/  @P4 STG.E.U8 desc[UR54][R14.64], R3 ;  /* 0x000000030e004986 */ /* 0x0101e2000c101136 */
[----:B------:R-:W-:Y:S02]  /*84a10*/  LOP3.LUT R26, R26, 0xfffffffb, RZ, 0xc0, !PT ;  /* 0xfffffffb1a1a7812 */ /* 0x000fe400078ec0ff */
[----:B0-----:R-:W-:-:S07]  /*84a20*/  PRMT R3, R10, 0x7771, RZ ;  /* 0x000077710a037816 */ /* 0x001fce00000000ff */
[----:B------:R-:W-:Y:S02]  /*84a30*/  @P1 LOP3.LUT R26, R26, 0x4, RZ, 0xfc, !PT ;  /* 0x000000041a1a1812 */ /* 0x000fe400078efcff */
[----:B------:R-:W-:Y:S01]  /*84a40*/  LOP3.LUT P1, RZ, R16, 0x200, RZ, 0xc0, !PT ;  /* 0x0000020010ff7812 */ /* 0x000fe2000782c0ff */
[----:B------:R0:W-:Y:S02]  /*84a50*/  @P5 STG.E.U8 desc[UR54][R20.64], R3 ;  /* 0x0000000314005986 */ /* 0x0001e4000c101136 */
[C---:B0-----:R-:W-:Y:S02]  /*84a60*/  PRMT R3, R10.reuse, 0x7772, RZ ;  /* 0x000077720a037816 */ /* 0x041fe400000000ff */
[----:B------:R-:W4:Y:S04]  /*84a70*/  LDL.LU.64 R20, [R1+0xee0] ;  /* 0x000ee00001147983 */ /* 0x000f280000300a00 */
[----:B------:R0:W-:Y:S04]  /*84a80*/  @P6 STG.E.U8 desc[UR54][R8.64], R3 ;  /* 0x0000000308006986 */ /* 0x0001e8000c101136 */
[----:B------:R-:W4:Y:S04]  /*84a90*/  LDL.LU.64 R16, [R1+0xed0] ;  /* 0x000ed00001107983 */ /* 0x000f280000300a00 */
[----:B------:R-:W4:Y:S01]  /*84aa0*/  LDL.LU.64 R28, [R1+0xec8] ;  /* 0x000ec800011c7983 */ /* 0x000f220000300a00 */
[----:B0-----:R-:W-:-:S03]  /*84ab0*/  PRMT R3, R10, 0x7773, RZ ;  /* 0x000077730a037816 */ /* 0x001fc600000000ff */
[----:B------:R-:W4:Y:S04]  /*84ac0*/  LDL.LU.64 R14, [R1+0xec0] ;  /* 0x000ec000010e7983 */ /* 0x000f280000300a00 */
[----:B------:R0:W-:Y:S01]  /*84ad0*/  @P1 STG.E.U8 desc[UR54][R6.64], R3 ;  /* 0x0000000306001986 */ /* 0x0001e2000c101136 */
[----:B------:R-:W-:-:S03]  /*84ae0*/  LOP3.LUT P1, RZ, R26, 0x4, RZ, 0xc0, !PT ;  /* 0x000000041aff7812 */ /* 0x000fc6000782c0ff */
[----:B------:R-:W4:Y:S04]  /*84af0*/  LDL.LU.64 R10, [R1+0xeb8] ;  /* 0x000eb800010a7983 */ /* 0x000f280000300a00 */
[----:B------:R-:W4:Y:S01]  /*84b00*/  LDL.LU.64 R8, [R1+0xeb0] ;  /* 0x000eb00001087983 */ /* 0x000f220000300a00 */
[----:B0-----:R-:W-:-:S03]  /*84b10*/  PRMT R3, R12, 0x7770, RZ ;  /* 0x000077700c037816 */ /* 0x001fc600000000ff */
[----:B------:R-:W4:Y:S04]  /*84b20*/  LDL.LU R13, [R1+0xfc] ;  /* 0x0000fc00010d7983 */ /* 0x000f280000300800 */
[----:B------:R0:W-:Y:S01]  /*84b30*/  @P1 STG.E.U8 desc[UR54][R4.64], R3 ;  /* 0x0000000304001986 */ /* 0x0001e2000c101136 */
[----:B------:R-:W-:-:S03]  /*84b40*/  LOP3.LUT P1, RZ, R26, 0x2, RZ, 0xc0, !PT ;  /* 0x000000021aff7812 */ /* 0x000fc6000782c0ff */
[----:B------:R-:W4:Y:S01]  /*84b50*/  LDL.LU.64 R6, [R1+0xea8] ;  /* 0x000ea80001067983 */ /* 0x000f220000300a00 */
[----:B0-----:R-:W-:-:S03]  /*84b60*/  PRMT R3, R12, 0x7771, RZ ;  /* 0x000077710c037816 */ /* 0x001fc600000000ff */
[----:B------:R-:W4:Y:S06]  /*84b70*/  LDL.LU.64 R4, [R1+0xea0] ;  /* 0x000ea00001047983 */ /* 0x000f2c0000300a00 */
[----:B---3--:R0:W-:Y:S01]  /*84b80*/  @P1 STG.E.U8 desc[UR54][R18.64], R3 ;  /* 0x0000000312001986 */ /* 0x0081e2000c101136 */
[----:B------:R-:W-:Y:S02]  /*84b90*/  LOP3.LUT P1, RZ, R26, 0x1, RZ, 0xc0, !PT ;  /* 0x000000011aff7812 */ /* 0x000fe4000782c0ff */
[----:B0-----:R-:W-:Y:S01]  /*84ba0*/  PRMT R3, R12, 0x7772, RZ ;  /* 0x000077720c037816 */ /* 0x001fe200000000ff */
[----:B------:R-:W3:Y:S04]  /*84bb0*/  LDL.LU.64 R18, [R1+0xe98] ;  /* 0x000e980001127983 */ /* 0x000ee80000300a00 */
[----:B------:R-:W3:Y:S06]  /*84bc0*/  LDL.LU.64 R26, [R1+0xed8] ;  /* 0x000ed800011a7983 */ /* 0x000eec0000300a00 */
[----:B--2---:R0:W-:Y:S04]  /*84bd0*/  @P1 STG.E.U8 desc[UR54][R22.64], R3 ;  /* 0x0000000316001986 */ /* 0x0041e8000c101136 */
[----:B0-----:R-:W2:Y:S01]  /*84be0*/  LDL.LU.64 R22, [R1+0x1fa0] ;  /* 0x001fa00001167983 */ /* 0x001ea20000300a00 */
[----:B------:R-:W-:-:S02]  /*84bf0*/  LOP3.LUT P1, RZ, R0, 0x80000000, RZ, 0xc0, !PT ;  /* 0x8000000000ff7812 */ /* 0x000fc4000782c0ff */
[----:B------:R-:W-:-:S11]  /*84c00*/  PRMT R3, R12, 0x7773, RZ ;  /* 0x000077730c037816 */ /* 0x000fd600000000ff */
[----:B--2---:R0:W-:Y:S04]  /*84c10*/  @P1 STG.E.U8 desc[UR54][R22.64], R3 ;  /* 0x0000000316001986 */ /* 0x0041e8000c101136 */
[----:B0-----:R-:W2:Y:S01]  /*84c20*/  LDL.LU.64 R22, [R1+0x1f98] ;  /* 0x001f980001167983 */ /* 0x001ea20000300a00 */
[----:B------:R-:W-:Y:S02]  /*84c30*/  LOP3.LUT P1, RZ, R0, 0x40000000, RZ, 0xc0, !PT ;  /* 0x4000000000ff7812 */ /* 0x000fe4000782c0ff */
[C---:B------:R-:W-:Y:S02]  /*84c40*/  LOP3.LUT P2, RZ, R24.reuse, 0x100000, RZ, 0xc0, !PT ;  /* 0x0010000018ff7812 */ /* 0x040fe4000784c0ff */
[C---:B------:R-:W-:Y:S02]  /*84c50*/  LOP3.LUT P0, RZ, R24.reuse, 0x80000, RZ, 0xc0, !PT ;  /* 0x0008000018ff7812 */ /* 0x040fe4000780c0ff */
[----:B------:R-:W-:-:S02]  /*84c60*/  LOP3.LUT P3, RZ, R24, 0x40000, RZ, 0xc0, !PT ;  /* 0x0004000018ff7812 */ /* 0x000fc4000786c0ff */
[C---:B------:R-:W-:Y:S02]  /*84c70*/  LOP3.LUT P4, RZ, R24.reuse, 0x20000, RZ, 0xc0, !PT ;  /* 0x0002000018ff7812 */ /* 0x040fe4000788c0ff */
[C---:B------:R-:W-:Y:S02]  /*84c80*/  LOP3.LUT P5, RZ, R24.reuse, 0x10000, RZ, 0xc0, !PT ;  /* 0x0001000018ff7812 */ /* 0x040fe400078ac0ff */
[----:B------:R-:W-:Y:S02]  /*84c90*/  LOP3.LUT P6, RZ, R24, 0x8000, RZ, 0xc0, !PT ;  /* 0x0000800018ff7812 */ /* 0x000fe400078cc0ff */
[----:B--2---:R-:W-:-:S05]  /*84ca0*/  PRMT R3, R23, 0x7770, RZ ;  /* 0x0000777017037816 */ /* 0x004fca00000000ff */
[----:B----4-:R0:W-:Y:S01]  /*84cb0*/  @P1 STG.E.U8 desc[UR54][R20.64], R3 ;  /* 0x0000000314001986 */ /* 0x0101e2000c101136 */
[C---:B------:R-:W-:Y:S02]  /*84cc0*/  LOP3.LUT P1, RZ, R0.reuse, 0x20000000, RZ, 0xc0, !PT ;  /* 0x2000000000ff7812 */ /* 0x040fe4000782c0ff */
[----:B0-----:R-:W-:Y:S01]  /*84cd0*/  PRMT R3, R23, 0x7771, RZ ;  /* 0x0000777117037816 */ /* 0x001fe200000000ff */
[----:B------:R-:W2:Y:S10]  /*84ce0*/  LDL.LU R20, [R1+0x1f94] ;  /* 0x001f940001147983 */ /* 0x000eb40000300800 */
[----:B---3--:R0:W-:Y:S01]  /*84cf0*/  @P1 STG.E.U8 desc[UR54][R26.64], R3 ;  /* 0x000000031a001986 */ /* 0x0081e2000c101136 */
        /* <DEDUP_REMOVED lines=17> */
[----:B0-----:R-:W-:Y:S02]  /*84e10*/  PRMT R3, R13, 0x7771, RZ ;  /* 0x000077710d037816 */ /* 0x001fe400000000ff */
[----:B------:R-:W4:Y:S04]  /*84e20*/  LDL.LU.64 R4, [R1+0xe90] ;  /* 0x000e900001047983 */ /* 0x000f280000300a00 */
[----:B------:R0:W-:Y:S04]  /*84e30*/  @P6 STG.E.U8 desc[UR54][R18.64], R3 ;  /* 0x0000000312006986 */ /* 0x0001e8000c101136 */
[----:B0-----:R-:W2:Y:S01]  /*84e40*/  LDL.LU.64 R18, [R1+0xe88] ;  /* 0x000e880001127983 */ /* 0x001ea20000300a00 */
[----:B------:R-:W-:-:S02]  /*84e50*/  LOP3.LUT P1, RZ, R24, 0x4, RZ, 0xc0, !PT ;  /* 0x0000000418ff7812 */ /* 0x000fc4000782c0ff */
[----:B------:R-:W-:Y:S01]  /*84e60*/  LOP3.LUT R0, R0, 0xfff7ffff, RZ, 0xc0, !PT ;  /* 0xfff7ffff00007812 */ /* 0x000fe200078ec0ff */
[----:B------:R-:W2:Y:S01]  /*84e70*/  LDL.LU.64 R6, [R1+0xe80] ;  /* 0x000e800001067983 */ /* 0x000ea20000300a00 */
[C---:B------:R-:W-:Y:S02]  /*84e80*/  LOP3.LUT P3, RZ, R24.reuse, 0x4000, RZ, 0xc0, !PT ;  /* 0x0000400018ff7812 */ /* 0x040fe4000786c0ff */
[----:B------:R-:W-:Y:S01]  /*84e90*/  LOP3.LUT P4, RZ, R24, 0x2000, RZ, 0xc0, !PT ;  /* 0x0000200018ff7812 */ /* 0x000fe2000788c0ff */
[----:B------:R-:W3:Y:S01]  /*84ea0*/  LDL.LU.64 R10, [R1+0xe78] ;  /* 0x000e7800010a7983 */ /* 0x000ee20000300a00 */
[----:B------:R-:W-:-:S03]  /*84eb0*/  PRMT R3, R13, 0x7772, RZ ;  /* 0x000077720d037816 */ /* 0x000fc600000000ff */
[----:B------:R-:W3:Y:S02]  /*84ec0*/  LDL.LU.64 R8, [R1+0xe70] ;  /* 0x000e700001087983 */ /* 0x000ee40000300a00 */
[----:B------:R-:W-:Y:S02]  /*84ed0*/  @P1 LOP3.LUT R0, R0, 0x80000, RZ, 0xfc, !PT ;  /* 0x0008000000001812 */ /* 0x000fe400078efcff */
[----:B------:R-:W-:Y:S01]  /*84ee0*/  LOP3.LUT P1, RZ, R24, 0x8, RZ, 0xc0, !PT ;  /* 0x0000000818ff7812 */ /* 0x000fe2000782c0ff */
[----:B------:R-:W3:Y:S01]  /*84ef0*/  LDL.LU R21, [R1+0xe0] ;  /* 0x0000e00001157983 */ /* 0x000ee20000300800 */
        /* <DEDUP_REMOVED lines=18> */
[----:B------:R-:W-:Y:S02]  /*85020*/  LOP3.LUT R0, R0, 0xfbffffff, RZ, 0xc0, !PT ;  /* 0xfbffffff00007812 */ /* 0x000fe400078ec0ff */
[C---:B------:R-:W-:Y:S02]  /*85030*/  LOP3.LUT P5, RZ, R24.reuse, 0x1000, RZ, 0xc0, !PT ;  /* 0x0000100018ff7812 */ /* 0x040fe400078ac0ff */
[C---:B------:R-:W-:Y:S02]  /*85040*/  LOP3.LUT P6, RZ, R24.reuse, 0x800, RZ, 0xc0, !PT ;  /* 0x0000080018ff7812 */ /* 0x040fe400078cc0ff */
[----:B------:R-:W-:-:S02]  /*85050*/  LOP3.LUT P2, RZ, R24, 0x2, RZ, 0xc0, !PT ;  /* 0x0000000218ff7812 */ /* 0x000fc4000784c0ff */
[----:B------:R-:W-:-:S03]  /*85060*/  LOP3.LUT P0, RZ, R24, 0x1, RZ, 0xc0, !PT ;  /* 0x0000000118ff7812 */ /* 0x000fc6000780c0ff */
[----:B------:R-:W-:Y:S02]  /*85070*/  @P1 LOP3.LUT R0, R0, 0x4000000, RZ, 0xfc, !PT ;  /* 0x0400000000001812 */ /* 0x000fe400078efcff */
[----:B------:R-:W-:Y:S01]  /*85080*/  LOP3.LUT P1, RZ, R24, 0x400, RZ, 0xc0, !PT ;  /* 0x0000040018ff7812 */ /* 0x000fe2000782c0ff */
[----:B----4-:R0:W-:Y:S02]  /*85090*/  @P3 STG.E.U8 desc[UR54][R4.64], R3 ;  /* 0x0000000304003986 */ /* 0x0101e4000c101136 */
[----:B0-----:R-:W-:Y:S02]  /*850a0*/  PRMT R3, R13, 0x7773, RZ ;  /* 0x000077730d037816 */ /* 0x001fe400000000ff */
[----:B------:R-:W4:Y:S04]  /*850b0*/  LDL.LU.64 R4, [R1+0xe68] ;  /* 0x000e680001047983 */ /* 0x000f280000300a00 */
[----:B------:R-:W3:Y:S04]  /*850c0*/  LDL.LU R23, [R1+0xe4] ;  /* 0x0000e40001177983 */ /* 0x000ee80000300800 */
[----:B--2---:R0:W-:Y:S04]  /*850d0*/  @P4 STG.E.U8 desc[UR54][R18.64], R3 ;  /* 0x0000000312004986 */ /* 0x0041e8000c101136 */
[----:B0-----:R-:W2:Y:S04]  /*850e0*/  LDL.LU.64 R18, [R1+0xe60] ;  /* 0x000e600001127983 */ /* 0x001ea80000300a00 */
[----:B------:R-:W2:Y:S04]  /*850f0*/  LDL.LU.64 R24, [R1+0xe48] ;  /* 0x000e480001187983 */ /* 0x000ea80000300a00 */
[----:B--2---:R0:W-:Y:S04]  /*85100*/  STL.64 [R1+0x1f80], R24 ;  /* 0x001f801801007387 */ /* 0x0041e80000100a00 */
[----:B0-----:R-:W2:Y:S01]  /*85110*/  LDL.LU.64 R24, [R1+0xe50] ;  /* 0x000e500001187983 */ /* 0x001ea20000300a00 */
[----:B---3--:R-:W-:-:S05]  /*85120*/  PRMT R3, R21, 0x7770, RZ ;  /* 0x0000777015037816 */ /* 0x008fca00000000ff */
[----:B------:R0:W-:Y:S02]  /*85130*/  @P5 STG.E.U8 desc[UR54][R6.64], R3 ;  /* 0x0000000306005986 */ /* 0x0001e4000c101136 */
[----:B0-----:R-:W-:-:S05]  /*85140*/  PRMT R3, R21, 0x7771, RZ ;  /* 0x0000777115037816 */ /* 0x001fca00000000ff */
[----:B------:R0:W-:Y:S02]  /*85150*/  @P6 STG.E.U8 desc[UR54][R10.64], R3 ;  /* 0x000000030a006986 */ /* 0x0001e4000c101136 */
[----:B0-----:R-:W-:-:S05]  /*85160*/  PRMT R3, R21, 0x7772, RZ ;  /* 0x0000777215037816 */ /* 0x001fca00000000ff */
[----:B------:R-:W-:Y:S04]  /*85170*/  @P1 STG.E.U8 desc[UR54][R8.64], R3 ;  /* 0x0000000308001986 */ /* 0x000fe8000c101136 */
[----:B--2---:R0:W-:Y:S04]  /*85180*/  STL.64 [R1+0x1f88], R24 ;  /* 0x001f881801007387 */ /* 0x0041e80000100a00 */
[----:B0-----:R-:W2:Y:S01]  /*85190*/  LDL.LU.64 R24, [R1+0xe58] ;  /* 0x000e580001187983 */ /* 0x001ea20000300a00 */
[C---:B------:R-:W-:Y:S02]  /*851a0*/  LOP3.LUT P1, RZ, R0.reuse, 0x4000000, RZ, 0xc0, !PT ;  /* 0x0400000000ff7812 */ /* 0x040fe4000782c0ff */
[----:B------:R-:W-:Y:S01]  /*851b0*/  PRMT R3, R21, 0x7773, RZ ;  /* 0x0000777315037816 */ /* 0x000fe200000000ff */
[----:B------:R-:W3:Y:S04]  /*851c0*/  LDL.LU R6, [R1+0xe8] ;  /* 0x0000e80001067983 */ /* 0x000ee80000300800 */
[----:B------:R-:W3:Y:S04]  /*851d0*/  LDL.LU.64 R26, [R1+0xe40] ;  /* 0x000e4000011a7983 */ /* 0x000ee80000300a00 */
[----:B------:R-:W3:Y:S04]  /*851e0*/  LDL.LU.64 R16, [R1+0xe38] ;  /* 0x000e380001107983 */ /* 0x000ee80000300a00 */
[----:B----4-:R0:W-:Y:S01]  /*851f0*/  @P1 STG.E.U8 desc[UR54][R4.64], R3 ;  /* 0x0000000304001986 */ /* 0x0101e2000c101136 */
[----:B------:R-:W-:-:S03]  /*85200*/  LOP3.LUT P1, RZ, R0, 0x2000000, RZ, 0xc0, !PT ;  /* 0x0200000000ff7812 */ /* 0x000fc6000782c0ff */
[----:B------:R-:W4:Y:S04]  /*85210*/  LDL.LU R7, [R1+0xec] ;  /* 0x0000ec0001077983 */ /* 0x000f280000300800 */
[----:B------:R-:W3:Y:S01]  /*85220*/  LDL.LU.64 R28, [R1+0xe30] ;  /* 0x000e3000011c7983 */ /* 0x000ee20000300a00 */
[----:B0-----:R-:W-:-:S03]  /*85230*/  PRMT R3, R23, 0x7770, RZ ;  /* 0x0000777017037816 */ /* 0x001fc600000000ff */
[----:B------:R-:W3:Y:S04]  /*85240*/  LDL.LU.64 R14, [R1+0xe28] ;  /* 0x000e2800010e7983 */ /* 0x000ee80000300a00 */
[----:B------:R0:W-:Y:S01]  /*85250*/  @P1 STG.E.U8 desc[UR54][R18.64], R3 ;  /* 0x0000000312001986 */ /* 0x0001e2000c101136 */
[----:B------:R-:W-:-:S03]  /*85260*/  LOP3.LUT P1, RZ, R0, 0x1000000, RZ, 0xc0, !PT ;  /* 0x0100000000ff7812 */ /* 0x000fc6000782c0ff */
[----:B------:R-:W3:Y:S04]  /*85270*/  LDL.LU.64 R12, [R1+0xe20] ;  /* 0x000e2000010c7983 */ /* 0x000ee80000300a00 */
[----:B------:R-:W3:Y:S01]  /*85280*/  LDL.LU.64 R10, [R1+0xe18] ;  /* 0x000e1800010a7983 */ /* 0x000ee20000300a00 */
[----:B0-----:R-:W-:-:S03]  /*85290*/  PRMT R3, R23, 0x7771, RZ ;  /* 0x0000777117037816 */ /* 0x001fc600000000ff */
[----:B------:R-:W3:Y:S04]  /*852a0*/  LDL.LU.64 R8, [R1+0xe10] ;  /* 0x000e100001087983 */ /* 0x000ee80000300a00 */
[----:B------:R-:W3:Y:S04]  /*852b0*/  LDL.LU.64 R4, [R1+0xe08] ;  /* 0x000e080001047983 */ /* 0x000ee80000300a00 */
[----:B------:R-:W3:Y:S04]  /*852c0*/  LDL.LU R21, [R1+0xd0] ;  /* 0x0000d00001157983 */ /* 0x000ee80000300800 */
        /* <DEDUP_REMOVED lines=9> */
[C---:B------:R-:W-:Y:S01]  /*85360*/  LOP3.LUT P3, RZ, R22.reuse, 0x80000000, RZ, 0xc0, !PT ;  /* 0x8000000016ff7812 */ /* 0x040fe2000786c0ff */
[----:B------:R-:W3:Y:S01]  /*85370*/  LDL.LU R23, [R1+0x1f78] ;  /* 0x001f780001177983 */ /* 0x000ee20000300800 */
[----:B------:R-:W-:-:S02]  /*85380*/  LOP3.LUT P4, RZ, R22, 0x40000000, RZ, 0xc0, !PT ;  /* 0x4000000016ff7812 */ /* 0x000fc4000788c0ff */
[C---:B------:R-:W-:Y:S02]  /*85390*/  LOP3.LUT P5, RZ, R22.reuse, 0x20000000, RZ, 0xc0, !PT ;  /* 0x2000000016ff7812 */ /* 0x040fe400078ac0ff */
[----:B------:R-:W-:-:S03]  /*853a0*/  LOP3.LUT P6, RZ, R22, 0x10000000, RZ, 0xc0, !PT ;  /* 0x1000000016ff7812 */ /* 0x000fc600078cc0ff */
[----:B--2---:R3:W-:Y:S01]  /*853b0*/  @P1 STG.E.U8 desc[UR54][R24.64], R3 ;  /* 0x0000000318001986 */ /* 0x0047e2000c101136 */
[----:B------:R-:W-:Y:S02]  /*853c0*/  LOP3.LUT P1, RZ, R0, 0x200000, RZ, 0xc0, !PT ;  /* 0x0020000000ff7812 */ /* 0x000fe4000782c0ff */
[----:B---3--:R-:W-:-:S11]  /*853d0*/  PRMT R3, R6, 0x7770, RZ ;  /* 0x0000777006037816 */ /* 0x008fd600000000ff */
[----:B------:R0:W-:Y:S01]  /*853e0*/  @P1 STG.E.U8 desc[UR54][R26.64], R3 ;  /* 0x000000031a001986 */ /* 0x0001e2000c101136 */
[----:B------:R-:W-:Y:S02]  /*853f0*/  LOP3.LUT P1, RZ, R0, 0x100000, RZ, 0xc0, !PT ;  /* 0x0010000000ff7812 */ /* 0x000fe4000782c0ff */
[----:B0-----:R-:W-:-:S11]  /*85400*/  PRMT R3, R6, 0x7771, RZ ;  /* 0x0000777106037816 */ /* 0x001fd600000000ff */
[----:B------:R0:W-:Y:S01]  /*85410*/  @P1 STG.E.U8 desc[UR54][R16.64], R3 ;  /* 0x0000000310001986 */ /* 0x0001e2000c101136 */
[----:B------:R-:W-:Y:S02]  /*85420*/  LOP3.LUT P1, RZ, R0, 0x80000, RZ, 0xc0, !PT ;  /* 0x0008000000ff7812 */ /* 0x000fe4000782c0ff */
[----:B0-----:R-:W-:-:S11]  /*85430*/  PRMT R3, R6, 0x7772, RZ ;  /* 0x0000777206037816 */ /* 0x001fd600000000ff */
[----:B------:R0:W-:Y:S02]  /*85440*/  @P1 STG.E.U8 desc[UR54][R28.64], R3 ;  /* 0x000000031c001986 */ /* 0x0001e4000c101136 */
[----:B0-----:R-:W-:-:S05]  /*85450*/  PRMT R3, R6, 0x7773, RZ ;  /* 0x0000777306037816 */ /* 0x001fca00000000ff */
[----:B------:R4:W-:Y:S02]  /*85460*/  @P2 STG.E.U8 desc[UR54][R14.64], R3 ;  /* 0x000000030e002986 */ /* 0x0009e4000c101136 */
[----:B----4-:R-:W-:-:S05]  /*85470*/  PRMT R3, R7, 0x7770, RZ ;  /* 0x0000777007037816 */ /* 0x010fca00000000ff */
        /* <DEDUP_REMOVED lines=9> */
[----:B0-----:R-:W2:Y:S01]  /*85510*/  LDL.LU.64 R18, [R1+0xdf8] ;  /* 0x000df80001127983 */ /* 0x001ea20000300a00 */
[C---:B------:R-:W-:Y:S02]  /*85520*/  LOP3.LUT P3, RZ, R22.reuse, 0x8000000, RZ, 0xc0, !PT ;  /* 0x0800000016ff7812 */ /* 0x040fe4000786c0ff */
[----:B------:R-:W-:Y:S01]  /*85530*/  PRMT R3, R21, 0x7771, RZ ;  /* 0x0000777115037816 */ /* 0x000fe200000000ff */
[----:B------:R-:W3:Y:S04]  /*85540*/  LDL.LU.64 R12, [R1+0xdf0] ;  /* 0x000df000010c7983 */ /* 0x000ee80000300a00 */
[----:B------:R-:W4:Y:S04]  /*85550*/  LDL.LU.64 R10, [R1+0xde8] ;  /* 0x000de800010a7983 */ /* 0x000f280000300a00 */
[----:B------:R-:W3:Y:S04]  /*85560*/  LDL.LU.64 R8, [R1+0xde0] ;  /* 0x000de00001087983 */ /* 0x000ee80000300a00 */
[----:B------:R-:W3:Y:S04]  /*85570*/  LDL.LU.64 R6, [R1+0xdd8] ;  /* 0x000dd80001067983 */ /* 0x000ee80000300a00 */
[----:B------:R-:W3:Y:S04]  /*85580*/  LDL.LU R26, [R1+0xd4] ;  /* 0x0000d400011a7983 */ /* 0x000ee80000300800 */
[----:B------:R-:W3:Y:S04]  /*85590*/  LDL.LU.64 R4, [R1+0xdd0] ;  /* 0x000dd00001047983 */ /* 0x000ee80000300a00 */
[----:B--2---:R0:W-:Y:S04]  /*855a0*/  @P3 STG.E.U8 desc[UR54][R18.64], R3 ;  /* 0x0000000312003986 */ /* 0x0041e8000c101136 */
[----:B0-----:R-:W2:Y:S04]  /*855b0*/  LDL.LU.64 R18, [R1+0xdc8] ;  /* 0x000dc80001127983 */ /* 0x001ea80000300a00 */
[----:B------:R-:W2:Y:S04]  /*855c0*/  LDL.LU R27, [R1+0xd8] ;  /* 0x0000d800011b7983 */ /* 0x000ea80000300800 */
[----:B------:R-:W2:Y:S04]  /*855d0*/  LDL.LU.64 R24, [R1+0xdb0] ;  /* 0x000db00001187983 */ /* 0x000ea80000300a00 */
        /* <DEDUP_REMOVED lines=25> */
[C---:B------:R-:W-:Y:S02]  /*85770*/  LOP3.LUT P4, RZ, R22.reuse, 0x4000000, RZ, 0xc0, !PT ;  /* 0x0400000016ff7812 */ /* 0x040fe4000788c0ff */
[----:B------:R-:W-:Y:S02]  /*85780*/  LOP3.LUT P5, RZ, R22, 0x2000000, RZ, 0xc0, !PT ;  /* 0x0200000016ff7812 */ /* 0x000fe400078ac0ff */
[----:B------:R-:W-:-:S05]  /*85790*/  PRMT R3, R21, 0x7772, RZ ;  /* 0x0000777215037816 */ /* 0x000fca00000000ff */
[----:B------:R-:W-:Y:S02]  /*857a0*/  @P1 LOP3.LUT R0, R0, 0x20000, RZ, 0xfc, !PT ;  /* 0x0002000000001812 */ /* 0x000fe400078efcff */
[C---:B------:R-:W-:Y:S02]  /*857b0*/  LOP3.LUT P1, RZ, R22.reuse, 0x400000, RZ, 0xc0, !PT ;  /* 0x0040000016ff7812 */ /* 0x040fe4000782c0ff */
[----:B------:R-:W-:Y:S01]  /*857c0*/  LOP3.LUT P6, RZ, R22, 0x1000000, RZ, 0xc0, !PT ;  /* 0x0100000016ff7812 */ /* 0x000fe200078cc0ff */
[----:B---3--:R0:W-:Y:S01]  /*857d0*/  @P4 STG.E.U8 desc[UR54][R12.64], R3 ;  /* 0x000000030c004986 */ /* 0x0081e2000c101136 */
[----:B------:R-:W-:Y:S02]  /*857e0*/  LOP3.LUT R0, R0, 0xfffbffff, RZ, 0xc0, !PT ;  /* 0xfffbffff00007812 */ /* 0x000fe400078ec0ff */
[----:B0-----:R-:W-:-:S07]  /*857f0*/  PRMT R3, R21, 0x7773, RZ ;  /* 0x0000777315037816 */ /* 0x001fce00000000ff */
[----:B------:R-:W-:Y:S01]  /*85800*/  @P1 LOP3.LUT R0, R0, 0x40000, RZ, 0xfc, !PT ;  /* 0x0004000000001812 */ /* 0x000fe200078efcff */
[----:B------:R-:W3:Y:S01]  /*85810*/  LDL.LU R21, [R1+0xdc] ;  /* 0x0000dc0001157983 */ /* 0x000ee20000300800 */
[----:B------:R-:W-:-:S03]  /*85820*/  LOP3.LUT P1, RZ, R22, 0x800000, RZ, 0xc0, !PT ;  /* 0x0080000016ff7812 */ /* 0x000fc6000782c0ff */
[----:B----4-:R0:W-:Y:S04]  /*85830*/  @P5 STG.E.U8 desc[UR54][R10.64], R3 ;  /* 0x000000030a005986 */ /* 0x0101e8000c101136 */
[----:B------:R-:W4:Y:S04]  /*85840*/  LDL.LU.64 R28, [R1+0xda0] ;  /* 0x000da000011c7983 */ /* 0x000f280000300a00 */
[----:B------:R-:W3:Y:S01]  /*85850*/  LDL.LU.64 R14, [R1+0xd98] ;  /* 0x000d9800010e7983 */ /* 0x000ee20000300a00 */
[----:B0-----:R-:W-:-:S03]  /*85860*/  PRMT R3, R26, 0x7770, RZ ;  /* 0x000077701a037816 */ /* 0x001fc600000000ff */
[----:B------:R-:W3:Y:S04]  /*85870*/  LDL.LU.64 R12, [R1+0xd90] ;  /* 0x000d9000010c7983 */ /* 0x000ee80000300a00 */
[----:B------:R0:W-:Y:S04]  /*85880*/  @P6 STG.E.U8 desc[UR54][R8.64], R3 ;  /* 0x0000000308006986 */ /* 0x0001e8000c101136 */
[----:B------:R-:W3:Y:S01]  /*85890*/  LDL.LU.64 R10, [R1+0xd88] ;  /* 0x000d8800010a7983 */ /* 0x000ee20000300a00 */
[----:B0-----:R-:W-:-:S03]  /*858a0*/  PRMT R3, R26, 0x7771, RZ ;  /* 0x000077711a037816 */ /* 0x001fc600000000ff */
[----:B------:R-:W3:Y:S04]  /*858b0*/  LDL.LU.64 R8, [R1+0xd80] ;  /* 0x000d800001087983 */ /* 0x000ee80000300a00 */
[----:B------:R0:W-:Y:S01]  /*858c0*/  @P1 STG.E.U8 desc[UR54][R6.64], R3 ;  /* 0x0000000306001986 */ /* 0x0001e2000c101136 */
[----:B------:R-:W-:Y:S02]  /*858d0*/  LOP3.LUT P1, RZ, R0, 0x40000, RZ, 0xc0, !PT ;  /* 0x0004000000ff7812 */ /* 0x000fe4000782c0ff */
[----:B0-----:R-:W-:Y:S01]  /*858e0*/  PRMT R3, R26, 0x7772, RZ ;  /* 0x000077721a037816 */ /* 0x001fe200000000ff */
[----:B------:R-:W3:Y:S10]  /*858f0*/  LDL.LU.64 R6, [R1+0xd78] ;  /* 0x000d780001067983 */ /* 0x000ef40000300a00 */
[----:B------:R0:W-:Y:S01]  /*85900*/  @P1 STG.E.U8 desc[UR54][R4.64], R3 ;  /* 0x0000000304001986 */ /* 0x0001e2000c101136 */
[----:B------:R-:W-:-:S02]  /*85910*/  LOP3.LUT P1, RZ, R0, 0x20000, RZ, 0xc0, !PT ;  /* 0x0002000000ff7812 */ /* 0x000fc4000782c0ff */
[----:B0-----:R-:W-:Y:S01]  /*85920*/  PRMT R3, R26, 0x7773, RZ ;  /* 0x000077731a037816 */ /* 0x001fe200000000ff */
[----:B------:R-:W3:Y:S10]  /*85930*/  LDL.LU.64 R4, [R1+0xd70] ;  /* 0x000d700001047983 */ /* 0x000ef40000300a00 */
[----:B------:R0:W-:Y:S01]  /*85940*/  @P1 STG.E.U8 desc[UR54][R18.64], R3 ;  /* 0x0000000312001986 */ /* 0x0001e2000c101136 */
[----:B------:R-:W-:-:S02]  /*85950*/  LOP3.LUT P1, RZ, R0, 0x10000, RZ, 0xc0, !PT ;  /* 0x0001000000ff7812 */ /* 0x000fc4000782c0ff */
[----:B0-----:R-:W-:Y:S01]  /*85960*/  PRMT R3, R27, 0x7770, RZ ;  /* 0x000077701b037816 */ /* 0x001fe200000000ff */
[----:B------:R-:W3:Y:S10]  /*85970*/  LDL.LU.64 R18, [R1+0xd68] ;  /* 0x000d680001127983 */ /* 0x000ef40000300a00 */
        /* <DEDUP_REMOVED lines=17> */
[----:B------:R3:W-:Y:S01]  /*85a90*/  @P1 STG.E.U8 desc[UR54][R16.64], R3 ;  /* 0x0000000310001986 */ /* 0x0007e2000c101136 */
[----:B------:R-:W-:Y:S02]  /*85aa0*/  LOP3.LUT P1, RZ, R0, 0x1000, RZ, 0xc0, !PT ;  /* 0x0000100000ff7812 */ /* 0x000fe4000782c0ff */
[----:B---3--:R-:W-:-:S11]  /*85ab0*/  PRMT R3, R21, 0x7770, RZ ;  /* 0x0000777015037816 */ /* 0x008fd600000000ff */
        /* <DEDUP_REMOVED lines=17> */
[----:B------:R-:W3:Y:S04]  /*85bd0*/  LDL.LU.64 R4, [R1+0xd60] ;  /* 0x000d600001047983 */ /* 0x000ee80000300a00 */
[----:B0-----:R-:W4:Y:S04]  /*85be0*/  LDL.LU.64 R18, [R1+0xd58] ;  /* 0x000d580001127983 */ /* 0x001f280000300a00 */
[----:B------:R-:W3:Y:S04]  /*85bf0*/  LDL.LU.64 R12, [R1+0xd50] ;  /* 0x000d5000010c7983 */ /* 0x000ee80000300a00 */
[----:B------:R-:W3:Y:S01]  /*85c00*/  LDL.LU R21, [R1+0xc4] ;  /* 0x0000c40001157983 */ /* 0x000ee20000300800 */
[----:B------:R-:W-:-:S02]  /*85c10*/  LOP3.LUT R0, R0, 0xfffffff7, RZ, 0xc0, !PT ;  /* 0xfffffff700007812 */ /* 0x000fc400078ec0ff */
[C---:B------:R-:W-:Y:S01]  /*85c20*/  LOP3.LUT P3, RZ, R22.reuse, 0x100, RZ, 0xc0, !PT ;  /* 0x0000010016ff7812 */ /* 0x040fe2000786c0ff */
[----:B------:R-:W3:Y:S01]  /*85c30*/  LDL.LU.64 R8, [R1+0xd48] ;  /* 0x000d480001087983 */ /* 0x000ee20000300a00 */
[C---:B------:R-:W-:Y:S02]  /*85c40*/  LOP3.LUT P4, RZ, R22.reuse, 0x80, RZ, 0xc0, !PT ;  /* 0x0000008016ff7812 */ /* 0x040fe4000788c0ff */
[C---:B------:R-:W-:Y:S01]  /*85c50*/  LOP3.LUT P5, RZ, R22.reuse, 0x40, RZ, 0xc0, !PT ;  /* 0x0000004016ff7812 */ /* 0x040fe200078ac0ff */
[----:B------:R-:W3:Y:S01]  /*85c60*/  LDL.LU.64 R6, [R1+0xd40] ;  /* 0x000d400001067983 */ /* 0x000ee20000300a00 */
        /* <DEDUP_REMOVED lines=20> */
[----:B---3--:R-:W-:-:S09]  /*85db0*/  PRMT R3, R21, 0x7770, RZ ;  /* 0x0000777015037816 */ /* 0x008fd200000000ff */
[----:B------:R-:W-:Y:S02]  /*85dc0*/  @P1 LOP3.LUT R0, R0, 0x200, RZ, 0xfc, !PT ;  /* 0x0000020000001812 */ /* 0x000fe400078efcff */
[----:B------:R-:W-:Y:S01]  /*85dd0*/  LOP3.LUT P1, RZ, R22, 0x8, RZ, 0xc0, !PT ;  /* 0x0000000816ff7812 */ /* 0x000fe2000782c0ff */
[----:B------:R0:W-:Y:S01]  /*85de0*/  @P3 STG.E.U8 desc[UR54][R4.64], R3 ;  /* 0x0000000304003986 */ /* 0x0001e2000c101136 */
[----:B------:R-:W-:Y:S02]  /*85df0*/  LOP3.LUT R0, R0, 0xfffffbff, RZ, 0xc0, !PT ;  /* 0xfffffbff00007812 */ /* 0x000fe400078ec0ff */
[----:B0-----:R-:W-:-:S09]  /*85e00*/  PRMT R3, R21, 0x7771, RZ ;  /* 0x0000777115037816 */ /* 0x001fd200000000ff */
[----:B------:R-:W-:Y:S02]  /*85e10*/  @P1 LOP3.LUT R0, R0, 0x400, RZ, 0xfc, !PT ;  /* 0x0000040000001812 */ /* 0x000fe400078efcff */
[----:B------:R-:W-:Y:S01]  /*85e20*/  LOP3.LUT P1, RZ, R22, 0x10, RZ, 0xc0, !PT ;  /* 0x0000001016ff7812 */ /* 0x000fe2000782c0ff */
[----:B----4-:R0:W-:Y:S04]  /*85e30*/  @P4 STG.E.U8 desc[UR54][R18.64], R3 ;  /* 0x0000000312004986 */ /* 0x0101e8000c101136 */
[----:B------:R-:W2:Y:S04]  /*85e40*/  LDL.LU R22, [R1+0xc8] ;  /* 0x0000c80001167983 */ /* 0x000ea80000300800 */
[----:B------:R-:W3:Y:S04]  /*85e50*/  LDL.LU.64 R4, [R1+0xd38] ;  /* 0x000d380001047983 */ /* 0x000ee80000300a00 */
[----:B0-----:R-:W4:Y:S04]  /*85e60*/  LDL.LU.64 R18, [R1+0xd30] ;  /* 0x000d300001127983 */ /* 0x001f280000300a00 */
[----:B------:R-:W2:Y:S04]  /*85e70*/  LDL.LU R11, [R1+0xcc] ;  /* 0x0000cc00010b7983 */ /* 0x000ea80000300800 */
[----:B------:R-:W2:Y:S04]  /*85e80*/  LDL.LU.64 R24, [R1+0xd18] ;  /* 0x000d180001187983 */ /* 0x000ea80000300a00 */
[----:B--2---:R0:W-:Y:S04]  /*85e90*/  STL.64 [R1+0x1f50], R24 ;  /* 0x001f501801007387 */ /* 0x0041e80000100a00 */
[----:B0-----:R-:W2:Y:S01]  /*85ea0*/  LDL.LU.64 R24, [R1+0xd20] ;  /* 0x000d200001187983 */ /* 0x001ea20000300a00 */
[----:B------:R-:W-:-:S05]  /*85eb0*/  PRMT R3, R21, 0x7772, RZ ;  /* 0x0000777215037816 */ /* 0x000fca00000000ff */
[----:B------:R0:W-:Y:S02]  /*85ec0*/  @P5 STG.E.U8 desc[UR54][R12.64], R3 ;  /* 0x000000030c005986 */ /* 0x0001e4000c101136 */
[----:B0-----:R-:W-:-:S05]  /*85ed0*/  PRMT R3, R21, 0x7773, RZ ;  /* 0x0000777315037816 */ /* 0x001fca00000000ff */
[----:B------:R0:W-:Y:S02]  /*85ee0*/  @P6 STG.E.U8 desc[UR54][R8.64], R3 ;  /* 0x0000000308006986 */ /* 0x0001e4000c101136 */
[----:B0-----:R-:W-:-:S05]  /*85ef0*/  PRMT R3, R22, 0x7770, RZ ;  /* 0x0000777016037816 */ /* 0x001fca00000000ff */
[----:B------:R-:W-:Y:S04]  /*85f00*/  @P1 STG.E.U8 desc[UR54][R6.64], R3 ;  /* 0x0000000306001986 */ /* 0x000fe8000c101136 */
[----:B--2---:R0:W-:Y:S04]  /*85f10*/  STL.64 [R1+0x1f58], R24 ;  /* 0x001f581801007387 */ /* 0x0041e80000100a00 */
[----:B0-----:R-:W2:Y:S01]  /*85f20*/  LDL.LU.64 R24, [R1+0xd28] ;  /* 0x000d280001187983 */ /* 0x001ea20000300a00 */
[----:B------:R-:W-:Y:S02]  /*85f30*/  LOP3.LUT P1, RZ, R0, 0x400, RZ, 0xc0, !PT ;  /* 0x0000040000ff7812 */ /* 0x000fe4000782c0ff */
[----:B------:R-:W-:Y:S01]  /*85f40*/  PRMT R3, R22, 0x7771, RZ ;  /* 0x0000777116037816 */ /* 0x000fe200000000ff */
[----:B------:R-:W2:Y:S04]  /*85f50*/  LDL.LU.64 R26, [R1+0xd10] ;  /* 0x000d1000011a7983 */ /* 0x000ea80000300a00 */
[----:B------:R-:W2:Y:S04]  /*85f60*/  LDL.LU.64 R16, [R1+0xd08] ;  /* 0x000d080001107983 */ /* 0x000ea80000300a00 */
[----:B------:R-:W2:Y:S04]  /*85f70*/  LDL.LU R10, [R1+0xb0] ;  /* 0x0000b000010a7983 */ /* 0x000ea80000300800 */
[----:B---3--:R0:W-:Y:S01]  /*85f80*/  @P1 STG.E.U8 desc[UR54][R4.64], R3 ;  /* 0x0000000304001986 */ /* 0x0081e2000c101136 */
[----:B------:R-:W-:-:S03]  /*85f90*/  LOP3.LUT P1, RZ, R0, 0x200, RZ, 0xc0, !PT ;  /* 0x0000020000ff7812 */ /* 0x000fc6000782c0ff */
[----:B------:R-:W3:Y:S04]  /*85fa0*/  LDL.LU.64 R28, [R1+0xd00] ;  /* 0x000d0000011c7983 */ /* 0x000ee80000300a00 */
[----:B------:R-:W3:Y:S01]  /*85fb0*/  LDL.LU.64 R14, [R1+0xcf8] ;  /* 0x000cf800010e7983 */ /* 0x000ee20000300a00 */
[----:B0-----:R-:W-:-:S03]  /*85fc0*/  PRMT R3, R22, 0x7772, RZ ;  /* 0x0000777216037816 */ /* 0x001fc600000000ff */
[----:B------:R-:W3:Y:S04]  /*85fd0*/  LDL.LU.64 R12, [R1+0xcf0] ;  /* 0x000cf000010c7983 */ /* 0x000ee80000300a00 */
[----:B----4-:R0:W-:Y:S01]  /*85fe0*/  @P1 STG.E.U8 desc[UR54][R18.64], R3 ;  /* 0x0000000312001986 */ /* 0x0101e2000c101136 */
[----:B------:R-:W-:-:S03]  /*85ff0*/  LOP3.LUT P1, RZ, R0, 0x100, RZ, 0xc0, !PT ;  /* 0x0000010000ff7812 */ /* 0x000fc6000782c0ff */
[----:B------:R-:W4:Y:S04]  /*86000*/  LDL.LU.64 R8, [R1+0xce8] ;  /* 0x000ce80001087983 */ /* 0x000f280000300a00 */
[----:B------:R-:W3:Y:S01]  /*86010*/  LDL.LU R21, [R1+0xb4] ;  /* 0x0000b40001157983 */ /* 0x000ee20000300800 */
[----:B0-----:R-:W-:-:S03]  /*86020*/  PRMT R3, R22, 0x7773, RZ ;  /* 0x0000777316037816 */ /* 0x001fc600000000ff */
        /* <DEDUP_REMOVED lines=26> */
[----:B---3--:R0:W-:Y:S02]  /*861d0*/  @P1 STG.E.U8 desc[UR54][R28.64], R3 ;  /* 0x000000031c001986 */ /* 0x0081e4000c101136 */
        /* <DEDUP_REMOVED lines=8> */
[----:B0-----:R-:W-:-:S05]  /*86260*/  PRMT R3, R21, 0x7771, RZ ;  /* 0x0000777115037816 */ /* 0x001fca00000000ff */
[----:B------:R0:W-:Y:S02]  /*86270*/  @P5 STG.E.U8 desc[UR54][R4.64], R3 ;  /* 0x0000000304005986 */ /* 0x0001e4000c101136 */
[----:B0-----:R-:W-:Y:S02]  /*86280*/  PRMT R3, R21, 0x7772, RZ ;  /* 0x0000777215037816 */ /* 0x001fe400000000ff */
[----:B------:R-:W2:Y:S04]  /*86290*/  LDL.LU.64 R4, [R1+0xcc8] ;  /* 0x000cc80001047983 */ /* 0x000ea80000300a00 */
[----:B------:R0:W-:Y:S04]  /*862a0*/  @P6 STG.E.U8 desc[UR54][R18.64], R3 ;  /* 0x0000000312006986 */ /* 0x0001e8000c101136 */
[----:B0-----:R-:W3:Y:S04]  /*862b0*/  LDL.LU.64 R18, [R1+0xcc0] ;  /* 0x000cc00001127983 */ /* 0x001ee80000300a00 */
[----:B------:R-:W4:Y:S04]  /*862c0*/  LDL.LU.64 R14, [R1+0xcb8] ;  /* 0x000cb800010e7983 */ /* 0x000f280000300a00 */
[----:B------:R-:W3:Y:S04]  /*862d0*/  LDL.LU.64 R8, [R1+0xcb0] ;  /* 0x000cb00001087983 */ /* 0x000ee80000300a00 */
[----:B------:R-:W3:Y:S01]  /*862e0*/  LDL.LU R10, [R1+0xb8] ;  /* 0x0000b800010a7983 */ /* 0x000ee20000300800 */
[----:B------:R-:W-:-:S02]  /*862f0*/  LOP3.LUT P3, RZ, R23, 0x200000, RZ, 0xc0, !PT ;  /* 0x0020000017ff7812 */ /* 0x000fc4000786c0ff */
[----:B------:R-:W-:Y:S01]  /*86300*/  LOP3.LUT P4, RZ, R23, 0x100000, RZ, 0xc0, !PT ;  /* 0x0010000017ff7812 */ /* 0x000fe2000788c0ff */
[----:B------:R-:W4:Y:S01]  /*86310*/  LDL.LU.64 R6, [R1+0xca8] ;  /* 0x000ca80001067983 */ /* 0x000f220000300a00 */
[----:B------:R-:W-:-:S03]  /*86320*/  PRMT R3, R21, 0x7773, RZ ;  /* 0x0000777315037816 */ /* 0x000fc600000000ff */
[----:B------:R-:W4:Y:S06]  /*86330*/  LDL.LU R12, [R1+0xbc] ;  /* 0x0000bc00010c7983 */ /* 0x000f2c0000300800 */
[----:B--2---:R0:W-:Y:S04]  /*86340*/  @P3 STG.E.U8 desc[UR54][R4.64], R3 ;  /* 0x0000000304003986 */ /* 0x0041e8000c101136 */
[----:B0-----:R-:W2:Y:S01]  /*86350*/  LDL.LU.64 R4, [R1+0xca0] ;  /* 0x000ca00001047983 */ /* 0x001ea20000300a00 */
[----:B---3--:R-:W-:-:S05]  /*86360*/  PRMT R3, R10, 0x7770, RZ ;  /* 0x000077700a037816 */ /* 0x008fca00000000ff */
[----:B------:R0:W-:Y:S04]  /*86370*/  @P4 STG.E.U8 desc[UR54][R18.64], R3 ;  /* 0x0000000312004986 */ /* 0x0001e8000c101136 */
        /* <DEDUP_REMOVED lines=24> */
[C---:B------:R-:W-:Y:S01]  /*86500*/  LOP3.LUT P1, RZ, R23.reuse, 0x8000, RZ, 0xc0, !PT ;  /* 0x0000800017ff7812 */ /* 0x040fe2000782c0ff */
[----:B------:R-:W2:Y:S01]  /*86510*/  LDL.LU.64 R16, [R1+0xc80] ;  /* 0x000c800001107983 */ /* 0x000ea20000300a00 */
[----:B------:R-:W-:Y:S02]  /*86520*/  LOP3.LUT R0, R0, 0xfffffffd, RZ, 0xc0, !PT ;  /* 0xfffffffd00007812 */ /* 0x000fe400078ec0ff */
[C---:B------:R-:W-:Y:S01]  /*86530*/  LOP3.LUT P5, RZ, R23.reuse, 0x80000, RZ, 0xc0, !PT ;  /* 0x0008000017ff7812 */ /* 0x040fe200078ac0ff */
[----:B------:R-:W2:Y:S01]  /*86540*/  LDL.LU.64 R24, [R1+0xc78] ;  /* 0x000c780001187983 */ /* 0x000ea20000300a00 */
[C---:B------:R-:W-:Y:S02]  /*86550*/  LOP3.LUT P6, RZ, R23.reuse, 0x40000, RZ, 0xc0, !PT ;  /* 0x0004000017ff7812 */ /* 0x040fe400078cc0ff */
[----:B------:R-:W-:Y:S01]  /*86560*/  PRMT R3, R10, 0x7771, RZ ;  /* 0x000077710a037816 */ /* 0x000fe200000000ff */
[----:B------:R-:W2:Y:S04]  /*86570*/  LDL.LU.64 R26, [R1+0xc70] ;  /* 0x000c7000011a7983 */ /* 0x000ea80000300a00 */
[----:B------:R-:W-:Y:S01]  /*86580*/  @P1 LOP3.LUT R0, R0, 0x2, RZ, 0xfc, !PT ;  /* 0x0000000200001812 */ /* 0x000fe200078efcff */
[----:B------:R-:W2:Y:S01]  /*86590*/  LDL.LU.64 R28, [R1+0xc68] ;  /* 0x000c6800011c7983 */ /* 0x000ea20000300a00 */
[----:B------:R-:W-:-:S02]  /*865a0*/  LOP3.LUT P1, RZ, R23, 0x10000, RZ, 0xc0, !PT ;  /* 0x0001000017ff7812 */ /* 0x000fc4000782c0ff */
[----:B------:R-:W-:Y:S01]  /*865b0*/  LOP3.LUT R0, R0, 0xfffffffb, RZ, 0xc0, !PT ;  /* 0xfffffffb00007812 */ /* 0x000fe200078ec0ff */
[----:B----4-:R0:W-:Y:S10]  /*865c0*/  @P5 STG.E.U8 desc[UR54][R14.64], R3 ;  /* 0x000000030e005986 */ /* 0x0101f4000c101136 */
[----:B------:R-:W-:-:S02]  /*865d0*/  @P1 LOP3.LUT R0, R0, 0x4, RZ, 0xfc, !PT ;  /* 0x0000000400001812 */ /* 0x000fc400078efcff */
[----:B------:R-:W-:Y:S01]  /*865e0*/  LOP3.LUT P1, RZ, R23, 0x20000, RZ, 0xc0, !PT ;  /* 0x0002000017ff7812 */ /* 0x000fe2000782c0ff */
[----:B0-----:R-:W4:Y:S01]  /*865f0*/  LDL.LU.64 R14, [R1+0xc60] ;  /* 0x000c6000010e7983 */ /* 0x001f220000300a00 */
[----:B------:R-:W-:-:S05]  /*86600*/  PRMT R3, R10, 0x7772, RZ ;  /* 0x000077720a037816 */ /* 0x000fca00000000ff */
[----:B------:R0:W-:Y:S02]  /*86610*/  @P6 STG.E.U8 desc[UR54][R8.64], R3 ;  /* 0x0000000308006986 */ /* 0x0001e4000c101136 */
[----:B0-----:R-:W-:Y:S02]  /*86620*/  PRMT R3, R10, 0x7773, RZ ;  /* 0x000077730a037816 */ /* 0x001fe400000000ff */
[----:B------:R-:W4:Y:S04]  /*86630*/  LDL.LU.64 R10, [R1+0xc58] ;  /* 0x000c5800010a7983 */ /* 0x000f280000300a00 */
[----:B------:R0:W-:Y:S01]  /*86640*/  @P1 STG.E.U8 desc[UR54][R6.64], R3 ;  /* 0x0000000306001986 */ /* 0x0001e2000c101136 */
[----:B------:R-:W-:-:S03]  /*86650*/  LOP3.LUT P1, RZ, R0, 0x4, RZ, 0xc0, !PT ;  /* 0x0000000400ff7812 */ /* 0x000fc6000782c0ff */
[----:B------:R-:W4:Y:S04]  /*86660*/  LDL.LU.64 R8, [R1+0xc50] ;  /* 0x000c500001087983 */ /* 0x000f280000300a00 */
[----:B------:R-:W4:Y:S01]  /*86670*/  LDL.LU R13, [R1+0xa8] ;  /* 0x0000a800010d7983 */ /* 0x000f220000300800 */
[----:B0-----:R-:W-:-:S03]  /*86680*/  PRMT R3, R12, 0x7770, RZ ;  /* 0x000077700c037816 */ /* 0x001fc600000000ff */
[----:B------:R-:W4:Y:S04]  /*86690*/  LDL.LU.64 R6, [R1+0xc48] ;  /* 0x000c480001067983 */ /* 0x000f280000300a00 */
[----:B------:R0:W-:Y:S01]  /*866a0*/  @P1 STG.E.U8 desc[UR54][R4.64], R3 ;  /* 0x0000000304001986 */ /* 0x0001e2000c101136 */
[----:B------:R-:W-:Y:S02]  /*866b0*/  LOP3.LUT P1, RZ, R0, 0x2, RZ, 0xc0, !PT ;  /* 0x0000000200ff7812 */ /* 0x000fe4000782c0ff */
[----:B0-----:R-:W-:Y:S01]  /*866c0*/  PRMT R3, R12, 0x7771, RZ ;  /* 0x000077710c037816 */ /* 0x001fe200000000ff */
[----:B------:R-:W4:Y:S10]  /*866d0*/  LDL.LU.64 R4, [R1+0xc40] ;  /* 0x000c400001047983 */ /* 0x000f340000300a00 */
[----:B---3--:R0:W-:Y:S01]  /*866e0*/  @P1 STG.E.U8 desc[UR54][R18.64], R3 ;  /* 0x0000000312001986 */ /* 0x0081e2000c101136 */
[----:B------:R-:W-:-:S02]  /*866f0*/  LOP3.LUT P1, RZ, R0, 0x1, RZ, 0xc0, !PT ;  /* 0x0000000100ff7812 */ /* 0x000fc4000782c0ff */
[----:B------:R-:W-:Y:S01]  /*86700*/  PRMT R0, R12, 0x7772, RZ ;  /* 0x000077720c007816 */ /* 0x000fe200000000ff */
[----:B0-----:R-:W3:Y:S10]  /*86710*/  LDL.LU.64 R18, [R1+0xc38] ;  /* 0x000c380001127983 */ /* 0x001ef40000300a00 */
        /* <DEDUP_REMOVED lines=8> */
[----:B------:R0:W-:Y:S04]  /*867a0*/  @P1 STG.E.U8 desc[UR54][R16.64], R0 ;  /* 0x0000000010001986 */ /* 0x0001e8000c101136 */
        /* <DEDUP_REMOVED lines=8> */
[C---:B------:R-:W-:Y:S02]  /*86830*/  LOP3.LUT P2, RZ, R23.reuse, 0x100, RZ, 0xc0, !PT ;  /* 0x0000010017ff7812 */ /* 0x040fe4000784c0ff */
[----:B------:R-:W-:Y:S02]  /*86840*/  LOP3.LUT P0, RZ, R23, 0x80, RZ, 0xc0, !PT ;  /* 0x0000008017ff7812 */ /* 0x000fe4000780c0ff */
[----:B0-----:R-:W-:-:S07]  /*86850*/  PRMT R0, R21, 0x7773, RZ ;  /* 0x0000777315007816 */ /* 0x001fce00000000ff */
[----:B------:R2:W-:Y:S01]  /*86860*/  @P1 STG.E.U8 desc[UR54][R28.64], R0 ;  /* 0x000000001c001986 */ /* 0x0005e2000c101136 */
[C---:B------:R-:W-:Y:S02]  /*86870*/  LOP3.LUT P3, RZ, R23.reuse, 0x40, RZ, 0xc0, !PT ;  /* 0x0000004017ff7812 */ /* 0x040fe4000786c0ff */
[C---:B------:R-:W-:Y:S02]  /*86880*/  LOP3.LUT P4, RZ, R23.reuse, 0x20, RZ, 0xc0, !PT ;  /* 0x0000002017ff7812 */ /* 0x040fe4000788c0ff */
[C---:B------:R-:W-:Y:S02]  /*86890*/  LOP3.LUT P5, RZ, R23.reuse, 0x10, RZ, 0xc0, !PT ;  /* 0x0000001017ff7812 */ /* 0x040fe400078ac0ff */
[----:B------:R-:W-:Y:S02]  /*868a0*/  LOP3.LUT P6, RZ, R23, 0x8, RZ, 0xc0, !PT ;  /* 0x0000000817ff7812 */ /* 0x000fe400078cc0ff */
[----:B--2---:R-:W-:-:S05]  /*868b0*/  PRMT R0, R17, 0x7770, RZ ;  /* 0x0000777011007816 */ /* 0x004fca00000000ff */
[----:B----4-:R0:W-:Y:S02]  /*868c0*/  @P2 STG.E.U8 desc[UR54][R14.64], R0 ;  /* 0x000000000e002986 */ /* 0x0101e4000c101136 */
[----:B0-----:R-:W-:-:S05]  /*868d0*/  PRMT R0, R17, 0x7771, RZ ;  /* 0x0000777111007816 */ /* 0x001fca00000000ff */
[----:B------:R0:W-:Y:S02]  /*868e0*/  @P0 STG.E.U8 desc[UR54][R10.64], R0 ;  /* 0x000000000a000986 */ /* 0x0001e4000c101136 */
[----:B0-----:R-:W-:-:S05]  /*868f0*/  PRMT R0, R17, 0x7772, RZ ;  /* 0x0000777211007816 */ /* 0x001fca00000000ff */
[----:B------:R0:W-:Y:S02]  /*86900*/  @P3 STG.E.U8 desc[UR54][R8.64], R0 ;  /* 0x0000000008003986 */ /* 0x0001e4000c101136 */
[----:B0-----:R-:W-:Y:S02]  /*86910*/  PRMT R0, R17, 0x7773, RZ ;  /* 0x0000777311007816 */ /* 0x001fe400000000ff */
[----:B------:R-:W2:Y:S04]  /*86920*/  LDL.LU R17, [R1+0x1f30] ;  /* 0x001f300001117983 */ /* 0x000ea80000300800 */
[----:B------:R0:W-:Y:S04]  /*86930*/  @P4 STG.E.U8 desc[UR54][R6.64], R0 ;  /* 0x0000000006004986 */ /* 0x0001e8000c101136 */
[----:B------:R-:W4:Y:S01]  /*86940*/  LDL.LU.64 R14, [R1+0xc30] ;  /* 0x000c3000010e7983 */ /* 0x000f220000300a00 */
[----:B0-----:R-:W-:-:S05]  /*86950*/  PRMT R0, R13, 0x7770, RZ ;  /* 0x000077700d007816 */ /* 0x001fca00000000ff */
[----:B------:R0:W-:Y:S02]  /*86960*/  @P5 STG.E.U8 desc[UR54][R4.64], R0 ;  /* 0x0000000004005986 */ /* 0x0001e4000c101136 */
[----:B0-----:R-:W-:Y:S02]  /*86970*/  PRMT R0, R13, 0x7771, RZ ;  /* 0x000077710d007816 */ /* 0x001fe400000000ff */
[----:B------:R-:W2:Y:S04]  /*86980*/  LDL.LU.64 R4, [R1+0xc28] ;  /* 0x000c280001047983 */ /* 0x000ea80000300a00 */
[----:B---3--:R0:W-:Y:S04]  /*86990*/  @P6 STG.E.U8 desc[UR54][R18.64], R0 ;  /* 0x0000000012006986 */ /* 0x0081e8000c101136 */
[----:B0-----:R-:W3:Y:S04]  /*869a0*/  LDL.LU.64 R18, [R1+0xc20] ;  /* 0x000c200001127983 */ /* 0x001ee80000300a00 */
[----:B------:R-:W3:Y:S04]  /*869b0*/  LDL.LU.64 R10, [R1+0xc18] ;  /* 0x000c1800010a7983 */ /* 0x000ee80000300a00 */
[----:B------:R-:W3:Y:S04]  /*869c0*/  LDL.LU.64 R8, [R1+0xc10] ;  /* 0x000c100001087983 */ /* 0x000ee80000300a00 */
[----:B------:R-:W3:Y:S01]  /*869d0*/  LDL.LU R21, [R1+0xac] ;  /* 0x0000ac0001157983 */ /* 0x000ee20000300800 */
[----:B------:R-:W-:-:S02]  /*869e0*/  LOP3.LUT P3, RZ, R23, 0x4, RZ, 0xc0, !PT ;  /* 0x0000000417ff7812 */ /* 0x000fc4000786c0ff */
[----:B------:R-:W-:Y:S01]  /*869f0*/  LOP3.LUT P4, RZ, R23, 0x2, RZ, 0xc0, !PT ;  /* 0x0000000217ff7812 */ /* 0x000fe2000788c0ff */
[----:B------:R-:W3:Y:S01]  /*86a00*/  LDL.LU.64 R6, [R1+0xc08] ;  /* 0x000c080001067983 */ /* 0x000ee20000300a00 */
[----:B------:R-:W-:Y:S02]  /*86a10*/  PRMT R0, R13, 0x7772, RZ ;  /* 0x000077720d007816 */ /* 0x000fe400000000ff */
[----:B------:R-:W-:Y:S01]  /*86a20*/  LOP3.LUT P5, RZ, R23, 0x1, RZ, 0xc0, !PT ;  /* 0x0000000117ff7812 */ /* 0x000fe200078ac0ff */
[----:B------:R-:W3:Y:S06]  /*86a30*/  LDL.LU R28, [R1+0x90] ;  /* 0x00009000011c7983 */ /* 0x000eec0000300800 */
[----:B----4-:R0:W-:Y:S02]  /*86a40*/  @P3 STG.E.U8 desc[UR54][R14.64], R0 ;  /* 0x000000000e003986 */ /* 0x0101e4000c101136 */
[----:B0-----:R-:W-:-:S05]  /*86a50*/  PRMT R0, R13, 0x7773, RZ ;  /* 0x000077730d007816 */ /* 0x001fca00000000ff */
[----:B--2---:R0:W-:Y:S04]  /*86a60*/  @P4 STG.E.U8 desc[UR54][R4.64], R0 ;  /* 0x0000000004004986 */ /* 0x0041e8000c101136 */
[----:B0-----:R-:W2:Y:S04]  /*86a70*/  LDL.LU.64 R4, [R1+0xc00] ;  /* 0x000c000001047983 */ /* 0x001ea80000300a00 */
[----:B------:R-:W4:Y:S01]  /*86a80*/  LDL.LU R29, [R1+0x94] ;  /* 0x00009400011d7983 */ /* 0x000f220000300800 */
[----:B---3--:R-:W-:-:S05]  /*86a90*/  PRMT R0, R21, 0x7770, RZ ;  /* 0x0000777015007816 */ /* 0x008fca00000000ff */
[----:B------:R0:W-:Y:S04]  /*86aa0*/  @P5 STG.E.U8 desc[UR54][R18.64], R0 ;  /* 0x0000000012005986 */ /* 0x0001e8000c101136 */
[----:B0-----:R-:W3:Y:S04]  /*86ab0*/  LDL.LU.64 R18, [R1+0xbe8] ;  /* 0x000be80001127983 */ /* 0x001ee80000300a00 */
        /* <DEDUP_REMOVED lines=19> */
[----:B---3--:R0:W-:Y:S04]  /*86bf0*/  STL.64 [R1+0x1f28], R18 ;  /* 0x001f281201007387 */ /* 0x0081e80000100a00 */
[----:B0-----:R-:W3:Y:S06]  /*86c00*/  LDL.LU.64 R18, [R1+0xbf8] ;  /* 0x000bf80001127983 */ /* 0x001eec0000300a00 */
[----:B------:R-:W-:-:S02]  /*86c10*/  @P1 LOP3.LUT R2, R2, 0x1000000, RZ, 0xfc, !PT ;  /* 0x0100000002021812 */ /* 0x000fc400078efcff */
[C---:B------:R-:W-:Y:S01]  /*86c20*/  LOP3.LUT P1, RZ, R17.reuse, 0x10000000, RZ, 0xc0, !PT ;  /* 0x1000000011ff7812 */ /* 0x040fe2000782c0ff */
[----:B------:R-:W4:Y:S01]  /*86c30*/  LDL.LU.64 R22, [R1+0xbe0] ;  /* 0x000be00001167983 */ /* 0x000f220000300a00 */
[----:B------:R-:W-:Y:S02]  /*86c40*/  LOP3.LUT R2, R2, 0xfdffffff, RZ, 0xc0, !PT ;  /* 0xfdffffff02027812 */ /* 0x000fe400078ec0ff */
[----:B------:R-:W-:Y:S01]  /*86c50*/  LOP3.LUT P6, RZ, R17, 0x80000000, RZ, 0xc0, !PT ;  /* 0x8000000011ff7812 */ /* 0x000fe200078cc0ff */
[----:B------:R-:W4:Y:S01]  /*86c60*/  LDL.LU.64 R24, [R1+0xbd8] ;  /* 0x000bd80001187983 */ /* 0x000f220000300a00 */
[----:B------:R-:W-:-:S03]  /*86c70*/  PRMT R0, R21, 0x7771, RZ ;  /* 0x0000777115007816 */ /* 0x000fc600000000ff */
[----:B------:R-:W4:Y:S04]  /*86c80*/  LDL.LU.64 R26, [R1+0xbd0] ;  /* 0x000bd000011a7983 */ /* 0x000f280000300a00 */
[----:B------:R-:W-:Y:S01]  /*86c90*/  @P1 LOP3.LUT R2, R2, 0x2000000, RZ, 0xfc, !PT ;  /* 0x0200000002021812 */ /* 0x000fe200078efcff */
[----:B------:R-:W4:Y:S01]  /*86ca0*/  LDL.LU.64 R14, [R1+0xbc8] ;  /* 0x000bc800010e7983 */ /* 0x000f220000300a00 */
[----:B------:R-:W-:Y:S02]  /*86cb0*/  LOP3.LUT P1, RZ, R17, 0x20000000, RZ, 0xc0, !PT ;  /* 0x2000000011ff7812 */ /* 0x000fe4000782c0ff */
[----:B------:R-:W-:Y:S01]  /*86cc0*/  LOP3.LUT R2, R2, 0xfbffffff, RZ, 0xc0, !PT ;  /* 0xfbffffff02027812 */ /* 0x000fe200078ec0ff */
[----:B------:R0:W-:Y:S04]  /*86cd0*/  @P6 STG.E.U8 desc[UR54][R10.64], R0 ;  /* 0x000000000a006986 */ /* 0x0001e8000c101136 */
[----:B------:R-:W4:Y:S06]  /*86ce0*/  LDL.LU.64 R12, [R1+0xbc0] ;  /* 0x000bc000010c7983 */ /* 0x000f2c0000300a00 */
[----:B------:R-:W-:-:S02]  /*86cf0*/  @P1 LOP3.LUT R2, R2, 0x4000000, RZ, 0xfc, !PT ;  /* 0x0400000002021812 */ /* 0x000fc400078efcff */
[----:B------:R-:W-:Y:S01]  /*86d00*/  LOP3.LUT P1, RZ, R17, 0x40000000, RZ, 0xc0, !PT ;  /* 0x4000000011ff7812 */ /* 0x000fe2000782c0ff */
[----:B0-----:R-:W4:Y:S01]  /*86d10*/  LDL.LU.64 R10, [R1+0xbb8] ;  /* 0x000bb800010a7983 */ /* 0x001f220000300a00 */
[----:B------:R-:W-:-:S11]  /*86d20*/  PRMT R0, R21, 0x7772, RZ ;  /* 0x0000777215007816 */ /* 0x000fd600000000ff */
[----:B------:R0:W-:Y:S01]  /*86d30*/  @P1 STG.E.U8 desc[UR54][R8.64], R0 ;  /* 0x0000000008001986 */ /* 0x0001e2000c101136 */
[C---:B------:R-:W-:Y:S02]  /*86d40*/  LOP3.LUT P1, RZ, R2.reuse, 0x4000000, RZ, 0xc0, !PT ;  /* 0x0400000002ff7812 */ /* 0x040fe4000782c0ff */
[----:B0-----:R-:W-:Y:S01]  /*86d50*/  PRMT R0, R21, 0x7773, RZ ;  /* 0x0000777315007816 */ /* 0x001fe200000000ff */
[----:B------:R-:W4:Y:S10]  /*86d60*/  LDL.LU.64 R8, [R1+0xbb0] ;  /* 0x000bb00001087983 */ /* 0x000f340000300a00 */
[----:B------:R0:W-:Y:S01]  /*86d70*/  @P1 STG.E.U8 desc[UR54][R6.64], R0 ;  /* 0x0000000006001986 */ /* 0x0001e2000c101136 */
[----:B------:R-:W-:-:S02]  /*86d80*/  LOP3.LUT P1, RZ, R2, 0x2000000, RZ, 0xc0, !PT ;  /* 0x0200000002ff7812 */ /* 0x000fc4000782c0ff */
[----:B0-----:R-:W-:Y:S01]  /*86d90*/  PRMT R0, R28, 0x7770, RZ ;  /* 0x000077701c007816 */ /* 0x001fe200000000ff */
[----:B------:R-:W4:Y:S10]  /*86da0*/  LDL.LU.64 R6, [R1+0xba8] ;  /* 0x000ba80001067983 */ /* 0x000f340000300a00 */
[----:B--2---:R0:W-:Y:S01]  /*86db0*/  @P1 STG.E.U8 desc[UR54][R4.64], R0 ;  /* 0x0000000004001986 */ /* 0x0041e2000c101136 */
[----:B------:R-:W-:-:S03]  /*86dc0*/  LOP3.LUT P1, RZ, R2, 0x1000000, RZ, 0xc0, !PT ;  /* 0x0100000002ff7812 */ /* 0x000fc6000782c0ff */
[----:B------:R-:W2:Y:S01]  /*86dd0*/  LDL.LU R21, [R1+0x9c] ;  /* 0x00009c0001157983 */ /* 0x000ea20000300800 */
[----:B0-----:R-:W-:-:S03]  /*86de0*/  PRMT R0, R28, 0x7771, RZ ;  /* 0x000077711c007816 */ /* 0x001fc600000000ff */
[----:B------:R-:W2:Y:S06]  /*86df0*/  LDL.LU.64 R4, [R1+0xba0] ;  /* 0x000ba00001047983 */ /* 0x000eac0000300a00 */
        /* <DEDUP_REMOVED lines=36> */
[----:B--2---:R-:W-:-:S05]  /*87040*/  PRMT R0, R21, 0x7770, RZ ;  /* 0x0000777015007816 */ /* 0x004fca00000000ff */
[----:B------:R0:W-:Y:S04]  /*87050*/  @P6 STG.E.U8 desc[UR54][R4.64], R0 ;  /* 0x0000000004006986 */ /* 0x0001e8000c101136 */
[----:B0-----:R-:W2:Y:S01]  /*87060*/  LDL.LU.64 R4, [R1+0xb98] ;  /* 0x000b980001047983 */ /* 0x001ea20000300a00 */
[----:B------:R-:W-:Y:S02]  /*87070*/  LOP3.LUT P3, RZ, R17, 0x20, RZ, 0xc0, !PT ;  /* 0x0000002011ff7812 */ /* 0x000fe4000786c0ff */
[----:B------:R-:W-:Y:S01]  /*87080*/  PRMT R0, R21, 0x7771, RZ ;  /* 0x0000777115007816 */ /* 0x000fe200000000ff */
[----:B------:R-:W4:Y:S04]  /*87090*/  LDL.LU.64 R14, [R1+0xb90] ;  /* 0x000b9000010e7983 */ /* 0x000f280000300a00 */
[----:B------:R-:W3:Y:S04]  /*870a0*/  LDL.LU.64 R12, [R1+0xb80] ;  /* 0x000b8000010c7983 */ /* 0x000ee80000300a00 */
[----:B------:R-:W3:Y:S04]  /*870b0*/  LDL.LU.64 R10, [R1+0xb78] ;  /* 0x000b7800010a7983 */ /* 0x000ee80000300a00 */
[----:B------:R-:W3:Y:S04]  /*870c0*/  LDL.LU.64 R8, [R1+0xb70] ;  /* 0x000b700001087983 */ /* 0x000ee80000300a00 */
[----:B------:R-:W3:Y:S01]  /*870d0*/  LDL.LU R3, [R1+0x80] ;  /* 0x0000800001037983 */ /* 0x000ee20000300800 */
[----:B------:R-:W-:-:S03]  /*870e0*/  LOP3.LUT P4, RZ, R17, 0x10, RZ, 0xc0, !PT ;  /* 0x0000001011ff7812 */ /* 0x000fc6000788c0ff */
[----:B------:R-:W-:Y:S01]  /*870f0*/  STL.64 [R1+0x1ee8], R16 ;  /* 0x001ee81001007387 */ /* 0x000fe20000100a00 */
[----:B------:R-:W-:-:S03]  /*87100*/  LOP3.LUT P5, RZ, R17, 0x4, RZ, 0xc0, !PT ;  /* 0x0000000411ff7812 */ /* 0x000fc600078ac0ff */
[----:B------:R-:W3:Y:S01]  /*87110*/  LDL.LU.64 R6, [R1+0xb68] ;  /* 0x000b680001067983 */ /* 0x000ee20000300a00 */
[----:B------:R-:W-:-:S03]  /*87120*/  LOP3.LUT P6, RZ, R17, 0x2, RZ, 0xc0, !PT ;  /* 0x0000000211ff7812 */ /* 0x000fc600078cc0ff */
[----:B--2---:R0:W-:Y:S04]  /*87130*/  @P3 STG.E.U8 desc[UR54][R4.64], R0 ;  /* 0x0000000004003986 */ /* 0x0041e8000c101136 */
[----:B0-----:R-:W2:Y:S04]  /*87140*/  LDL.LU.64 R4, [R1+0xb60] ;  /* 0x000b600001047983 */ /* 0x001ea80000300a00 */
[----:B------:R-:W2:Y:S04]  /*87150*/  LDL.LU R22, [R1+0x84] ;  /* 0x0000840001167983 */ /* 0x000ea80000300800 */
[----:B------:R-:W2:Y:S04]  /*87160*/  LDL.LU.64 R16, [R1+0xb48] ;  /* 0x000b480001107983 */ /* 0x000ea80000300a00 */
[----:B--2---:R0:W-:Y:S04]  /*87170*/  STL.64 [R1+0x1f00], R16 ;  /* 0x001f001001007387 */ /* 0x0041e80000100a00 */
[----:B0-----:R-:W2:Y:S01]  /*87180*/  LDL.LU.64 R16, [R1+0xb50] ;  /* 0x000b500001107983 */ /* 0x001ea20000300a00 */
[----:B---3--:R-:W-:-:S02]  /*87190*/  LOP3.LUT P1, RZ, R18, 0x8000, RZ, 0xc0, !PT ;  /* 0x0000800012ff7812 */ /* 0x008fc4000782c0ff */
        /* <DEDUP_REMOVED lines=20> */
[----:B------:R-:W3:Y:S01]  /*872e0*/  LDL.LU.64 R24, [R1+0xb40] ;  /* 0x000b400001187983 */ /* 0x000ee20000300a00 */
[----:B------:R-:W-:Y:S02]  /*872f0*/  LOP3.LUT R2, R2, 0xfffdffff, RZ, 0xc0, !PT ;  /* 0xfffdffff02027812 */ /* 0x000fe400078ec0ff */
[----:B------:R-:W-:-:S09]  /*87300*/  PRMT R0, R21, 0x7772, RZ ;  /* 0x0000777215007816 */ /* 0x000fd200000000ff */
[----:B------:R-:W-:Y:S02]  /*87310*/  @P1 LOP3.LUT R2, R2, 0x20000, RZ, 0xfc, !PT ;  /* 0x0002000002021812 */ /* 0x000fe400078efcff */
[----:B------:R-:W-:Y:S01]  /*87320*/  LOP3.LUT P1, RZ, R18, 0x20000000, RZ, 0xc0, !PT ;  /* 0x2000000012ff7812 */ /* 0x000fe2000782c0ff */
[----:B----4-:R0:W-:Y:S01]  /*87330*/  @P4 STG.E.U8 desc[UR54][R14.64], R0 ;  /* 0x000000000e004986 */ /* 0x0101e2000c101136 */
[----:B------:R-:W-:Y:S02]  /*87340*/  LOP3.LUT R2, R2, 0xfffbffff, RZ, 0xc0, !PT ;  /* 0xfffbffff02027812 */ /* 0x000fe400078ec0ff */
[----:B0-----:R-:W-:-:S09]  /*87350*/  PRMT R0, R21, 0x7773, RZ ;  /* 0x0000777315007816 */ /* 0x001fd200000000ff */
[----:B------:R-:W-:Y:S01]  /*87360*/  @P1 LOP3.LUT R2, R2, 0x40000, RZ, 0xfc, !PT ;  /* 0x0004000002021812 */ /* 0x000fe200078efcff */
[----:B------:R-:W4:Y:S01]  /*87370*/  LDL.LU R21, [R1+0x88] ;  /* 0x0000880001157983 */ /* 0x000f220000300800 */
[----:B------:R-:W-:-:S03]  /*87380*/  LOP3.LUT P1, RZ, R18, 0x80000000, RZ, 0xc0, !PT ;  /* 0x8000000012ff7812 */ /* 0x000fc6000782c0ff */
[----:B------:R0:W-:Y:S04]  /*87390*/  @P5 STG.E.U8 desc[UR54][R12.64], R0 ;  /* 0x000000000c005986 */ /* 0x0001e8000c101136 */
[----:B------:R-:W3:Y:S04]  /*873a0*/  LDL.LU.64 R26, [R1+0xb38] ;  /* 0x000b3800011a7983 */ /* 0x000ee80000300a00 */
        /* <DEDUP_REMOVED lines=8> */
[C---:B------:R-:W-:Y:S02]  /*87430*/  LOP3.LUT P1, RZ, R2.reuse, 0x40000, RZ, 0xc0, !PT ;  /* 0x0004000002ff7812 */ /* 0x040fe4000782c0ff */
        /* <DEDUP_REMOVED lines=27> */
[----:B---3--:R4:W-:Y:S01]  /*875f0*/  @P1 STG.E.U8 desc[UR54][R24.64], R0 ;  /* 0x0000000018001986 */ /* 0x0089e2000c101136 */
[----:B------:R-:W-:Y:S02]  /*87600*/  LOP3.LUT P1, RZ, R2, 0x1000, RZ, 0xc0, !PT ;  /* 0x0000100002ff7812 */ /* 0x000fe4000782c0ff */
[----:B----4-:R-:W-:-:S11]  /*87610*/  PRMT R0, R21, 0x7770, RZ ;  /* 0x0000777015007816 */ /* 0x010fd600000000ff */
        /* <DEDUP_REMOVED lines=18> */
[----:B------:R-:W4:Y:S01]  /*87740*/  LDL.LU.64 R28, [R1+0xad8] ;  /* 0x000ad800011c7983 */ /* 0x000f220000300a00 */
[----:B0-----:R-:W-:-:S03]  /*87750*/  IMAD.MOV.U32 R4, RZ, RZ, R20 ;  /* 0x000000ffff047224 */ /* 0x001fc600078e0014 */
[----:B------:R-:W2:Y:S04]  /*87760*/  LDL.LU.64 R20, [R1+0xad0] ;  /* 0x000ad00001147983 */ /* 0x000ea80000300a00 */
[----:B------:R-:W2:Y:S01]  /*87770*/  LDL.LU R15, [R1+0x70] ;  /* 0x00007000010f7983 */ /* 0x000ea20000300800 */
[----:B------:R-:W-:-:S03]  /*87780*/  LOP3.LUT P3, RZ, R18, 0x8, RZ, 0xc0, !PT ;  /* 0x0000000812ff7812 */ /* 0x000fc6000786c0ff */
[----:B------:R-:W3:Y:S04]  /*87790*/  LDL.LU.64 R12, [R1+0xac0] ;  /* 0x000ac000010c7983 */ /* 0x000ee80000300a00 */
[----:B------:R-:W4:Y:S04]  /*877a0*/  LDL.LU.64 R10, [R1+0xab8] ;  /* 0x000ab800010a7983 */ /* 0x000f280000300a00 */
[----:B------:R-:W4:Y:S04]  /*877b0*/  LDL.LU.64 R8, [R1+0xaa8] ;  /* 0x000aa80001087983 */ /* 0x000f280000300a00 */
[----:B------:R-:W4:Y:S01]  /*877c0*/  LDL.LU R3, [R1+0x74] ;  /* 0x0000740001037983 */ /* 0x000f220000300800 */
[----:B--2---:R-:W-:-:S05]  /*877d0*/  PRMT R0, R15, 0x7770, RZ ;  /* 0x000077700f007816 */ /* 0x004fca00000000ff */
[----:B---3--:R0:W-:Y:S04]  /*877e0*/  @P3 STG.E.U8 desc[UR54][R6.64], R0 ;  /* 0x0000000006003986 */ /* 0x0081e8000c101136 */
[----:B0-----:R-:W2:Y:S04]  /*877f0*/  LDL.LU.64 R6, [R1+0xaa0] ;  /* 0x000aa00001067983 */ /* 0x001ea80000300a00 */
[----:B------:R-:W3:Y:S04]  /*87800*/  LDL.LU R5, [R1+0x78] ;  /* 0x0000780001057983 */ /* 0x000ee80000300800 */
[----:B------:R-:W2:Y:S01]  /*87810*/  LDL.LU.64 R16, [R1+0x498] ;  /* 0x0004980001107983 */ /* 0x000ea20000300a00 */
        /* <DEDUP_REMOVED lines=20> */
[C---:B------:R-:W-:Y:S02]  /*87960*/  LOP3.LUT P1, RZ, R19.reuse, 0x1000000, RZ, 0xc0, !PT ;  /* 0x0100000013ff7812 */ /* 0x040fe4000782c0ff */
[----:B------:R-:W-:Y:S02]  /*87970*/  LOP3.LUT R2, R2, 0xfffffdff, RZ, 0xc0, !PT ;  /* 0xfffffdff02027812 */ /* 0x000fe400078ec0ff */
[----:B------:R-:W-:Y:S02]  /*87980*/  LOP3.LUT P4, RZ, R18, 0x2, RZ, 0xc0, !PT ;  /* 0x0000000212ff7812 */ /* 0x000fe4000788c0ff */
        /* <DEDUP_REMOVED lines=11> */
[----:B0-----:R-:W-:Y:S02]  /*87a40*/  PRMT R0, R15, 0x7773, RZ ;  /* 0x000077730f007816 */ /* 0x001fe400000000ff */
        /* <DEDUP_REMOVED lines=14> */
[----:B------:R-:W4:Y:S01]  /*87b30*/  LDL.LU.64 R10, [R1+0x298] ;  /* 0x00029800010a7983 */ /* 0x000f220000300a00 */
[----:B0-----:R-:W-:-:S03]  /*87b40*/  PRMT R0, R3, 0x7772, RZ ;  /* 0x0000777203007816 */ /* 0x001fc600000000ff */
[----:B------:R-:W4:Y:S06]  /*87b50*/  LDL.LU.64 R8, [R1+0x278] ;  /* 0x0002780001087983 */ /* 0x000f2c0000300a00 */
[----:B------:R0:W-:Y:S01]  /*87b60*/  @P1 STG.E.U8 desc[UR54][R6.64], R0 ;  /* 0x0000000006001986 */ /* 0x0001e2000c101136 */
[C---:B------:R-:W-:Y:S02]  /*87b70*/  LOP3.LUT P1, RZ, R2.reuse, 0x100, RZ, 0xc0, !PT ;  /* 0x0000010002ff7812 */ /* 0x040fe4000782c0ff */
[----:B0-----:R-:W-:Y:S01]  /*87b80*/  PRMT R0, R3, 0x7773, RZ ;  /* 0x0000777303007816 */ /* 0x001fe200000000ff */
[----:B------:R-:W4:Y:S10]  /*87b90*/  LDL.LU.64 R6, [R1+0x270] ;  /* 0x0002700001067983 */ /* 0x000f340000300a00 */
[----:B--2---:R0:W-:Y:S04]  /*87ba0*/  @P1 STG.E.U8 desc[UR54][R16.64], R0 ;  /* 0x0000000010001986 */ /* 0x0041e8000c101136 */
[----:B0-----:R-:W2:Y:S01]  /*87bb0*/  LDL.LU.64 R16, [R1+0x1ef0] ;  /* 0x001ef00001107983 */ /* 0x001ea20000300a00 */
[----:B------:R-:W-:-:S02]  /*87bc0*/  LOP3.LUT P1, RZ, R2, 0x80, RZ, 0xc0, !PT ;  /* 0x0000008002ff7812 */ /* 0x000fc4000782c0ff */
[----:B---3--:R-:W-:-:S11]  /*87bd0*/  PRMT R0, R5, 0x7770, RZ ;  /* 0x0000777005007816 */ /* 0x008fd600000000ff */
[----:B--2---:R0:W-:Y:S01]  /*87be0*/  @P1 STG.E.U8 desc[UR54][R16.64], R0 ;  /* 0x0000000010001986 */ /* 0x0041e2000c101136 */
[C---:B------:R-:W-:Y:S02]  /*87bf0*/  LOP3.LUT P1, RZ, R2.reuse, 0x40, RZ, 0xc0, !PT ;  /* 0x0000004002ff7812 */ /* 0x040fe4000782c0ff */
[----:B0-----:R-:W-:Y:S01]  /*87c00*/  PRMT R0, R5, 0x7771, RZ ;  /* 0x0000777105007816 */ /* 0x001fe200000000ff */
[----:B------:R-:W2:Y:S10]  /*87c10*/  LDL.LU.64 R16, [R1+0x1ee8] ;  /* 0x001ee80001107983 */ /* 0x000eb40000300a00 */
[----:B----4-:R0:W-:Y:S04]  /*87c20*/  @P1 STG.E.U8 desc[UR54][R20.64], R0 ;  /* 0x0000000014001986 */ /* 0x0101e8000c101136 */
[----:B0-----:R-:W3:Y:S01]  /*87c30*/  LDL.LU.64 R20, [R1+0x1ee0] ;  /* 0x001ee00001147983 */ /* 0x001ee20000300a00 */
[----:B------:R-:W-:-:S02]  /*87c40*/  LOP3.LUT P1, RZ, R2, 0x20, RZ, 0xc0, !PT ;  /* 0x0000002002ff7812 */ /* 0x000fc4000782c0ff */
[----:B------:R-:W-:-:S11]  /*87c50*/  PRMT R0, R5, 0x7772, RZ ;  /* 0x0000777205007816 */ /* 0x000fd600000000ff */
[----:B------:R0:W-:Y:S01]  /*87c60*/  @P1 STG.E.U8 desc[UR54][R22.64], R0 ;  /* 0x0000000016001986 */ /* 0x0001e2000c101136 */
[----:B------:R-:W-:Y:S02]  /*87c70*/  LOP3.LUT P1, RZ, R2, 0x10, RZ, 0xc0, !PT ;  /* 0x0000001002ff7812 */ /* 0x000fe4000782c0ff */
[----:B0-----:R-:W-:-:S11]  /*87c80*/  PRMT R0, R5, 0x7773, RZ ;  /* 0x0000777305007816 */ /* 0x001fd600000000ff */
[----:B------:R3:W-:Y:S01]  /*87c90*/  @P1 STG.E.U8 desc[UR54][R24.64], R0 ;  /* 0x0000000018001986 */ /* 0x0007e2000c101136 */
[----:B------:R-:W-:Y:S02]  /*87ca0*/  LOP3.LUT P1, RZ, R2, 0x8, RZ, 0xc0, !PT ;  /* 0x0000000802ff7812 */ /* 0x000fe4000782c0ff */
[C---:B------:R-:W-:Y:S02]  /*87cb0*/  LOP3.LUT P2, RZ, R19.reuse, 0x800, RZ, 0xc0, !PT ;  /* 0x0000080013ff7812 */ /* 0x040fe4000784c0ff */
[C---:B------:R-:W-:Y:S02]  /*87cc0*/  LOP3.LUT P0, RZ, R19.reuse, 0x200, RZ, 0xc0, !PT ;  /* 0x0000020013ff7812 */ /* 0x040fe4000780c0ff */
[C---:B------:R-:W-:Y:S02]  /*87cd0*/  LOP3.LUT P3, RZ, R19.reuse, 0x80, RZ, 0xc0, !PT ;  /* 0x0000008013ff7812 */ /* 0x040fe4000786c0ff */
[C---:B------:R-:W-:Y:S02]  /*87ce0*/  LOP3.LUT P4, RZ, R19.reuse, 0x40, RZ, 0xc0, !PT ;  /* 0x0000004013ff7812 */ /* 0x040fe4000788c0ff */
[----:B------:R-:W-:-:S02]  /*87cf0*/  LOP3.LUT P5, RZ, R19, 0x8, RZ, 0xc0, !PT ;  /* 0x0000000813ff7812 */ /* 0x000fc400078ac0ff */
        /* <DEDUP_REMOVED lines=13> */
[----:B------:R0:W-:Y:S04]  /*87dd0*/  @P5 STG.E.U8 desc[UR54][R8.64], R0 ;  /* 0x0000000008005986 */ /* 0x0001e8000c101136 */
[----:B------:R-:W-:Y:S04]  /*87de0*/  STL.64 [R1+0x1eb8], R18 ;  /* 0x001eb81201007387 */ /* 0x000fe80000100a00 */
[----:B------:R-:W4:Y:S01]  /*87df0*/  LDL.LU.64 R26, [R1+0x258] ;  /* 0x00025800011a7983 */ /* 0x000f220000300a00 */
[----:B0-----:R-:W-:-:S05]  /*87e00*/  PRMT R0, R21, 0x7772, RZ ;  /* 0x0000777215007816 */ /* 0x001fca00000000ff */
[----:B------:R0:W-:Y:S04]  /*87e10*/  @P6 STG.E.U8 desc[UR54][R6.64], R0 ;  /* 0x0000000006006986 */ /* 0x0001e8000c101136 */
[----:B0-----:R-:W4:Y:S04]  /*87e20*/  LDL.LU.64 R6, [R1+0x250] ;  /* 0x0002500001067983 */ /* 0x001f280000300a00 */
[----:B------:R-:W4:Y:S04]  /*87e30*/  LDL.LU.64 R28, [R1+0x228] ;  /* 0x00022800011c7983 */ /* 0x000f280000300a00 */
[----:B------:R-:W4:Y:S04]  /*87e40*/  LDL.LU.64 R14, [R1+0x220] ;  /* 0x00022000010e7983 */ /* 0x000f280000300a00 */
[----:B------:R-:W4:Y:S01]  /*87e50*/  LDL.LU R5, [R1+0x64] ;  /* 0x0000640001057983 */ /* 0x000f220000300800 */
[----:B--2---:R-:W-:-:S02]  /*87e60*/  LOP3.LUT R16, R16, 0xf7ffffff, RZ, 0xc0, !PT ;  /* 0xf7ffffff10107812 */ /* 0x004fc400078ec0ff */
[----:B------:R-:W-:Y:S01]  /*87e70*/  LOP3.LUT P3, RZ, R19, 0x1, RZ, 0xc0, !PT ;  /* 0x0000000113ff7812 */ /* 0x000fe2000786c0ff */
[----:B------:R-:W2:Y:S01]  /*87e80*/  LDL.LU.64 R12, [R1+0x1e8] ;  /* 0x0001e800010c7983 */ /* 0x000ea20000300a00 */
[----:B------:R-:W-:-:S03]  /*87e90*/  PRMT R0, R21, 0x7773, RZ ;  /* 0x0000777315007816 */ /* 0x000fc600000000ff */
[----:B------:R-:W2:Y:S04]  /*87ea0*/  LDL.LU.64 R8, [R1+0x1f8] ;  /* 0x0001f80001087983 */ /* 0x000ea80000300a00 */
[----:B------:R-:W2:Y:S01]  /*87eb0*/  LDL.LU R10, [R1+0x68] ;  /* 0x00006800010a7983 */ /* 0x000ea20000300800 */
[----:B---3--:R-:W-:-:S13]  /*87ec0*/  LOP3.LUT P1, RZ, R20, 0x400, RZ, 0xc0, !PT ;  /* 0x0000040014ff7812 */ /* 0x008fda000782c0ff */
        /* <DEDUP_REMOVED lines=9> */
[----:B------:R-:W-:-:S09]  /*87f60*/  LOP3.LUT P6, RZ, R20, 0x80000000, RZ, 0xc0, !PT ;  /* 0x8000000014ff7812 */ /* 0x000fd200078cc0ff */
[----:B------:R-:W-:Y:S02]  /*87f70*/  @P1 LOP3.LUT R16, R16, 0x40000000, RZ, 0xfc, !PT ;  /* 0x4000000010101812 */ /* 0x000fe400078efcff */
[----:B------:R-:W-:Y:S02]  /*87f80*/  LOP3.LUT P1, RZ, R20, 0x20000, RZ, 0xc0, !PT ;  /* 0x0002000014ff7812 */ /* 0x000fe4000782c0ff */
[----:B------:R-:W-:Y:S01]  /*87f90*/  LOP3.LUT R16, R16, 0x7fffffff, RZ, 0xc0, !PT ;  /* 0x7fffffff10107812 */ /* 0x000fe200078ec0ff */
[----:B----4-:R0:W-:Y:S10]  /*87fa0*/  @P3 STG.E.U8 desc[UR54][R26.64], R0 ;  /* 0x000000001a003986 */ /* 0x0101f4000c101136 */
[----:B------:R-:W-:-:S02]  /*87fb0*/  @P1 LOP3.LUT R16, R16, 0x80000000, RZ, 0xfc, !PT ;  /* 0x8000000010101812 */ /* 0x000fc400078efcff */
[----:B0-----:R-:W-:-:S03]  /*87fc0*/  PRMT R0, R5, 0x7770, RZ ;  /* 0x0000777005007816 */ /* 0x001fc600000000ff */
[----:B------:R-:W-:Y:S04]  /*87fd0*/  STL.64 [R1+0x1ed0], R16 ;  /* 0x001ed01001007387 */ /* 0x000fe80000100a00 */
[----:B------:R-:W3:Y:S04]  /*87fe0*/  LDL.LU R21, [R1+0x1ed8] ;  /* 0x001ed80001157983 */ /* 0x000ee80000300800 */
[----:B------:R0:W-:Y:S04]  /*87ff0*/  @P6 STG.E.U8 desc[UR54][R6.64], R0 ;  /* 0x0000000006006986 */ /* 0x0001e8000c101136 */
[----:B0-----:R-:W4:Y:S04]  /*88000*/  LDL.LU.64 R6, [R1+0x1f0] ;  /* 0x0001f00001067983 */ /* 0x001f280000300a00 */
[----:B------:R-:W2:Y:S04]  /*88010*/  LDL.LU.64 R16, [R1+0x248] ;  /* 0x0002480001107983 */ /* 0x000ea80000300a00 */
[----:B------:R-:W2:Y:S01]  /*88020*/  LDL.LU R22, [R1+0x6c] ;  /* 0x00006c0001167983 */ /* 0x000ea20000300800 */
[----:B------:R-:W-:-:S02]  /*88030*/  LOP3.LUT P1, RZ, R20, 0x80000, RZ, 0xc0, !PT ;  /* 0x0008000014ff7812 */ /* 0x000fc4000782c0ff */
[----:B------:R-:W-:-:S11]  /*88040*/  LOP3.LUT R2, R2, 0xfffffffe, RZ, 0xc0, !PT ;  /* 0xfffffffe02027812 */ /* 0x000fd600078ec0ff */
[----:B------:R-:W-:Y:S02]  /*88050*/  @P1 LOP3.LUT R2, R2, 0x1, RZ, 0xfc, !PT ;  /* 0x0000000102021812 */ /* 0x000fe400078efcff */
[----:B------:R-:W-:Y:S02]  /*88060*/  LOP3.LUT P1, RZ, R20, 0x200000, RZ, 0xc0, !PT ;  /* 0x0020000014ff7812 */ /* 0x000fe4000782c0ff */
[----:B------:R-:W-:Y:S02]  /*88070*/  LOP3.LUT R2, R2, 0xfffffffd, RZ, 0xc0, !PT ;  /* 0xfffffffd02027812 */ /* 0x000fe400078ec0ff */
[----:B------:R-:W-:-:S09]  /*88080*/  LOP3.LUT P5, RZ, R20, 0x20000000, RZ, 0xc0, !PT ;  /* 0x2000000014ff7812 */ /* 0x000fd200078ac0ff */
[----:B------:R-:W-:Y:S02]  /*88090*/  @P1 LOP3.LUT R2, R2, 0x2, RZ, 0xfc, !PT ;  /* 0x0000000202021812 */ /* 0x000fe400078efcff */
[C---:B------:R-:W-:Y:S02]  /*880a0*/  LOP3.LUT P1, RZ, R20.reuse, 0x800000, RZ, 0xc0, !PT ;  /* 0x0080000014ff7812 */ /* 0x040fe4000782c0ff */
[----:B------:R-:W-:Y:S02]  /*880b0*/  LOP3.LUT P4, RZ, R20, 0x8000000, RZ, 0xc0, !PT ;  /* 0x0800000014ff7812 */ /* 0x000fe4000788c0ff */
[----:B------:R-:W-:Y:S02]  /*880c0*/  LOP3.LUT R2, R2, 0xfffffffb, RZ, 0xc0, !PT ;  /* 0xfffffffb02027812 */ /* 0x000fe400078ec0ff */
[----:B------:R-:W-:Y:S01]  /*880d0*/  PRMT R0, R5, 0x7771, RZ ;  /* 0x0000777105007816 */ /* 0x000fe200000000ff */
[----:B--2---:R0:W-:Y:S04]  /*880e0*/  STL [R1+0x1ec8], R22 ;  /* 0x001ec81601007387 */ /* 0x0041e80000100800 */
[----:B0-----:R-:W2:Y:S04]  /*880f0*/  LDL.LU.64 R22, [R1+0x240] ;  /* 0x0002400001167983 */ /* 0x001ea80000300a00 */
[----:B------:R-:W2:Y:S01]  /*88100*/  LDL.LU.64 R18, [R1+0x290] ;  /* 0x0002900001127983 */ /* 0x000ea20000300a00 */
[----:B------:R-:W-:-:S02]  /*88110*/  @P1 LOP3.LUT R2, R2, 0x4, RZ, 0xfc, !PT ;  /* 0x0000000402021812 */ /* 0x000fc400078efcff */
[----:B------:R-:W-:Y:S01]  /*88120*/  LOP3.LUT P1, RZ, R20, 0x2000000, RZ, 0xc0, !PT ;  /* 0x0200000014ff7812 */ /* 0x000fe2000782c0ff */
[----:B------:R0:W-:Y:S02]  /*88130*/  @P5 STG.E.U8 desc[UR54][R28.64], R0 ;  /* 0x000000001c005986 */ /* 0x0001e4000c101136 */
        /* <DEDUP_REMOVED lines=9> */
[----:B----4-:R0:W-:Y:S01]  /*881d0*/  @P1 STG.E.U8 desc[UR54][R6.64], R0 ;  /* 0x0000000006001986 */ /* 0x0101e2000c101136 */
[----:B------:R-:W-:Y:S02]  /*881e0*/  LOP3.LUT P1, RZ, R2, 0x1, RZ, 0xc0, !PT ;  /* 0x0000000102ff7812 */ /* 0x000fe4000782c0ff */
[----:B0-----:R-:W-:-:S11]  /*881f0*/  PRMT R0, R10, 0x7772, RZ ;  /* 0x000077720a007816 */ /* 0x001fd600000000ff */
[----:B------:R-:W-:Y:S04]  /*88200*/  @P1 STG.E.U8 desc[UR54][R16.64], R0 ;  /* 0x0000000010001986 */ /* 0x000fe8000c101136 */
[----:B--2---:R0:W-:Y:S04]  /*88210*/  STL.64 [R1+0x1ec0], R18 ;  /* 0x001ec01201007387 */ /* 0x0041e80000100a00 */
[----:B0-----:R-:W2:Y:S04]  /*88220*/  LDL.LU.64 R18, [R1+0x268] ;  /* 0x0002680001127983 */ /* 0x001ea80000300a00 */
[----:B------:R-:W4:Y:S04]  /*88230*/  LDL.LU R11, [R1+0x50] ;  /* 0x00005000010b7983 */ /* 0x000f280000300800 */
[----:B------:R-:W2:Y:S04]  /*88240*/  LDL.LU.64 R24, [R1+0x288] ;  /* 0x0002880001187983 */ /* 0x000ea80000300a00 */
[----:B------:R-:W2:Y:S04]  /*88250*/  LDL.LU.64 R26, [R1+0x2b0] ;  /* 0x0002b000011a7983 */ /* 0x000ea80000300a00 */
[----:B------:R-:W2:Y:S04]  /*88260*/  LDL.LU.64 R28, [R1+0x2a8] ;  /* 0x0002a800011c7983 */ /* 0x000ea80000300a00 */
[----:B------:R-:W2:Y:S04]  /*88270*/  LDL.LU.64 R14, [R1+0x450] ;  /* 0x00045000010e7983 */ /* 0x000ea80000300a00 */
[----:B------:R-:W2:Y:S04]  /*88280*/  LDL.LU.64 R12, [R1+0x448] ;  /* 0x00044800010c7983 */ /* 0x000ea80000300a00 */
[----:B------:R-:W2:Y:S04]  /*88290*/  LDL.LU R5, [R1+0x54] ;  /* 0x0000540001057983 */ /* 0x000ea80000300800 */
[----:B------:R-:W2:Y:S04]  /*882a0*/  LDL.LU.64 R8, [R1+0x470] ;  /* 0x0004700001087983 */ /* 0x000ea80000300a00 */
[----:B------:R-:W2:Y:S04]  /*882b0*/  LDL.LU.64 R6, [R1+0x468] ;  /* 0x0004680001067983 */ /* 0x000ea80000300a00 */
[----:B------:R-:W2:Y:S04]  /*882c0*/  LDL.LU.64 R2, [R1+0x260] ;  /* 0x0002600001027983 */ /* 0x000ea80000300a00 */
[----:B------:R-:W2:Y:S01]  /*882d0*/  LDL.LU.64 R16, [R1+0x1ed0] ;  /* 0x001ed00001107983 */ /* 0x000ea20000300a00 */
[----:B------:R-:W-:-:S03]  /*882e0*/  PRMT R0, R10, 0x7773, RZ ;  /* 0x000077730a007816 */ /* 0x000fc600000000ff */
[----:B------:R-:W3:Y:S01]  /*882f0*/  LDL.LU R10, [R1+0x1ecc] ;  /* 0x001ecc00010a7983 */ /* 0x000ee20000300800 */
[----:B--2---:R-:W-:-:S13]  /*88300*/  LOP3.LUT P1, RZ, R16, 0x80000000, RZ, 0xc0, !PT ;  /* 0x8000000010ff7812 */ /* 0x004fda000782c0ff */
[----:B------:R0:W-:Y:S04]  /*88310*/  @P1 STG.E.U8 desc[UR54][R22.64], R0 ;  /* 0x0000000016001986 */ /* 0x0001e8000c101136 */
[----:B0-----:R-:W2:Y:S01]  /*88320*/  LDL.LU R22, [R1+0x1ec8] ;  /* 0x001ec80001167983 */ /* 0x001ea20000300800 */
        /* <DEDUP_REMOVED lines=8> */
[----:B0-----:R-:W-:Y:S02]  /*883b0*/  PRMT R0, R22, 0x7772, RZ ;  /* 0x0000777216007816 */ /* 0x001fe400000000ff */
[C---:B------:R-:W-:Y:S02]  /*883c0*/  LOP3.LUT P2, RZ, R20.reuse, 0x200, RZ, 0xc0, !PT ;  /* 0x0000020014ff7812 */ /* 0x040fe4000784c0ff */
[C---:B------:R-:W-:Y:S02]  /*883d0*/  LOP3.LUT P0, RZ, R20.reuse, 0x80, RZ, 0xc0, !PT ;  /* 0x0000008014ff7812 */ /* 0x040fe4000780c0ff */
[C---:B------:R-:W-:Y:S02]  /*883e0*/  LOP3.LUT P3, RZ, R20.reuse, 0x20, RZ, 0xc0, !PT ;  /* 0x0000002014ff7812 */ /* 0x040fe4000786c0ff */
[----:B------:R-:W-:-:S02]  /*883f0*/  LOP3.LUT P6, RZ, R20, 0x8, RZ, 0xc0, !PT ;  /* 0x0000000814ff7812 */ /* 0x000fc400078cc0ff */
[----:B------:R-:W-:Y:S02]  /*88400*/  LOP3.LUT P5, RZ, R20, 0x2, RZ, 0xc0, !PT ;  /* 0x0000000214ff7812 */ /* 0x000fe400078ac0ff */
[----:B---3--:R-:W-:Y:S01]  /*88410*/  LOP3.LUT P4, RZ, R21, 0x80000000, RZ, 0xc0, !PT ;  /* 0x8000000015ff7812 */ /* 0x008fe2000788c0ff */
[----:B--2---:R0:W-:Y:S01]  /*88420*/  @P1 STG.E.U8 desc[UR54][R18.64], R0 ;  /* 0x0000000012001986 */ /* 0x0041e2000c101136 */
[----:B------:R-:W-:Y:S02]  /*88430*/  LOP3.LUT P1, RZ, R16, 0x8000000, RZ, 0xc0, !PT ;  /* 0x0800000010ff7812 */ /* 0x000fe4000782c0ff */
[----:B0-----:R-:W-:-:S11]  /*88440*/  PRMT R0, R22, 0x7773, RZ ;  /* 0x0000777316007816 */ /* 0x001fd600000000ff */
[----:B------:R4:W-:Y:S02]  /*88450*/  @P1 STG.E.U8 desc[UR54][R24.64], R0 ;  /* 0x0000000018001986 */ /* 0x0009e4000c101136 */
[----:B----4-:R-:W-:-:S05]  /*88460*/  PRMT R0, R11, 0x7770, RZ ;  /* 0x000077700b007816 */ /* 0x010fca00000000ff */
[----:B------:R0:W-:Y:S02]  /*88470*/  @P2 STG.E.U8 desc[UR54][R26.64], R0 ;  /* 0x000000001a002986 */ /* 0x0001e4000c101136 */
[----:B0-----:R-:W-:-:S05]  /*88480*/  PRMT R0, R11, 0x7771, RZ ;  /* 0x000077710b007816 */ /* 0x001fca00000000ff */
[----:B------:R0:W-:Y:S02]  /*88490*/  @P0 STG.E.U8 desc[UR54][R28.64], R0 ;  /* 0x000000001c000986 */ /* 0x0001e4000c101136 */
[----:B0-----:R-:W-:-:S05]  /*884a0*/  PRMT R0, R11, 0x7772, RZ ;  /* 0x000077720b007816 */ /* 0x001fca00000000ff */
[----:B------:R0:W-:Y:S02]  /*884b0*/  @P3 STG.E.U8 desc[UR54][R14.64], R0 ;  /* 0x000000000e003986 */ /* 0x0001e4000c101136 */
[----:B0-----:R-:W-:Y:S02]  /*884c0*/  PRMT R0, R11, 0x7773, RZ ;  /* 0x000077730b007816 */ /* 0x001fe400000000ff */
[----:B------:R-:W2:Y:S04]  /*884d0*/  LDL.LU.64 R14, [R1+0x490] ;  /* 0x00049000010e7983 */ /* 0x000ea80000300a00 */
[----:B------:R0:W-:Y:S02]  /*884e0*/  @P6 STG.E.U8 desc[UR54][R12.64], R0 ;  /* 0x000000000c006986 */ /* 0x0001e4000c101136 */
[----:B0-----:R-:W-:-:S05]  /*884f0*/  PRMT R0, R5, 0x7770, RZ ;  /* 0x0000777005007816 */ /* 0x001fca00000000ff */
[----:B------:R0:W-:Y:S02]  /*88500*/  @P5 STG.E.U8 desc[UR54][R8.64], R0 ;  /* 0x0000000008005986 */ /* 0x0001e4000c101136 */
[----:B0-----:R-:W-:-:S05]  /*88510*/  PRMT R0, R5, 0x7771, RZ ;  /* 0x0000777105007816 */ /* 0x001fca00000000ff */
[----:B------:R0:W-:Y:S04]  /*88520*/  @P4 STG.E.U8 desc[UR54][R6.64], R0 ;  /* 0x0000000006004986 */ /* 0x0001e8000c101136 */
[----:B0-----:R-:W3:Y:S04]  /*88530*/  LDL.LU.64 R6, [R1+0x488] ;  /* 0x0004880001067983 */ /* 0x001ee80000300a00 */
[----:B------:R-:W4:Y:S04]  /*88540*/  LDL.LU.64 R26, [R1+0x4b0] ;  /* 0x0004b000011a7983 */ /* 0x000f280000300a00 */
[----:B------:R-:W4:Y:S04]  /*88550*/  LDL.LU.64 R28, [R1+0x4a8] ;  /* 0x0004a800011c7983 */ /* 0x000f280000300a00 */
[----:B------:R-:W4:Y:S04]  /*88560*/  LDL.LU.64 R8, [R1+0x4c0] ;  /* 0x0004c00001087983 */ /* 0x000f280000300a00 */
[----:B------:R-:W4:Y:S04]  /*88570*/  LDL.LU R11, [R1+0x58] ;  /* 0x00005800010b7983 */ /* 0x000f280000300800 */
[----:B------:R-:W4:Y:S01]  /*88580*/  LDL.LU.64 R12, [R1+0x4b8] ;  /* 0x0004b800010c7983 */ /* 0x000f220000300a00 */
[----:B------:R-:W-:-:S03]  /*88590*/  LOP3.LUT P6, RZ, R21, 0x20000000, RZ, 0xc0, !PT ;  /* 0x2000000015ff7812 */ /* 0x000fc600078cc0ff */
[----:B------:R-:W4:Y:S01]  /*885a0*/  LDL.LU.64 R22, [R1+0x4d0] ;  /* 0x0004d00001167983 */ /* 0x000f220000300a00 */
[----:B------:R-:W-:Y:S02]  /*885b0*/  PRMT R0, R5, 0x7772, RZ ;  /* 0x0000777205007816 */ /* 0x000fe400000000ff */
[C---:B------:R-:W-:Y:S02]  /*885c0*/  LOP3.LUT P5, RZ, R21.reuse, 0x8000000, RZ, 0xc0, !PT ;  /* 0x0800000015ff7812 */ /* 0x040fe400078ac0ff */
[----:B------:R-:W-:Y:S02]  /*885d0*/  LOP3.LUT P3, RZ, R21, 0x80, RZ, 0xc0, !PT ;  /* 0x0000008015ff7812 */ /* 0x000fe4000786c0ff */
[----:B------:R-:W-:-:S11]  /*885e0*/  LOP3.LUT R16, R16, 0xffefffff, RZ, 0xc0, !PT ;  /* 0xffefffff10107812 */ /* 0x000fd600078ec0ff */
[----:B------:R-:W-:Y:S02]  /*885f0*/  @P3 LOP3.LUT R16, R16, 0x100000, RZ, 0xfc, !PT ;  /* 0x0010000010103812 */ /* 0x000fe400078efcff */
[----:B------:R-:W-:Y:S02]  /*88600*/  LOP3.LUT P3, RZ, R21, 0x200, RZ, 0xc0, !PT ;  /* 0x0000020015ff7812 */ /* 0x000fe4000786c0ff */
[----:B------:R-:W-:-:S11]  /*88610*/  LOP3.LUT R16, R16, 0xffdfffff, RZ, 0xc0, !PT ;  /* 0xffdfffff10107812 */ /* 0x000fd600078ec0ff */
[----:B------:R-:W-:Y:S02]  /*88620*/  @P3 LOP3.LUT R16, R16, 0x200000, RZ, 0xfc, !PT ;  /* 0x0020000010103812 */ /* 0x000fe400078efcff */
[----:B------:R-:W-:Y:S01]  /*88630*/  LOP3.LUT P3, RZ, R21, 0x800, RZ, 0xc0, !PT ;  /* 0x0000080015ff7812 */ /* 0x000fe2000786c0ff */
[----:B--2---:R0:W-:Y:S04]  /*88640*/  @P6 STG.E.U8 desc[UR54][R14.64], R0 ;  /* 0x000000000e006986 */ /* 0x0041e8000c101136 */
[----:B0-----:R-:W2:Y:S01]  /*88650*/  LDL.LU.64 R14, [R1+0x4c8] ;  /* 0x0004c800010e7983 */ /* 0x001ea20000300a00 */
[----:B------:R-:W-:-:S05]  /*88660*/  PRMT R0, R5, 0x7773, RZ ;  /* 0x0000777305007816 */ /* 0x000fca00000000ff */
[----:B---3--:R0:W-:Y:S04]  /*88670*/  @P5 STG.E.U8 desc[UR54][R6.64], R0 ;  /* 0x0000000006005986 */ /* 0x0081e8000c101136 */
[----:B0-----:R-:W3:Y:S04]  /*88680*/  LDL.LU.64 R6, [R1+0x4e0] ;  /* 0x0004e00001067983 */ /* 0x001ee80000300a00 */
[----:B------:R-:W3:Y:S01]  /*88690*/  LDL.LU.64 R24, [R1+0x4d8] ;  /* 0x0004d80001187983 */ /* 0x000ee20000300a00 */
[----:B------:R-:W-:Y:S02]  /*886a0*/  LOP3.LUT R16, R16, 0xffbfffff, RZ, 0xc0, !PT ;  /* 0xffbfffff10107812 */ /* 0x000fe400078ec0ff */
[----:B------:R-:W-:Y:S01]  /*886b0*/  LOP3.LUT P0, RZ, R21, 0x4000000, RZ, 0xc0, !PT ;  /* 0x0400000015ff7812 */ /* 0x000fe2000780c0ff */
[----:B------:R-:W3:Y:S01]  /*886c0*/  LDL.LU R5, [R1+0x40] ;  /* 0x0000400001057983 */ /* 0x000ee20000300800 */
[----:B------:R-:W-:-:S02]  /*886d0*/  @P3 LOP3.LUT R16, R16, 0x400000, RZ, 0xfc, !PT ;  /* 0x0040000010103812 */ /* 0x000fc400078efcff */
[----:B------:R-:W-:Y:S01]  /*886e0*/  LOP3.LUT P3, RZ, R21, 0x2000, RZ, 0xc0, !PT ;  /* 0x0000200015ff7812 */ /* 0x000fe2000786c0ff */
[----:B------:R-:W3:Y:S01]  /*886f0*/  LDL.LU.64 R18, [R1+0x4f0] ;  /* 0x0004f00001127983 */ /* 0x000ee20000300a00 */
[----:B------:R-:W-:-:S11]  /*88700*/  LOP3.LUT R16, R16, 0xff7fffff, RZ, 0xc0, !PT ;  /* 0xff7fffff10107812 */ /* 0x000fd600078ec0ff */
[----:B------:R-:W-:Y:S02]  /*88710*/  @P3 LOP3.LUT R16, R16, 0x800000, RZ, 0xfc, !PT ;  /* 0x0080000010103812 */ /* 0x000fe400078efcff */
[C---:B------:R-:W-:Y:S02]  /*88720*/  LOP3.LUT P3, RZ, R21.reuse, 0x8000, RZ, 0xc0, !PT ;  /* 0x0000800015ff7812 */ /* 0x040fe4000786c0ff */
[----:B------:R-:W-:Y:S02]  /*88730*/  LOP3.LUT R16, R16, 0xfeffffff, RZ, 0xc0, !PT ;  /* 0xfeffffff10107812 */ /* 0x000fe400078ec0ff */
[----:B------:R-:W-:-:S09]  /*88740*/  LOP3.LUT P2, RZ, R21, 0x800000, RZ, 0xc0, !PT ;  /* 0x0080000015ff7812 */ /* 0x000fd2000784c0ff */
[----:B------:R-:W-:Y:S02]  /*88750*/  @P3 LOP3.LUT R16, R16, 0x1000000, RZ, 0xfc, !PT ;  /* 0x0100000010103812 */ /* 0x000fe400078efcff */
[----:B------:R-:W-:Y:S02]  /*88760*/  LOP3.LUT P3, RZ, R21, 0x20000, RZ, 0xc0, !PT ;  /* 0x0002000015ff7812 */ /* 0x000fe4000786c0ff */
[----:B------:R-:W-:Y:S02]  /*88770*/  LOP3.LUT R16, R16, 0xfdffffff, RZ, 0xc0, !PT ;  /* 0xfdffffff10107812 */ /* 0x000fe400078ec0ff */
[----:B----4-:R-:W-:Y:S02]  /*88780*/  PRMT R0, R11, 0x7770, RZ ;  /* 0x000077700b007816 */ /* 0x010fe400000000ff */
[----:B------:R-:W-:-:S03]  /*88790*/  LOP3.LUT P4, RZ, R21, 0x400000, RZ, 0xc0, !PT ;  /* 0x0040000015ff7812 */ /* 0x000fc6000788c0ff */
[----:B------:R0:W-:Y:S04]  /*887a0*/  @P0 STG.E.U8 desc[UR54][R26.64], R0 ;  /* 0x000000001a000986 */ /* 0x0001e8000c101136 */
[----:B------:R-:W-:Y:S02]  /*887b0*/  @P3 LOP3.LUT R16, R16, 0x2000000, RZ, 0xfc, !PT ;  /* 0x0200000010103812 */ /* 0x000fe400078efcff */
[----:B------:R-:W-:Y:S02]  /*887c0*/  LOP3.LUT P3, RZ, R21, 0x80000, RZ, 0xc0, !PT ;  /* 0x0008000015ff7812 */ /* 0x000fe4000786c0ff */
[----:B0-----:R-:W-:Y:S02]  /*887d0*/  PRMT R0, R11, 0x7771, RZ ;  /* 0x000077710b007816 */ /* 0x001fe400000000ff */
[----:B------:R-:W-:-:S03]  /*887e0*/  LOP3.LUT R16, R16, 0xfbffffff, RZ, 0xc0, !PT ;  /* 0xfbffffff10107812 */ /* 0x000fc600078ec0ff */
[----:B------:R0:W-:Y:S06]  /*887f0*/  @P2 STG.E.U8 desc[UR54][R28.64], R0 ;  /* 0x000000001c002986 */ /* 0x0001ec000c101136 */
[----:B------:R-:W-:Y:S02]  /*88800*/  @P3 LOP3.LUT R16, R16, 0x4000000, RZ, 0xfc, !PT ;  /* 0x0400000010103812 */ /* 0x000fe400078efcff */
[----:B------:R-:W-:Y:S02]  /*88810*/  LOP3.LUT P3, RZ, R21, 0x100000, RZ, 0xc0, !PT ;  /* 0x0010000015ff7812 */ /* 0x000fe4000786c0ff */
[----:B0-----:R-:W-:-:S05]  /*88820*/  PRMT R0, R11, 0x7772, RZ ;  /* 0x000077720b007816 */ /* 0x001fca00000000ff */
[----:B------:R0:W-:Y:S04]  /*88830*/  @P4 STG.E.U8 desc[UR54][R8.64], R0 ;  /* 0x0000000008004986 */ /* 0x0001e8000c101136 */
[----:B0-----:R-:W4:Y:S01]  /*88840*/  LDL.LU.64 R8, [R1+0x4e8] ;  /* 0x0004e80001087983 */ /* 0x001f220000300a00 */
[----:B------:R-:W-:-:S05]  /*88850*/  PRMT R0, R11, 0x7773, RZ ;  /* 0x000077730b007816 */ /* 0x000fca00000000ff */
[----:B------:R0:W-:Y:S01]  /*88860*/  @P3 STG.E.U8 desc[UR54][R12.64], R0 ;  /* 0x000000000c003986 */ /* 0x0001e2000c101136 */
[----:B------:R-:W-:-:S03]  /*88870*/  LOP3.LUT P3, RZ, R16, 0x4000000, RZ, 0xc0, !PT ;  /* 0x0400000010ff7812 */ /* 0x000fc6000786c0ff */
[----:B0-----:R-:W4:Y:S04]  /*88880*/  LDL.LU.64 R12, [R1+0x508] ;  /* 0x00050800010c7983 */ /* 0x001f280000300a00 */
[----:B------:R-:W4:Y:S01]  /*88890*/  LDL.LU.64 R26, [R1+0x500] ;  /* 0x00050000011a7983 */ /* 0x000f220000300a00 */
[----:B------:R-:W-:-:S03]  /*888a0*/  PRMT R0, R4, 0x7770, RZ ;  /* 0x0000777004007816 */ /* 0x000fc600000000ff */
[----:B------:R-:W4:Y:S04]  /*888b0*/  LDL.LU R28, [R1+0x44] ;  /* 0x00004400011c7983 */ /* 0x000f280000300800 */
[----:B------:R0:W-:Y:S01]  /*888c0*/  @P3 STG.E.U8 desc[UR54][R22.64], R0 ;  /* 0x0000000016003986 */ /* 0x0001e2000c101136 */
[----:B------:R-:W-:-:S03]  /*888d0*/  LOP3.LUT P3, RZ, R16, 0x2000000, RZ, 0xc0, !PT ;  /* 0x0200000010ff7812 */ /* 0x000fc6000786c0ff */
[----:B------:R-:W4:Y:S01]  /*888e0*/  LDL.LU.64 R2, [R1+0x518] ;  /* 0x0005180001027983 */ /* 0x000f220000300a00 */
[----:B0-----:R-:W-:-:S09]  /*888f0*/  PRMT R0, R4, 0x7771, RZ ;  /* 0x0000777104007816 */ /* 0x001fd200000000ff */
[----:B--2---:R0:W-:Y:S01]  /*88900*/  @P3 STG.E.U8 desc[UR54][R14.64], R0 ;  /* 0x000000000e003986 */ /* 0x0041e2000c101136 */
[----:B------:R-:W-:-:S03]  /*88910*/  LOP3.LUT P3, RZ, R16, 0x1000000, RZ, 0xc0, !PT ;  /* 0x0100000010ff7812 */ /* 0x000fc6000786c0ff */
[----:B0-----:R-:W2:Y:S01]  /*88920*/  LDL.LU.64 R14, [R1+0x510] ;  /* 0x00051000010e7983 */ /* 0x001ea20000300a00 */
[----:B------:R-:W-:-:S03]  /*88930*/  PRMT R0, R4, 0x7772, RZ ;  /* 0x0000777204007816 */ /* 0x000fc600000000ff */
[----:B------:R-:W2:Y:S06]  /*88940*/  LDL R11, [R1+0xfa0] ;  /* 0x000fa000010b7983 */ /* 0x000eac0000100800 */
[----:B---3--:R0:W-:Y:S04]  /*88950*/  @P3 STG.E.U8 desc[UR54][R6.64], R0 ;  /* 0x0000000006003986 */ /* 0x0081e8000c101136 */
[----:B0-----:R-:W3:Y:S04]  /*88960*/  LDL.LU.64 R6, [R1+0x528] ;  /* 0x0005280001067983 */ /* 0x001ee80000300a00 */
[----:B------:R-:W3:Y:S01]  /*88970*/  LDL.LU.64 R22, [R1+0x520] ;  /* 0x0005200001167983 */ /* 0x000ee20000300a00 */
[----:B------:R-:W-:Y:S01]  /*88980*/  LOP3.LUT P3, RZ, R16, 0x800000, RZ, 0xc0, !PT ;  /* 0x0080000010ff7812 */ /* 0x000fe2000786c0ff */
[----:B------:R-:W-:-:S02]  /*88990*/  IMAD.MOV.U32 R0, RZ, RZ, R4 ;  /* 0x000000ffff007224 */ /* 0x000fc400078e0004 */
[----:B------:R-:W3:Y:S03]  /*889a0*/  LDL.LU R4, [R1+0x48] ;  /* 0x0000480001047983 */ /* 0x000ee60000300800 */
[----:B------:R-:W-:Y:S01]  /*889b0*/  PRMT R0, R0, 0x7773, RZ ;  /* 0x0000777300007816 */ /* 0x000fe200000000ff */
[----:B------:R-:W3:Y:S06]  /*889c0*/  LDL R29, [R1+0xfa4] ;  /* 0x000fa400011d7983 */ /* 0x000eec0000100800 */
[----:B------:R0:W-:Y:S04]  /*889d0*/  @P3 STG.E.U8 desc[UR54][R24.64], R0 ;  /* 0x0000000018003986 */ /* 0x0001e8000c101136 */
[----:B0-----:R-:W3:Y:S01]  /*889e0*/  LDL.LU.64 R24, [R1+0x538] ;  /* 0x0005380001187983 */ /* 0x001ee20000300a00 */
[----:B------:R-:W-:-:S02]  /*889f0*/  LOP3.LUT P3, RZ, R16, 0x400000, RZ, 0xc0, !PT ;  /* 0x0040000010ff7812 */ /* 0x000fc4000786c0ff */
[----:B------:R-:W-:-:S11]  /*88a00*/  PRMT R0, R5, 0x7770, RZ ;  /* 0x0000777005007816 */ /* 0x000fd600000000ff */
[----:B------:R0:W-:Y:S01]  /*88a10*/  @P3 STG.E.U8 desc[UR54][R18.64], R0 ;  /* 0x0000000012003986 */ /* 0x0001e2000c101136 */
[----:B------:R-:W-:Y:S02]  /*88a20*/  LOP3.LUT P3, RZ, R16, 0x200000, RZ, 0xc0, !PT ;  /* 0x0020000010ff7812 */ /* 0x000fe4000786c0ff */
[----:B0-----:R-:W-:Y:S01]  /*88a30*/  PRMT R0, R5, 0x7771, RZ ;  /* 0x0000777105007816 */ /* 0x001fe200000000ff */
[----:B------:R-:W3:Y:S01]  /*88a40*/  LDL.LU.64 R18, [R1+0x1eb8] ;  /* 0x001eb80001127983 */ /* 0x000ee20000300a00 */
[----:B------:R-:W-:-:S09]  /*88a50*/  LOP3.LUT P6, RZ, R21, 0x40, RZ, 0xc0, !PT ;  /* 0x0000004015ff7812 */ /* 0x000fd200078cc0ff */
[----:B----4-:R0:W-:Y:S01]  /*88a60*/  @P3 STG.E.U8 desc[UR54][R8.64], R0 ;  /* 0x0000000008003986 */ /* 0x0101e2000c101136 */
[----:B------:R-:W-:-:S03]  /*88a70*/  LOP3.LUT P3, RZ, R16, 0x100000, RZ, 0xc0, !PT ;  /* 0x0010000010ff7812 */ /* 0x000fc6000786c0ff */
[----:B0-----:R-:W4:Y:S01]  /*88a80*/  LDL.LU.64 R8, [R1+0x530] ;  /* 0x0005300001087983 */ /* 0x001f220000300a00 */
[----:B------:R-:W-:-:S09]  /*88a90*/  PRMT R0, R5, 0x7772, RZ ;  /* 0x0000777205007816 */ /* 0x000fd200000000ff */
[----:B------:R0:W-:Y:S01]  /*88aa0*/  @P3 STG.E.U8 desc[UR54][R12.64], R0 ;  /* 0x000000000c003986 */ /* 0x0001e2000c101136 */
[----:B------:R-:W-:Y:S02]  /*88ab0*/  LOP3.LUT P5, RZ, R21, 0x20, RZ, 0xc0, !PT ;  /* 0x0000002015ff7812 */ /* 0x000fe400078ac0ff */
[----:B0-----:R-:W-:Y:S01]  /*88ac0*/  PRMT R0, R5, 0x7773, RZ ;  /* 0x0000777305007816 */ /* 0x001fe200000000ff */
[----:B------:R-:W4:Y:S04]  /*88ad0*/  LDL.LU.64 R12, [R1+0x1eb0] ;  /* 0x001eb000010c7983 */ /* 0x000f280000300a00 */
[----:B------:R0:W-:Y:S04]  /*88ae0*/  @P6 STG.E.U8 desc[UR54][R26.64], R0 ;  /* 0x000000001a006986 */ /* 0x0001e8000c101136 */
[----:B0-----:R-:W4:Y:S01]  /*88af0*/  LDL.LU.64 R26, [R1+0x548] ;  /* 0x00054800011a7983 */ /* 0x001f220000300a00 */
[----:B------:R-:W-:-:S02]  /*88b00*/  PRMT R0, R28, 0x7770, RZ ;  /* 0x000077701c007816 */ /* 0x000fc400000000ff */
[----:B------:R-:W-:-:S03]  /*88b10*/  LOP3.LUT P1, RZ, R21, 0x8, RZ, 0xc0, !PT ;  /* 0x0000000815ff7812 */ /* 0x000fc6000782c0ff */
[----:B------:R0:W-:Y:S01]  /*88b20*/  @P5 STG.E.U8 desc[UR54][R2.64], R0 ;  /* 0x0000000002005986 */ /* 0x0001e2000c101136 */
[----:B------:R-:W-:-:S03]  /*88b30*/  LOP3.LUT P0, RZ, R21, 0x4, RZ, 0xc0, !PT ;  /* 0x0000000415ff7812 */ /* 0x000fc6000780c0ff */
[----:B0-----:R-:W4:Y:S01]  /*88b40*/  LDL.LU.64 R2, [R1+0x540] ;  /* 0x0005400001027983 */ /* 0x001f220000300a00 */
[----:B------:R-:W-:-:S03]  /*88b50*/  PRMT R0, R28, 0x7771, RZ ;  /* 0x000077711c007816 */ /* 0x000fc600000000ff */
[----:B------:R-:W4:Y:S01]  /*88b60*/  LDL.LU R5, [R1+0x4c] ;  /* 0x00004c0001057983 */ /* 0x000f220000300800 */
[C---:B------:R-:W-:Y:S02]  /*88b70*/  LOP3.LUT P2, RZ, R21.reuse, 0x2, RZ, 0xc0, !PT ;  /* 0x0000000215ff7812 */ /* 0x040fe4000784c0ff */
[----:B------:R-:W-:Y:S01]  /*88b80*/  LOP3.LUT P4, RZ, R21, 0x1, RZ, 0xc0, !PT ;  /* 0x0000000115ff7812 */ /* 0x000fe2000788c0ff */
[----:B--2---:R0:W-:Y:S02]  /*88b90*/  @P1 STG.E.U8 desc[UR54][R14.64], R0 ;  /* 0x000000000e001986 */ /* 0x0041e4000c101136 */
[C---:B0-----:R-:W-:Y:S02]  /*88ba0*/  PRMT R0, R28.reuse, 0x7772, RZ ;  /* 0x000077721c007816 */ /* 0x041fe400000000ff */
[----:B------:R-:W2:Y:S01]  /*88bb0*/  LDL.LU.64 R14, [R1+0x1ea8] ;  /* 0x001ea800010e7983 */ /* 0x000ea20000300a00 */
[----:B------:R-:W-:Y:S01]  /*88bc0*/  ISETP.LT.AND P1, PT, R11, UR4, !P4 ;  /* 0x000000040b007c0c */ /* 0x000fe2000e721270 */
[----:B------:R-:W0:Y:S02]  /*88bd0*/  LDCU UR4, c[0x0][0x398] ;  /* 0x00007300ff0477ac */ /* 0x000e240008000800 */
[----:B---3--:R1:W-:Y:S04]  /*88be0*/  @P0 STG.E.U8 desc[UR54][R6.64], R0 ;  /* 0x0000000006000986 */ /* 0x0083e8000c101136 */
[----:B-1----:R-:W3:Y:S01]  /*88bf0*/  LDL.LU.64 R6, [R1+0x558] ;  /* 0x0005580001067983 */ /* 0x002ee20000300a00 */
[----:B------:R-:W-:-:S05]  /*88c00*/  PRMT R0, R28, 0x7773, RZ ;  /* 0x000077731c007816 */ /* 0x000fca00000000ff */
[----:B------:R1:W-:Y:S04]  /*88c10*/  @P2 STG.E.U8 desc[UR54][R22.64], R0 ;  /* 0x0000000016002986 */ /* 0x0003e8000c101136 */
[----:B-1----:R-:W2:Y:S01]  /*88c20*/  LDL.LU.64 R22, [R1+0x550] ;  /* 0x0005500001167983 */ /* 0x002ea20000300a00 */
[----:B------:R-:W-:-:S05]  /*88c30*/  PRMT R0, R4, 0x7770, RZ ;  /* 0x0000777004007816 */ /* 0x000fca00000000ff */
[----:B------:R1:W-:Y:S04]  /*88c40*/  @P1 STG.E.U8 desc[UR54][R24.64], R0 ;  /* 0x0000000018001986 */ /* 0x0003e8000c101136 */
[----:B-1----:R-:W2:Y:S01]  /*88c50*/  LDL.LU.64 R24, [R1+0x568] ;  /* 0x0005680001187983 */ /* 0x002ea20000300a00 */
[----:B0-----:R-:W-:Y:S01]  /*88c60*/  ISETP.LT.AND P1, PT, R29, UR4, !P4 ;  /* 0x000000041d007c0c */ /* 0x001fe2000e721270 */
[----:B------:R-:W0:Y:S01]  /*88c70*/  LDCU UR4, c[0x0][0x398] ;  /* 0x00007300ff0477ac */ /* 0x000e220008000800 */
[----:B------:R-:W-:Y:S02]  /*88c80*/  PRMT R0, R4, 0x7771, RZ ;  /* 0x0000777104007816 */ /* 0x000fe400000000ff */
[----:B------:R-:W-:Y:S02]  /*88c90*/  LOP3.LUT P6, RZ, R16, 0x80000, RZ, 0xc0, !PT ;  /* 0x0008000010ff7812 */ /* 0x000fe400078cc0ff */
[----:B------:R-:W-:-:S07]  /*88ca0*/  LOP3.LUT P3, RZ, R21, 0x10, RZ, 0xc0, !PT ;  /* 0x0000001015ff7812 */ /* 0x000fce000786c0ff */
[----:B----4-:R1:W-:Y:S01]  /*88cb0*/  @P1 STG.E.U8 desc[UR54][R8.64], R0 ;  /* 0x0000000008001986 */ /* 0x0103e2000c101136 */
[----:B0-----:R-:W-:Y:S01]  /*88cc0*/  ISETP.LT.AND P1, PT, R11, UR4, !P6 ;  /* 0x000000040b007c0c */ /* 0x001fe2000f721270 */
[----:B------:R-:W0:Y:S02]  /*88cd0*/  LDCU UR4, c[0x0][0x398] ;  /* 0x00007300ff0477ac */ /* 0x000e240008000800 */
[----:B-1----:R-:W4:Y:S01]  /*88ce0*/  LDL.LU.64 R8, [R1+0x560] ;  /* 0x0005600001087983 */ /* 0x002f220000300a00 */
[----:B------:R-:W-:-:S03]  /*88cf0*/  PRMT R0, R4, 0x7772, RZ ;  /* 0x0000777204007816 */ /* 0x000fc600000000ff */
[----:B------:R-:W4:Y:S01]  /*88d00*/  LDL.LU R28, [R1+0x30] ;  /* 0x00003000011c7983 */ /* 0x000f220000300800 */
[----:B0-----:R-:W-:Y:S01]  /*88d10*/  ISETP.LT.AND P6, PT, R29, UR4, !P6 ;  /* 0x000000041d007c0c */ /* 0x001fe2000f7c1270 */
[----:B------:R-:W0:Y:S04]  /*88d20*/  LDCU UR4, c[0x0][0x398] ;  /* 0x00007300ff0477ac */ /* 0x000e280008000800 */
[----:B------:R1:W-:Y:S04]  /*88d30*/  @P1 STG.E.U8 desc[UR54][R26.64], R0 ;  /* 0x000000001a001986 */ /* 0x0003e8000c101136 */
[----:B-1----:R-:W4:Y:S01]  /*88d40*/  LDL.LU.64 R26, [R1+0x578] ;  /* 0x00057800011a7983 */ /* 0x002f220000300a00 */
[----:B------:R-:W-:-:S05]  /*88d50*/  PRMT R0, R4, 0x7773, RZ ;  /* 0x0000777304007816 */ /* 0x000fca00000000ff */
[----:B------:R1:W-:Y:S01]  /*88d60*/  @P6 STG.E.U8 desc[UR54][R2.64], R0 ;  /* 0x0000000002006986 */ /* 0x0003e2000c101136 */
[----:B0-----:R-:W-:Y:S01]  /*88d70*/  ISETP.LT.AND P6, PT, R11, UR4, !P3 ;  /* 0x000000040b007c0c */ /* 0x001fe2000dfc1270 */
[----:B------:R-:W0:Y:S02]  /*88d80*/  LDCU UR4, c[0x0][0x398] ;  /* 0x00007300ff0477ac */ /* 0x000e240008000800 */
[----:B-1----:R-:W4:Y:S01]  /*88d90*/  LDL.LU.64 R2, [R1+0x570] ;  /* 0x0005700001027983 */ /* 0x002f220000300a00 */
[----:B------:R-:W-:Y:S02]  /*88da0*/  PRMT R0, R5, 0x7770, RZ ;  /* 0x0000777005007816 */ /* 0x000fe400000000ff */
[----:B------:R-:W-:-:S07]  /*88db0*/  LOP3.LUT P0, RZ, R21, 0x100, RZ, 0xc0, !PT ;  /* 0x0000010015ff7812 */ /* 0x000fce000780c0ff */
[----:B---3--:R1:W-:Y:S01]  /*88dc0*/  @P6 STG.E.U8 desc[UR54][R6.64], R0 ;  /* 0x0000000006006986 */ /* 0x0083e2000c101136 */
[----:B0-----:R-:W-:Y:S01]  /*88dd0*/  ISETP.LT.AND P6, PT, R29, UR4, !P3 ;  /* 0x000000041d007c0c */ /* 0x001fe2000dfc1270 */
[----:B------:R-:W0:Y:S02]  /*88de0*/  LDCU UR4, c[0x0][0x398] ;  /* 0x00007300ff0477ac */ /* 0x000e240008000800 */
[----:B-1----:R-:W3:Y:S01]  /*88df0*/  LDL.LU.64 R6, [R1+0x590] ;  /* 0x0005900001067983 */ /* 0x002ee20000300a00 */
[----:B------:R-:W-:-:S09]  /*88e00*/  PRMT R0, R5, 0x7771, RZ ;  /* 0x0000777105007816 */ /* 0x000fd200000000ff */
[----:B--2---:R1:W-:Y:S01]  /*88e10*/  @P6 STG.E.U8 desc[UR54][R22.64], R0 ;  /* 0x0000000016006986 */ /* 0x0043e2000c101136 */
[----:B0-----:R-:W-:Y:S01]  /*88e20*/  ISETP.LT.AND P6, PT, R11, UR4, !P0 ;  /* 0x000000040b007c0c */ /* 0x001fe2000c7c1270 */
[----:B------:R-:W0:Y:S02]  /*88e30*/  LDCU UR4, c[0x0][0x398] ;  /* 0x00007300ff0477ac */ /* 0x000e240008000800 */
[----:B-1----:R-:W2:Y:S01]  /*88e40*/  LDL.LU.64 R22, [R1+0x588] ;  /* 0x0005880001167983 */ /* 0x002ea20000300a00 */
[----:B------:R-:W-:-:S03]  /*88e50*/  PRMT R0, R5, 0x7772, RZ ;  /* 0x0000777205007816 */ /* 0x000fc600000000ff */
[----:B------:R-:W2:Y:S06]  /*88e60*/  LDL.LU R4, [R1+0x34] ;  /* 0x0000340001047983 */ /* 0x000eac0000300800 */
[----:B------:R1:W-:Y:S04]  /*88e70*/  @P6 STG.E.U8 desc[UR54][R24.64], R0 ;  /* 0x0000000018006986 */ /* 0x0003e8000c101136 */
[----:B-1----:R-:W2:Y:S01]  /*88e80*/  LDL.LU.64 R24, [R1+0x5a0] ;  /* 0x0005a00001187983 */ /* 0x002ea20000300a00 */
[----:B0-----:R-:W-:Y:S01]  /*88e90*/  ISETP.LT.AND P6, PT, R29, UR4, !P0 ;  /* 0x000000041d007c0c */ /* 0x001fe2000c7c1270 */
[----:B------:R-:W0:Y:S01]  /*88ea0*/  LDCU UR4, c[0x0][0x398] ;  /* 0x00007300ff0477ac */ /* 0x000e220008000800 */
[----:B------:R-:W-:-:S02]  /*88eb0*/  PRMT R0, R5, 0x7773, RZ ;  /* 0x0000777305007816 */ /* 0x000fc400000000ff */
[----:B------:R-:W-:-:S09]  /*88ec0*/  LOP3.LUT P2, RZ, R21, 0x400, RZ, 0xc0, !PT ;  /* 0x0000040015ff7812 */ /* 0x000fd2000784c0ff */
[----:B----4-:R1:W-:Y:S01]  /*88ed0*/  @P6 STG.E.U8 desc[UR54][R8.64], R0 ;  /* 0x0000000008006986 */ /* 0x0103e2000c101136 */
[----:B0-----:R-:W-:Y:S01]  /*88ee0*/  ISETP.LT.AND P6, PT, R11, UR4, !P2 ;  /* 0x000000040b007c0c */ /* 0x001fe2000d7c1270 */
[----:B------:R-:W0:Y:S02]  /*88ef0*/  LDCU UR4, c[0x0][0x398] ;  /* 0x00007300ff0477ac */ /* 0x000e240008000800 */
[----:B-1----:R-:W4:Y:S01]  /*88f00*/  LDL.LU.64 R8, [R1+0x598] ;  /* 0x0005980001087983 */ /* 0x002f220000300a00 */
[----:B------:R-:W-:-:S09]  /*88f10*/  PRMT R0, R28, 0x7770, RZ ;  /* 0x000077701c007816 */ /* 0x000fd200000000ff */
[----:B------:R1:W-:Y:S01]  /*88f20*/  @P6 STG.E.U8 desc[UR54][R26.64], R0 ;  /* 0x000000001a006986 */ /* 0x0003e2000c101136 */
[----:B0-----:R-:W-:Y:S01]  /*88f30*/  ISETP.LT.AND P6, PT, R29, UR4, !P2 ;  /* 0x000000041d007c0c */ /* 0x001fe2000d7c1270 */
[----:B------:R-:W0:Y:S02]  /*88f40*/  LDCU UR4, c[0x0][0x398] ;  /* 0x00007300ff0477ac */ /* 0x000e240008000800 */
[----:B-1----:R-:W4:Y:S01]  /*88f50*/  LDL.LU.64 R26, [R1+0x5b0] ;  /* 0x0005b000011a7983 */ /* 0x002f220000300a00 */
[----:B------:R-:W-:Y:S02]  /*88f60*/  PRMT R0, R28, 0x7771, RZ ;  /* 0x000077711c007816 */ /* 0x000fe400000000ff */
[----:B------:R-:W-:-:S07]  /*88f70*/  LOP3.LUT P4, RZ, R21, 0x1000, RZ, 0xc0, !PT ;  /* 0x0000100015ff7812 */ /* 0x000fce000788c0ff */
[----:B------:R1:W-:Y:S01]  /*88f80*/  @P6 STG.E.U8 desc[UR54][R2.64], R0 ;  /* 0x0000000002006986 */ /* 0x0003e2000c101136 */
[----:B0-----:R-:W-:Y:S01]  /*88f90*/  ISETP.LT.AND P6, PT, R11, UR4, !P4 ;  /* 0x000000040b007c0c */ /* 0x001fe2000e7c1270 */
[----:B------:R-:W0:Y:S02]  /*88fa0*/  LDCU UR4, c[0x0][0x398] ;  /* 0x00007300ff0477ac */ /* 0x000e240008000800 */
[----:B-1----:R-:W4:Y:S01]  /*88fb0*/  LDL.LU.64 R2, [R1+0x5a8] ;  /* 0x0005a80001027983 */ /* 0x002f220000300a00 */
[----:B------:R-:W-:-:S03]  /*88fc0*/  PRMT R0, R28, 0x7772, RZ ;  /* 0x000077721c007816 */ /* 0x000fc600000000ff */
[----:B------:R-:W4:Y:S01]  /*88fd0*/  LDL.LU R5, [R1+0x38] ;  /* 0x0000380001057983 */ /* 0x000f220000300800 */
[----:B------:R-:W-:-:S05]  /*88fe0*/  LOP3.LUT P3, RZ, R21, 0x4000, RZ, 0xc0, !PT ;  /* 0x0000400015ff7812 */ /* 0x000fca000786c0ff */
        /* <DEDUP_REMOVED lines=9> */
[----:B------:R-:W-:-:S09]  /*89080*/  PRMT R0, R4, 0x7770, RZ ;  /* 0x0000777004007816 */ /* 0x000fd200000000ff */
[----:B------:R1:W-:Y:S04]  /*89090*/  @P6 STG.E.U8 desc[UR54][R24.64], R0 ;  /* 0x0000000018006986 */ /* 0x0003e8000c101136 */
[----:B-1----:R-:W2:Y:S01]  /*890a0*/  LDL.LU.64 R24, [R1+0x5d8] ;  /* 0x0005d80001187983 */ /* 0x002ea20000300a00 */
[----:B0-----:R-:W-:Y:S01]  /*890b0*/  ISETP.LT.AND P6, PT, R29, UR4, !P3 ;  /* 0x000000041d007c0c */ /* 0x001fe2000dfc1270 */
[----:B------:R-:W0:Y:S01]  /*890c0*/  LDCU UR4, c[0x0][0x398] ;  /* 0x00007300ff0477ac */ /* 0x000e220008000800 */
[----:B------:R-:W-:Y:S02]  /*890d0*/  PRMT R0, R4, 0x7771, RZ ;  /* 0x0000777104007816 */ /* 0x000fe400000000ff */
[----:B------:R-:W-:-:S09]  /*890e0*/  LOP3.LUT P0, RZ, R21, 0x10000, RZ, 0xc0, !PT ;  /* 0x0001000015ff7812 */ /* 0x000fd2000780c0ff */
[----:B----4-:R1:W-:Y:S01]  /*890f0*/  @P6 STG.E.U8 desc[UR54][R8.64], R0 ;  /* 0x0000000008006986 */ /* 0x0103e2000c101136 */
[----:B0-----:R-:W-:Y:S01]  /*89100*/  ISETP.LT.AND P6, PT, R11, UR4, !P0 ;  /* 0x000000040b007c0c */ /* 0x001fe2000c7c1270 */
[----:B------:R-:W0:Y:S02]  /*89110*/  LDCU UR4, c[0x0][0x398] ;  /* 0x00007300ff0477ac */ /* 0x000e240008000800 */
[----:B-1----:R-:W4:Y:S01]  /*89120*/  LDL.LU.64 R8, [R1+0x5d0] ;  /* 0x0005d00001087983 */ /* 0x002f220000300a00 */
[----:B------:R-:W-:-:S03]  /*89130*/  PRMT R0, R4, 0x7772, RZ ;  /* 0x0000777204007816 */ /* 0x000fc600000000ff */
[----:B------:R-:W4:Y:S06]  /*89140*/  LDL.LU R28, [R1+0x3c] ;  /* 0x00003c00011c7983 */ /* 0x000f2c0000300800 */
[----:B------:R1:W-:Y:S01]  /*89150*/  @P6 STG.E.U8 desc[UR54][R26.64], R0 ;  /* 0x000000001a006986 */ /* 0x0003e2000c101136 */
[----:B0-----:R-:W-:Y:S01]  /*89160*/  ISETP.LT.AND P6, PT, R29, UR4, !P0 ;  /* 0x000000041d007c0c */ /* 0x001fe2000c7c1270 */
[----:B------:R-:W0:Y:S02]  /*89170*/  LDCU UR4, c[0x0][0x398] ;  /* 0x00007300ff0477ac */ /* 0x000e240008000800 */
[----:B-1----:R-:W4:Y:S01]  /*89180*/  LDL.LU.64 R26, [R1+0x5e8] ;  /* 0x0005e800011a7983 */ /* 0x002f220000300a00 */
[----:B------:R-:W-:-:S02]  /*89190*/  PRMT R0, R4, 0x7773, RZ ;  /* 0x0000777304007816 */ /* 0x000fc400000000ff */
[----:B------:R-:W-:-:S07]  /*891a0*/  LOP3.LUT P2, RZ, R21, 0x40000, RZ, 0xc0, !PT ;  /* 0x0004000015ff7812 */ /* 0x000fce000784c0ff */
        /* <DEDUP_REMOVED lines=160> */
[C---:B------:R-:W-:Y:S02]  /*89bb0*/  LOP3.LUT P3, RZ, R20.reuse, 0x40000, RZ, 0xc0, !PT ;  /* 0x0004000014ff7812 */ /* 0x040fe4000786c0ff */
[----:B------:R-:W-:-:S07]  /*89bc0*/  LOP3.LUT P0, RZ, R20, 0x100000, RZ, 0xc0, !PT ;  /* 0x0010000014ff7812 */ /* 0x000fce000780c0ff */
[----:B----4-:R1:W-:Y:S01]  /*89bd0*/  @P6 STG.E.U8 desc[UR54][R8.64], R0 ;  /* 0x0000000008006986 */ /* 0x0103e2000c101136 */
[----:B0-----:R-:W-:Y:S01]  /*89be0*/  ISETP.LT.AND P6, PT, R11, UR4, !P3 ;  /* 0x000000040b007c0c */ /* 0x001fe2000dfc1270 */
[----:B------:R-:W0:Y:S01]  /*89bf0*/  LDCU UR4, c[0x0][0x398] ;  /* 0x00007300ff0477ac */ /* 0x000e220008000800 */
[C---:B-1----:R-:W-:Y:S01]  /*89c00*/  PRMT R0, R28.reuse, 0x7770, RZ ;  /* 0x000077701c007816 */ /* 0x042fe200000000ff */
[----:B------:R-:W4:Y:S10]  /*89c10*/  LDL.LU.64 R8, [R1+0x1ea0] ;  /* 0x001ea00001087983 */ /* 0x000f340000300a00 */
[----:B------:R1:W-:Y:S01]  /*89c20*/  @P6 STG.E.U8 desc[UR54][R26.64], R0 ;  /* 0x000000001a006986 */ /* 0x0003e2000c101136 */
[----:B0-----:R-:W-:Y:S01]  /*89c30*/  ISETP.LT.AND P6, PT, R29, UR4, !P3 ;  /* 0x000000041d007c0c */ /* 0x001fe2000dfc1270 */
[----:B------:R-:W0:Y:S01]  /*89c40*/  LDCU UR4, c[0x0][0x398] ;  /* 0x00007300ff0477ac */ /* 0x000e220008000800 */
[C---:B-1----:R-:W-:Y:S01]  /*89c50*/  PRMT R0, R28.reuse, 0x7771, RZ ;  /* 0x000077711c007816 */ /* 0x042fe200000000ff */
[----:B------:R-:W4:Y:S10]  /*89c60*/  LDL.LU.64 R26, [R1+0x6e0] ;  /* 0x0006e000011a7983 */ /* 0x000f340000300a00 */
[----:B------:R1:W-:Y:S01]  /*89c70*/  @P6 STG.E.U8 desc[UR54][R2.64], R0 ;  /* 0x0000000002006986 */ /* 0x0003e2000c101136 */
[----:B0-----:R-:W-:Y:S01]  /*89c80*/  ISETP.LT.AND P6, PT, R11, UR4, !P0 ;  /* 0x000000040b007c0c */ /* 0x001fe2000c7c1270 */
[----:B------:R-:W0:Y:S01]  /*89c90*/  LDCU UR4, c[0x0][0x398] ;  /* 0x00007300ff0477ac */ /* 0x000e220008000800 */
[----:B-1----:R-:W-:Y:S01]  /*89ca0*/  PRMT R0, R28, 0x7772, RZ ;  /* 0x000077721c007816 */ /* 0x002fe200000000ff */
[----:B------:R-:W4:Y:S01]  /*89cb0*/  LDL.LU.64 R2, [R1+0x6d8] ;  /* 0x0006d80001027983 */ /* 0x000f220000300a00 */
[----:B------:R-:W-:-:S03]  /*89cc0*/  LOP3.LUT P2, RZ, R20, 0x400000, RZ, 0xc0, !PT ;  /* 0x0040000014ff7812 */ /* 0x000fc6000784c0ff */
[----:B------:R-:W4:Y:S01]  /*89cd0*/  LDL.LU R5, [R1+0x1c] ;  /* 0x00001c0001057983 */ /* 0x000f220000300800 */
[C---:B------:R-:W-:Y:S02]  /*89ce0*/  LOP3.LUT P4, RZ, R20.reuse, 0x1000000, RZ, 0xc0, !PT ;  /* 0x0100000014ff7812 */ /* 0x040fe4000788c0ff */
[----:B------:R-:W-:-:S03]  /*89cf0*/  LOP3.LUT P3, RZ, R20, 0x4000000, RZ, 0xc0, !PT ;  /* 0x0400000014ff7812 */ /* 0x000fc6000786c0ff */
[----:B---3--:R1:W-:Y:S01]  /*89d00*/  @P6 STG.E.U8 desc[UR54][R6.64], R0 ;  /* 0x0000000006006986 */ /* 0x0083e2000c101136 */
[----:B0-----:R-:W-:Y:S01]  /*89d10*/  ISETP.LT.AND P6, PT, R29, UR4, !P0 ;  /* 0x000000041d007c0c */ /* 0x001fe2000c7c1270 */
[----:B------:R-:W0:Y:S01]  /*89d20*/  LDCU UR4, c[0x0][0x398] ;  /* 0x00007300ff0477ac */ /* 0x000e220008000800 */
[----:B-1----:R-:W-:Y:S01]  /*89d30*/  PRMT R0, R28, 0x7773, RZ ;  /* 0x000077731c007816 */ /* 0x002fe200000000ff */
[----:B------:R-:W3:Y:S10]  /*89d40*/  LDL.LU.64 R6, [R1+0x6f8] ;  /* 0x0006f80001067983 */ /* 0x000ef40000300a00 */
[----:B--2---:R1:W-:Y:S01]  /*89d50*/  @P6 STG.E.U8 desc[UR54][R22.64], R0 ;  /* 0x0000000016006986 */ /* 0x0043e2000c101136 */
[----:B0-----:R-:W-:Y:S01]  /*89d60*/  ISETP.LT.AND P6, PT, R11, UR4, !P2 ;  /* 0x000000040b007c0c */ /* 0x001fe2000d7c1270 */
[----:B------:R-:W0:Y:S01]  /*89d70*/  LDCU UR4, c[0x0][0x398] ;  /* 0x00007300ff0477ac */ /* 0x000e220008000800 */
[----:B------:R-:W-:-:S02]  /*89d80*/  LOP3.LUT P0, RZ, R20, 0x10000000, RZ, 0xc0, !PT ;  /* 0x1000000014ff7812 */ /* 0x000fc4000780c0ff */
[----:B-1----:R-:W-:Y:S01]  /*89d90*/  PRMT R0, R4, 0x7770, RZ ;  /* 0x0000777004007816 */ /* 0x002fe200000000ff */
[----:B------:R-:W2:Y:S08]  /*89da0*/  LDL.LU.64 R22, [R1+0x6f0] ;  /* 0x0006f00001167983 */ /* 0x000eb00000300a00 */
[----:B------:R1:W-:Y:S01]  /*89db0*/  @P6 STG.E.U8 desc[UR54][R24.64], R0 ;  /* 0x0000000018006986 */ /* 0x0003e2000c101136 */
[----:B0-----:R-:W-:Y:S01]  /*89dc0*/  ISETP.LT.AND P6, PT, R29, UR4, !P2 ;  /* 0x000000041d007c0c */ /* 0x001fe2000d7c1270 */
[----:B------:R-:W0:Y:S01]  /*89dd0*/  LDCU UR4, c[0x0][0x398] ;  /* 0x00007300ff0477ac */ /* 0x000e220008000800 */
[----:B------:R-:W-:Y:S01]  /*89de0*/  LOP3.LUT P2, RZ, R20, 0x40000000, RZ, 0xc0, !PT ;  /* 0x4000000014ff7812 */ /* 0x000fe2000784c0ff */
[----:B-1----:R-:W2:Y:S04]  /*89df0*/  LDL.LU.64 R24, [R1+0x708] ;  /* 0x0007080001187983 */ /* 0x002ea80000300a00 */
[----:B------:R-:W2:Y:S01]  /*89e00*/  LDL.LU.64 R20, [R1+0x6c8] ;  /* 0x0006c80001147983 */ /* 0x000ea20000300a00 */
[----:B------:R-:W-:-:S05]  /*89e10*/  PRMT R0, R4, 0x7771, RZ ;  /* 0x0000777104007816 */ /* 0x000fca00000000ff */
[----:B--2---:R1:W-:Y:S01]  /*89e20*/  @P6 STG.E.U8 desc[UR54][R20.64], R0 ;  /* 0x0000000014006986 */ /* 0x0043e2000c101136 */
[----:B0-----:R-:W-:Y:S01]  /*89e30*/  ISETP.LT.AND P6, PT, R11, UR4, !P4 ;  /* 0x000000040b007c0c */ /* 0x001fe2000e7c1270 */
[----:B------:R-:W0:Y:S02]  /*89e40*/  LDCU UR4, c[0x0][0x398] ;  /* 0x00007300ff0477ac */ /* 0x000e240008000800 */
[----:B-1----:R-:W2:Y:S01]  /*89e50*/  LDL.LU.64 R20, [R1+0x700] ;  /* 0x0007000001147983 */ /* 0x002ea20000300a00 */
[----:B------:R-:W-:-:S03]  /*89e60*/  PRMT R0, R4, 0x7772, RZ ;  /* 0x0000777204007816 */ /* 0x000fc600000000ff */
[----:B------:R-:W2:Y:S06]  /*89e70*/  LDL.LU R28, [R1] ;  /* 0x00000000011c7983 */ /* 0x000eac0000300800 */
        /* <DEDUP_REMOVED lines=9> */
[----:B------:R-:W-:-:S09]  /*89f10*/  PRMT R0, R5, 0x7770, RZ ;  /* 0x0000777005007816 */ /* 0x000fd200000000ff */
[----:B---3--:R1:W-:Y:S04]  /*89f20*/  @P6 STG.E.U8 desc[UR54][R6.64], R0 ;  /* 0x0000000006006986 */ /* 0x0083e8000c101136 */
[----:B-1----:R-:W3:Y:S01]  /*89f30*/  LDL.LU.64 R6, [R1+0x728] ;  /* 0x0007280001067983 */ /* 0x002ee20000300a00 */
[----:B0-----:R-:W-:Y:S01]  /*89f40*/  ISETP.LT.AND P6, PT, R29, UR4, !P3 ;  /* 0x000000041d007c0c */ /* 0x001fe2000dfc1270 */
[----:B------:R-:W0:Y:S01]  /*89f50*/  LDCU UR4, c[0x0][0x398] ;  /* 0x00007300ff0477ac */ /* 0x000e220008000800 */
[----:B------:R-:W-:-:S11]  /*89f60*/  PRMT R0, R5, 0x7771, RZ ;  /* 0x0000777105007816 */ /* 0x000fd600000000ff */
[----:B------:R1:W-:Y:S01]  /*89f70*/  @P6 STG.E.U8 desc[UR54][R22.64], R0 ;  /* 0x0000000016006986 */ /* 0x0003e2000c101136 */
[----:B0-----:R-:W-:Y:S01]  /*89f80*/  ISETP.LT.AND P6, PT, R11, UR4, !P0 ;  /* 0x000000040b007c0c */ /* 0x001fe2000c7c1270 */
[----:B------:R-:W0:Y:S02]  /*89f90*/  LDCU UR4, c[0x0][0x398] ;  /* 0x00007300ff0477ac */ /* 0x000e240008000800 */
[----:B-1----:R-:W3:Y:S01]  /*89fa0*/  LDL.LU.64 R22, [R1+0x720] ;  /* 0x0007200001167983 */ /* 0x002ee20000300a00 */
[----:B------:R-:W-:-:S03]  /*89fb0*/  PRMT R0, R5, 0x7772, RZ ;  /* 0x0000777205007816 */ /* 0x000fc600000000ff */
[----:B------:R-:W3:Y:S06]  /*89fc0*/  LDL.LU R4, [R1+0x4] ;  /* 0x0000040001047983 */ /* 0x000eec0000300800 */
[----:B------:R1:W-:Y:S01]  /*89fd0*/  @P6 STG.E.U8 desc[UR54][R24.64], R0 ;  /* 0x0000000018006986 */ /* 0x0003e2000c101136 */
[----:B0-----:R-:W-:Y:S01]  /*89fe0*/  ISETP.LT.AND P6, PT, R29, UR4, !P0 ;  /* 0x000000041d007c0c */ /* 0x001fe2000c7c1270 */
[----:B------:R-:W0:Y:S02]  /*89ff0*/  LDCU UR4, c[0x0][0x398] ;  /* 0x00007300ff0477ac */ /* 0x000e240008000800 */
[----:B-1----:R-:W3:Y:S01]  /*8a000*/  LDL.LU.64 R24, [R1+0x738] ;  /* 0x0007380001187983 */ /* 0x002ee20000300a00 */
[----:B------:R-:W-:-:S02]  /*8a010*/  PRMT R0, R5, 0x7773, RZ ;  /* 0x0000777305007816 */ /* 0x000fc400000000ff */
[----:B------:R-:W-:-:S07]  /*8a020*/  LOP3.LUT P4, RZ, R19, 0x2, RZ, 0xc0, !PT ;  /* 0x0000000213ff7812 */ /* 0x000fce000788c0ff */
[----:B--2---:R1:W-:Y:S01]  /*8a030*/  @P6 STG.E.U8 desc[UR54][R20.64], R0 ;  /* 0x0000000014006986 */ /* 0x0043e2000c101136 */
[----:B0-----:R-:W-:Y:S01]  /*8a040*/  ISETP.LT.AND P6, PT, R11, UR4, !P2 ;  /* 0x000000040b007c0c */ /* 0x001fe2000d7c1270 */
[----:B------:R-:W0:Y:S02]  /*8a050*/  LDCU UR4, c[0x0][0x398] ;  /* 0x00007300ff0477ac */ /* 0x000e240008000800 */
[----:B-1----:R-:W2:Y:S01]  /*8a060*/  LDL.LU.64 R20, [R1+0x730] ;  /* 0x0007300001147983 */ /* 0x002ea20000300a00 */
[----:B------:R-:W-:-:S09]  /*8a070*/  PRMT R0, R28, 0x7770, RZ ;  /* 0x000077701c007816 */ /* 0x000fd200000000ff */
        /* <DEDUP_REMOVED lines=9> */
[----:B------:R-:W-:-:S03]  /*8a110*/  PRMT R0, R28, 0x7772, RZ ;  /* 0x000077721c007816 */ /* 0x000fc600000000ff */
[----:B------:R-:W4:Y:S06]  /*8a120*/  LDL.LU R5, [R1+0x8] ;  /* 0x0000080001057983 */ /* 0x000f2c0000300800 */
[----:B---3--:R1:W-:Y:S04]  /*8a130*/  @P6 STG.E.U8 desc[UR54][R6.64], R0 ;  /* 0x0000000006006986 */ /* 0x0083e8000c101136 */
[----:B-1----:R-:W3:Y:S01]  /*8a140*/  LDL.LU.64 R6, [R1+0x758] ;  /* 0x0007580001067983 */ /* 0x002ee20000300a00 */
[----:B0-----:R-:W-:Y:S01]  /*8a150*/  ISETP.LT.AND P6, PT, R29, UR4, !P4 ;  /* 0x000000041d007c0c */ /* 0x001fe2000e7c1270 */
[----:B------:R-:W0:Y:S01]  /*8a160*/  LDCU UR4, c[0x0][0x398] ;  /* 0x00007300ff0477ac */ /* 0x000e220008000800 */
[----:B------:R-:W-:-:S02]  /*8a170*/  PRMT R0, R28, 0x7773, RZ ;  /* 0x000077731c007816 */ /* 0x000fc400000000ff */
[----:B------:R-:W-:-:S09]  /*8a180*/  LOP3.LUT P3, RZ, R19, 0x10, RZ, 0xc0, !PT ;  /* 0x0000001013ff7812 */ /* 0x000fd2000786c0ff */
[----:B------:R1:W-:Y:S01]  /*8a190*/  @P6 STG.E.U8 desc[UR54][R22.64], R0 ;  /* 0x0000000016006986 */ /* 0x0003e2000c101136 */
[----:B0-----:R-:W-:Y:S01]  /*8a1a0*/  ISETP.LT.AND P6, PT, R11, UR4, !P3 ;  /* 0x000000040b007c0c */ /* 0x001fe2000dfc1270 */
[----:B------:R-:W0:Y:S02]  /*8a1b0*/  LDCU UR4, c[0x0][0x398] ;  /* 0x00007300ff0477ac */ /* 0x000e240008000800 */
[----:B-1----:R-:W3:Y:S01]  /*8a1c0*/  LDL.LU.64 R22, [R1+0x750] ;  /* 0x0007500001167983 */ /* 0x002ee20000300a00 */
[----:B------:R-:W-:-:S09]  /*8a1d0*/  PRMT R0, R4, 0x7770, RZ ;  /* 0x0000777004007816 */ /* 0x000fd200000000ff */
[----:B------:R1:W-:Y:S01]  /*8a1e0*/  @P6 STG.E.U8 desc[UR54][R24.64], R0 ;  /* 0x0000000018006986 */ /* 0x0003e2000c101136 */
[----:B0-----:R-:W-:Y:S01]  /*8a1f0*/  ISETP.LT.AND P6, PT, R29, UR4, !P3 ;  /* 0x000000041d007c0c */ /* 0x001fe2000dfc1270 */
[----:B------:R-:W0:Y:S02]  /*8a200*/  LDCU UR4, c[0x0][0x398] ;  /* 0x00007300ff0477ac */ /* 0x000e240008000800 */
[----:B-1----:R-:W3:Y:S01]  /*8a210*/  LDL.LU.64 R24, [R1+0x768] ;  /* 0x0007680001187983 */ /* 0x002ee20000300a00 */
[----:B------:R-:W-:Y:S02]  /*8a220*/  PRMT R0, R4, 0x7771, RZ ;  /* 0x0000777104007816 */ /* 0x000fe400000000ff */
[C---:B------:R-:W-:Y:S02]  /*8a230*/  LOP3.LUT P0, RZ, R19.reuse, 0x20, RZ, 0xc0, !PT ;  /* 0x0000002013ff7812 */ /* 0x040fe4000780c0ff */
[----:B------:R-:W-:-:S05]  /*8a240*/  LOP3.LUT P2, RZ, R19, 0x100, RZ, 0xc0, !PT ;  /* 0x0000010013ff7812 */ /* 0x000fca000784c0ff */
[----:B--2---:R1:W-:Y:S01]  /*8a250*/  @P6 STG.E.U8 desc[UR54][R20.64], R0 ;  /* 0x0000000014006986 */ /* 0x0043e2000c101136 */
[----:B0-----:R-:W-:Y:S01]  /*8a260*/  ISETP.LT.AND P6, PT, R11, UR4, !P0 ;  /* 0x000000040b007c0c */ /* 0x001fe2000c7c1270 */
[----:B------:R-:W0:Y:S02]  /*8a270*/  LDCU UR4, c[0x0][0x398] ;  /* 0x00007300ff0477ac */ /* 0x000e240008000800 */
[----:B-1----:R-:W2:Y:S01]  /*8a280*/  LDL.LU.64 R20, [R1+0x760] ;  /* 0x0007600001147983 */ /* 0x002ea20000300a00 */
[----:B------:R-:W-:-:S03]  /*8a290*/  PRMT R0, R4, 0x7772, RZ ;  /* 0x0000777204007816 */ /* 0x000fc600000000ff */
[----:B------:R-:W2:Y:S06]  /*8a2a0*/  LDL.LU R28, [R1+0xc] ;  /* 0x00000c00011c7983 */ /* 0x000eac0000300800 */
        /* <DEDUP_REMOVED lines=15> */
[----:B------:R-:W-:Y:S02]  /*8a3a0*/  PRMT R0, R5, 0x7771, RZ ;  /* 0x0000777105007816 */ /* 0x000fe400000000ff */
        /* <DEDUP_REMOVED lines=10> */
[----:B------:R-:W-:-:S03]  /*8a450*/  PRMT R0, R5, 0x7773, RZ ;  /* 0x0000777305007816 */ /* 0x000fc600000000ff */
[----:B------:R-:W3:Y:S01]  /*8a460*/  LDL.LU R5, [R1+0x1e98] ;  /* 0x001e980001057983 */ /* 0x000ee20000300800 */
[C---:B------:R-:W-:Y:S02]  /*8a470*/  LOP3.LUT P3, RZ, R19.reuse, 0x1000, RZ, 0xc0, !PT ;  /* 0x0000100013ff7812 */ /* 0x040fe4000786c0ff */
[----:B------:R-:W-:-:S03]  /*8a480*/  LOP3.LUT P0, RZ, R19, 0x4000, RZ, 0xc0, !PT ;  /* 0x0000400013ff7812 */ /* 0x000fc6000780c0ff */
        /* <DEDUP_REMOVED lines=23> */
[----:B------:R-:W0:Y:S01]  /*8a600*/  LDCU UR4, c[0x0][0x398] ;  /* 0x00007300ff0477ac */ /* 0x000e220008000800 */
[----:B-1----:R-:W-:Y:S01]  /*8a610*/  PRMT R0, R4, 0x7770, RZ ;  /* 0x0000777004007816 */ /* 0x002fe200000000ff */
[----:B------:R-:W3:Y:S10]  /*8a620*/  LDL.LU.64 R22, [R1+0x7b8] ;  /* 0x0007b80001167983 */ /* 0x000ef40000300a00 */
[----:B------:R1:W-:Y:S01]  /*8a630*/  @P6 STG.E.U8 desc[UR54][R24.64], R0 ;  /* 0x0000000018006986 */ /* 0x0003e2000c101136 */
[----:B0-----:R-:W-:Y:S01]  /*8a640*/  ISETP.LT.AND P6, PT, R29, UR4, !P2 ;  /* 0x000000041d007c0c */ /* 0x001fe2000d7c1270 */
[----:B------:R-:W0:Y:S01]  /*8a650*/  LDCU UR4, c[0x0][0x398] ;  /* 0x00007300ff0477ac */ /* 0x000e220008000800 */
[----:B------:R-:W-:-:S02]  /*8a660*/  LOP3.LUT P4, RZ, R19, 0x40000, RZ, 0xc0, !PT ;  /* 0x0004000013ff7812 */ /* 0x000fc4000788c0ff */
[----:B-1----:R-:W-:Y:S01]  /*8a670*/  PRMT R0, R4, 0x7771, RZ ;  /* 0x0000777104007816 */ /* 0x002fe200000000ff */
[----:B------:R-:W3:Y:S01]  /*8a680*/  LDL.LU.64 R24, [R1+0x7d0] ;  /* 0x0007d00001187983 */ /* 0x000ee20000300a00 */
[C---:B------:R-:W-:Y:S02]  /*8a690*/  LOP3.LUT P3, RZ, R19.reuse, 0x100000, RZ, 0xc0, !PT ;  /* 0x0010000013ff7812 */ /* 0x040fe4000786c0ff */
[C---:B------:R-:W-:Y:S02]  /*8a6a0*/  LOP3.LUT P0, RZ, R19.reuse, 0x800000, RZ, 0xc0, !PT ;  /* 0x0080000013ff7812 */ /* 0x040fe4000780c0ff */
[----:B------:R-:W-:-:S03]  /*8a6b0*/  LOP3.LUT P2, RZ, R19, 0x4000000, RZ, 0xc0, !PT ;  /* 0x0400000013ff7812 */ /* 0x000fc6000784c0ff */
[----:B--2---:R1:W-:Y:S01]  /*8a6c0*/  @P6 STG.E.U8 desc[UR54][R20.64], R0 ;  /* 0x0000000014006986 */ /* 0x0043e2000c101136 */
[----:B0-----:R-:W-:Y:S01]  /*8a6d0*/  ISETP.LT.AND P6, PT, R11, UR4, !P4 ;  /* 0x000000040b007c0c */ /* 0x001fe2000e7c1270 */
[----:B------:R-:W0:Y:S01]  /*8a6e0*/  LDCU UR4, c[0x0][0x398] ;  /* 0x00007300ff0477ac */ /* 0x000e220008000800 */
[C---:B-1----:R-:W-:Y:S01]  /*8a6f0*/  PRMT R0, R4.reuse, 0x7772, RZ ;  /* 0x0000777204007816 */ /* 0x042fe200000000ff */
[----:B------:R-:W2:Y:S10]  /*8a700*/  LDL.LU.64 R20, [R1+0x7c8] ;  /* 0x0007c80001147983 */ /* 0x000eb40000300a00 */
[----:B----4-:R1:W-:Y:S01]  /*8a710*/  @P6 STG.E.U8 desc[UR54][R26.64], R0 ;  /* 0x000000001a006986 */ /* 0x0103e2000c101136 */
[----:B0-----:R-:W-:Y:S01]  /*8a720*/  ISETP.LT.AND P6, PT, R29, UR4, !P4 ;  /* 0x000000041d007c0c */ /* 0x001fe2000e7c1270 */
[----:B------:R-:W0:Y:S01]  /*8a730*/  LDCU UR4, c[0x0][0x398] ;  /* 0x00007300ff0477ac */ /* 0x000e220008000800 */
[----:B------:R-:W-:-:S02]  /*8a740*/  PRMT R4, R4, 0x7773, RZ ;  /* 0x0000777304047816 */ /* 0x000fc400000000ff */
[----:B-1----:R-:W-:Y:S01]  /*8a750*/  PRMT R0, R5, 0x7770, RZ ;  /* 0x0000777005007816 */ /* 0x002fe200000000ff */
[----:B------:R-:W4:Y:S08]  /*8a760*/  LDL.LU.64 R26, [R1+0x7e0] ;  /* 0x0007e000011a7983 */ /* 0x000f300000300a00 */
[----:B------:R1:W-:Y:S01]  /*8a770*/  @P6 STG.E.U8 desc[UR54][R2.64], R4 ;  /* 0x0000000402006986 */ /* 0x0003e2000c101136 */
[----:B0-----:R-:W-:Y:S01]  /*8a780*/  ISETP.LT.AND P6, PT, R11, UR4, !P3 ;  /* 0x000000040b007c0c */ /* 0x001fe2000dfc1270 */
[----:B------:R-:W0:Y:S01]  /*8a790*/  LDCU UR4, c[0x0][0x398] ;  /* 0x00007300ff0477ac */ /* 0x000e220008000800 */
[----:B------:R-:W-:Y:S01]  /*8a7a0*/  LOP3.LUT P4, RZ, R19, 0x8000000, RZ, 0xc0, !PT ;  /* 0x0800000013ff7812 */ /* 0x000fe2000788c0ff */
[----:B-1----:R-:W2:Y:S10]  /*8a7b0*/  LDL.LU.64 R2, [R1+0x7d8] ;  /* 0x0007d80001027983 */ /* 0x002eb40000300a00 */
[----:B---3--:R1:W-:Y:S01]  /*8a7c0*/  @P6 STG.E.U8 desc[UR54][R6.64], R0 ;  /* 0x0000000006006986 */ /* 0x0083e2000c101136 */
[----:B0-----:R-:W-:Y:S01]  /*8a7d0*/  ISETP.LT.AND P6, PT, R29, UR4, !P3 ;  /* 0x000000041d007c0c */ /* 0x001fe2000dfc1270 */
[----:B------:R-:W0:Y:S01]  /*8a7e0*/  LDCU UR4, c[0x0][0x398] ;  /* 0x00007300ff0477ac */ /* 0x000e220008000800 */
[----:B------:R-:W-:Y:S01]  /*8a7f0*/  LOP3.LUT P3, RZ, R19, 0x40000000, RZ, 0xc0, !PT ;  /* 0x4000000013ff7812 */ /* 0x000fe2000786c0ff */
[----:B-1----:R-:W3:Y:S04]  /*8a800*/  LDL.LU.64 R6, [R1+0x1e90] ;  /* 0x001e900001067983 */ /* 0x002ee80000300a00 */
[----:B------:R-:W2:Y:S04]  /*8a810*/  LDL.LU.64 R28, [R1+0x7f0] ;  /* 0x0007f000011c7983 */ /* 0x000ea80000300a00 */
[----:B------:R-:W2:Y:S01]  /*8a820*/  LDL.LU R19, [R1+0xfa4] ;  /* 0x000fa40001137983 */ /* 0x000ea20000300800 */
[----:B------:R-:W-:-:S05]  /*8a830*/  PRMT R0, R5, 0x7771, RZ ;  /* 0x0000777105007816 */ /* 0x000fca00000000ff */
[----:B------:R1:W-:Y:S01]  /*8a840*/  @P6 STG.E.U8 desc[UR54][R22.64], R0 ;  /* 0x0000000016006986 */ /* 0x0003e2000c101136 */
[----:B0-----:R-:W-:Y:S01]  /*8a850*/  ISETP.LT.AND P6, PT, R11, UR4, !P0 ;  /* 0x000000040b007c0c */ /* 0x001fe2000c7c1270 */
[----:B------:R-:W2:Y:S02]  /*8a860*/  LDCU UR4, c[0x0][0x398] ;  /* 0x00007300ff0477ac */ /* 0x000ea40008000800 */
[----:B-1----:R-:W3:Y:S01]  /*8a870*/  LDL.LU.64 R22, [R1+0x7e8] ;  /* 0x0007e80001167983 */ /* 0x002ee20000300a00 */
[----:B------:R-:W-:-:S09]  /*8a880*/  PRMT R0, R5, 0x7772, RZ ;  /* 0x0000777205007816 */ /* 0x000fd200000000ff */
[----:B------:R0:W-:Y:S04]  /*8a890*/  @P6 STG.E.U8 desc[UR54][R24.64], R0 ;  /* 0x0000000018006986 */ /* 0x0001e8000c101136 */
[----:B0-----:R-:W4:Y:S01]  /*8a8a0*/  LDL.LU.64 R24, [R1+0x808] ;  /* 0x0008080001187983 */ /* 0x001f220000300a00 */
[----:B------:R-:W-:Y:S02]  /*8a8b0*/  PRMT R5, R5, 0x7773, RZ ;  /* 0x0000777305057816 */ /* 0x000fe400000000ff */
[----:B--2---:R-:W-:Y:S01]  /*8a8c0*/  ISETP.LT.AND P6, PT, R19, UR4, !P0 ;  /* 0x0000000413007c0c */ /* 0x004fe2000c7c1270 */
[----:B------:R-:W0:-:S12]  /*8a8d0*/  LDCU UR4, c[0x0][0x398] ;  /* 0x00007300ff0477ac */ /* 0x000e180008000800 */
[----:B------:R1:W-:Y:S01]  /*8a8e0*/  @P6 STG.E.U8 desc[UR54][R20.64], R5 ;  /* 0x0000000514006986 */ /* 0x0003e2000c101136 */
[----:B0-----:R-:W-:Y:S01]  /*8a8f0*/  ISETP.LT.AND P6, PT, R11, UR4, !P2 ;  /* 0x000000040b007c0c */ /* 0x001fe2000d7c1270 */
[----:B------:R-:W0:Y:S02]  /*8a900*/  LDCU UR4, c[0x0][0x398] ;  /* 0x00007300ff0477ac */ /* 0x000e240008000800 */
[----:B-1----:R-:W2:Y:S01]  /*8a910*/  LDL.LU.64 R20, [R1+0x800] ;  /* 0x0008000001147983 */ /* 0x002ea20000300a00 */
[----:B---3--:R-:W-:-:S09]  /*8a920*/  PRMT R0, R6, 0x7770, RZ ;  /* 0x0000777006007816 */ /* 0x008fd200000000ff */
[----:B----4-:R1:W-:Y:S01]  /*8a930*/  @P6 STG.E.U8 desc[UR54][R26.64], R0 ;  /* 0x000000001a006986 */ /* 0x0103e2000c101136 */
[----:B0-----:R-:W-:Y:S01]  /*8a940*/  ISETP.LT.AND P6, PT, R19, UR4, !P2 ;  /* 0x0000000413007c0c */ /* 0x001fe2000d7c1270 */
[----:B------:R-:W0:Y:S02]  /*8a950*/  LDCU UR4, c[0x0][0x398] ;  /* 0x00007300ff0477ac */ /* 0x000e240008000800 */
[----:B-1----:R-:W3:Y:S01]  /*8a960*/  LDL.LU.64 R26, [R1+0x818] ;  /* 0x00081800011a7983 */ /* 0x002ee20000300a00 */
[----:B------:R-:W-:-:S09]  /*8a970*/  PRMT R0, R6, 0x7771, RZ ;  /* 0x0000777106007816 */ /* 0x000fd200000000ff */
[----:B------:R1:W-:Y:S04]  /*8a980*/  @P6 STG.E.U8 desc[UR54][R2.64], R0 ;  /* 0x0000000002006986 */ /* 0x0003e8000c101136 */
[----:B-1----:R-:W4:Y:S01]  /*8a990*/  LDL.LU.64 R2, [R1+0x810] ;  /* 0x0008100001027983 */ /* 0x002f220000300a00 */
[----:B0-----:R-:W-:Y:S01]  /*8a9a0*/  ISETP.LT.AND P6, PT, R11, UR4, !P4 ;  /* 0x000000040b007c0c */ /* 0x001fe2000e7c1270 */
[----:B------:R-:W0:Y:S01]  /*8a9b0*/  LDCU UR4, c[0x0][0x398] ;  /* 0x00007300ff0477ac */ /* 0x000e220008000800 */
[----:B------:R-:W-:-:S11]  /*8a9c0*/  PRMT R0, R6, 0x7772, RZ ;  /* 0x0000777206007816 */ /* 0x000fd600000000ff */
[----:B------:R1:W-:Y:S01]  /*8a9d0*/  @P6 STG.E.U8 desc[UR54][R28.64], R0 ;  /* 0x000000001c006986 */ /* 0x0003e2000c101136 */
        /* <DEDUP_REMOVED lines=15> */
[----:B--2---:R1:W-:Y:S01]  /*8aad0*/  @P6 STG.E.U8 desc[UR54][R20.64], R0 ;  /* 0x0000000014006986 */ /* 0x0043e2000c101136 */
[----:B0-----:R-:W-:Y:S01]  /*8aae0*/  ISETP.LT.AND P6, PT, R11, UR4, !P0 ;  /* 0x000000040b007c0c */ /* 0x001fe2000c7c1270 */
[----:B------:R-:W0:Y:S02]  /*8aaf0*/  LDCU UR4, c[0x0][0x398] ;  /* 0x00007300ff0477ac */ /* 0x000e240008000800 */
[----:B-1----:R-:W2:Y:S01]  /*8ab00*/  LDL.LU.64 R20, [R1+0x830] ;  /* 0x0008300001147983 */ /* 0x002ea20000300a00 */
[----:B------:R-:W-:-:S09]  /*8ab10*/  PRMT R0, R7, 0x7772, RZ ;  /* 0x0000777207007816 */ /* 0x000fd200000000ff */
[----:B---3--:R1:W-:Y:S01]  /*8ab20*/  @P6 STG.E.U8 desc[UR54][R26.64], R0 ;  /* 0x000000001a006986 */ /* 0x0083e2000c101136 */
[----:B0-----:R-:W-:Y:S01]  /*8ab30*/  ISETP.LT.AND P6, PT, R19, UR4, !P0 ;  /* 0x0000000413007c0c */ /* 0x001fe2000c7c1270 */
[----:B------:R-:W0:Y:S01]  /*8ab40*/  LDCU UR4, c[0x0][0x398] ;  /* 0x00007300ff0477ac */ /* 0x000e220008000800 */
[----:B------:R-:W-:Y:S01]  /*8ab50*/  PRMT R7, R7, 0x7773, RZ ;  /* 0x0000777307077816 */ /* 0x000fe200000000ff */
[----:B-1----:R-:W3:Y:S10]  /*8ab60*/  LDL.LU.64 R26, [R1+0x848] ;  /* 0x00084800011a7983 */ /* 0x002ef40000300a00 */
[----:B----4-:R1:W-:Y:S04]  /*8ab70*/  @P6 STG.E.U8 desc[UR54][R2.64], R7 ;  /* 0x0000000702006986 */ /* 0x0103e8000c101136 */
[----:B-1----:R-:W4:Y:S01]  /*8ab80*/  LDL.LU.64 R2, [R1+0x840] ;  /* 0x0008400001027983 */ /* 0x002f220000300a00 */
[----:B------:R-:W-:-:S04]  /*8ab90*/  LOP3.LUT P2, RZ, R18, 0x4, RZ, 0xc0, !PT ;  /* 0x0000000412ff7812 */ /* 0x000fc8000784c0ff */
[----:B0-----:R-:W-:Y:S01]  /*8aba0*/  ISETP.LT.AND P6, PT, R11, UR4, !P2 ;  /* 0x000000040b007c0c */ /* 0x001fe2000d7c1270 */
[----:B------:R-:W0:Y:S01]  /*8abb0*/  LDCU UR4, c[0x0][0x398] ;  /* 0x00007300ff0477ac */ /* 0x000e220008000800 */
[----:B------:R-:W-:-:S11]  /*8abc0*/  PRMT R0, R8, 0x7770, RZ ;  /* 0x0000777008007816 */ /* 0x000fd600000000ff */
        /* <DEDUP_REMOVED lines=16> */
[----:B------:R-:W-:Y:S02]  /*8acd0*/  LOP3.LUT P3, RZ, R18, 0x40, RZ, 0xc0, !PT ;  /* 0x0000004012ff7812 */ /* 0x000fe4000786c0ff */
[----:B------:R-:W-:-:S05]  /*8ace0*/  PRMT R0, R9, 0x7770, RZ ;  /* 0x0000777009007816 */ /* 0x000fca00000000ff */
[----:B--2---:R1:W-:Y:S01]  /*8acf0*/  @P6 STG.E.U8 desc[UR54][R20.64], R8 ;  /* 0x0000000814006986 */ /* 0x0043e2000c101136 */
[----:B0-----:R-:W-:Y:S01]  /*8ad00*/  ISETP.LT.AND P6, PT, R11, UR4, !P3 ;  /* 0x000000040b007c0c */ /* 0x001fe2000dfc1270 */
[----:B------:R-:W0:Y:S02]  /*8ad10*/  LDCU UR4, c[0x0][0x398] ;  /* 0x00007300ff0477ac */ /* 0x000e240008000800 */
[----:B-1----:R-:W2:Y:S10]  /*8ad20*/  LDL.LU.64 R20, [R1+0x860] ;  /* 0x0008600001147983 */ /* 0x002eb40000300a00 */
[----:B---3--:R1:W-:Y:S01]  /*8ad30*/  @P6 STG.E.U8 desc[UR54][R26.64], R0 ;  /* 0x000000001a006986 */ /* 0x0083e2000c101136 */
[----:B0-----:R-:W-:Y:S01]  /*8ad40*/  ISETP.LT.AND P6, PT, R19, UR4, !P3 ;  /* 0x0000000413007c0c */ /* 0x001fe2000dfc1270 */
[----:B------:R-:W0:Y:S02]  /*8ad50*/  LDCU UR4, c[0x0][0x398] ;  /* 0x00007300ff0477ac */ /* 0x000e240008000800 */
[----:B-1----:R-:W3:Y:S01]  /*8ad60*/  LDL.LU.64 R26, [R1+0x908] ;  /* 0x00090800011a7983 */ /* 0x002ee20000300a00 */
[----:B------:R-:W-:-:S09]  /*8ad70*/  PRMT R0, R9, 0x7771, RZ ;  /* 0x0000777109007816 */ /* 0x000fd200000000ff */
        /* <DEDUP_REMOVED lines=8> */
[----:B------:R-:W0:Y:S01]  /*8ae00*/  LDCU UR4, c[0x0][0x398] ;  /* 0x00007300ff0477ac */ /* 0x000e220008000800 */
[----:B------:R-:W-:Y:S02]  /*8ae10*/  PRMT R9, R9, 0x7773, RZ ;  /* 0x0000777309097816 */ /* 0x000fe400000000ff */
[----:B------:R-:W-:Y:S02]  /*8ae20*/  LOP3.LUT P2, RZ, R18, 0x400, RZ, 0xc0, !PT ;  /* 0x0000040012ff7812 */ /* 0x000fe4000784c0ff */
[----:B-1----:R-:W-:Y:S01]  /*8ae30*/  PRMT R0, R10, 0x7770, RZ ;  /* 0x000077700a007816 */ /* 0x002fe200000000ff */
[----:B------:R-:W4:Y:S06]  /*8ae40*/  LDL.LU.64 R28, [R1+0x918] ;  /* 0x00091800011c7983 */ /* 0x000f2c0000300a00 */
[----:B------:R1:W-:Y:S01]  /*8ae50*/  @P6 STG.E.U8 desc[UR54][R22.64], R9 ;  /* 0x0000000916006986 */ /* 0x0003e2000c101136 */
[----:B0-----:R-:W-:Y:S01]  /*8ae60*/  ISETP.LT.AND P6, PT, R11, UR4, !P2 ;  /* 0x000000040b007c0c */ /* 0x001fe2000d7c1270 */
[----:B------:R-:W0:Y:S01]  /*8ae70*/  LDCU UR4, c[0x0][0x398] ;  /* 0x00007300ff0477ac */ /* 0x000e220008000800 */
[----:B------:R-:W-:Y:S01]  /*8ae80*/  LOP3.LUT P4, RZ, R18, 0x2000, RZ, 0xc0, !PT ;  /* 0x0000200012ff7812 */ /* 0x000fe2000788c0ff */
[----:B-1----:R-:W4:Y:S10]  /*8ae90*/  LDL.LU.64 R22, [R1+0x910] ;  /* 0x0009100001167983 */ /* 0x002f340000300a00 */
[----:B------:R1:W-:Y:S01]  /*8aea0*/  @P6 STG.E.U8 desc[UR54][R24.64], R0 ;  /* 0x0000000018006986 */ /* 0x0003e2000c101136 */
[----:B0-----:R-:W-:Y:S01]  /*8aeb0*/  ISETP.LT.AND P6, PT, R19, UR4, !P2 ;  /* 0x0000000413007c0c */ /* 0x001fe2000d7c1270 */
[----:B------:R-:W0:Y:S01]  /*8aec0*/  LDCU UR4, c[0x0][0x398] ;  /* 0x00007300ff0477ac */ /* 0x000e220008000800 */
[C---:B-1----:R-:W-:Y:S01]  /*8aed0*/  PRMT R0, R10.reuse, 0x7771, RZ ;  /* 0x000077710a007816 */ /* 0x042fe200000000ff */
[----:B------:R-:W4:Y:S10]  /*8aee0*/  LDL.LU.64 R24, [R1+0x928] ;  /* 0x0009280001187983 */ /* 0x000f340000300a00 */
[----:B--2---:R1:W-:Y:S01]  /*8aef0*/  @P6 STG.E.U8 desc[UR54][R20.64], R0 ;  /* 0x0000000014006986 */ /* 0x0043e2000c101136 */
[----:B0-----:R-:W-:Y:S01]  /*8af00*/  ISETP.LT.AND P6, PT, R11, UR4, !P4 ;  /* 0x000000040b007c0c */ /* 0x001fe2000e7c1270 */
[----:B------:R-:W0:Y:S01]  /*8af10*/  LDCU UR4, c[0x0][0x398] ;  /* 0x00007300ff0477ac */ /* 0x000e220008000800 */
[C---:B-1----:R-:W-:Y:S01]  /*8af20*/  PRMT R0, R10.reuse, 0x7772, RZ ;  /* 0x000077720a007816 */ /* 0x042fe200000000ff */
[----:B------:R-:W2:Y:S01]  /*8af30*/  LDL.LU.64 R20, [R1+0x920] ;  /* 0x0009200001147983 */ /* 0x000ea20000300a00 */
[----:B------:R-:W-:-:S03]  /*8af40*/  PRMT R10, R10, 0x7773, RZ ;  /* 0x000077730a0a7816 */ /* 0x000fc600000000ff */
[----:B------:R-:W2:Y:S06]  /*8af50*/  LDL.LU R11, [R1+0x1e88] ;  /* 0x001e8800010b7983 */ /* 0x000eac0000300800 */
[----:B---3--:R1:W-:Y:S01]  /*8af60*/  @P6 STG.E.U8 desc[UR54][R26.64], R0 ;  /* 0x000000001a006986 */ /* 0x0083e2000c101136 */
[----:B0-----:R-:W-:Y:S01]  /*8af70*/  ISETP.LT.AND P6, PT, R19, UR4, !P4 ;  /* 0x0000000413007c0c */ /* 0x001fe2000e7c1270 */
[----:B------:R-:W0:Y:S02]  /*8af80*/  LDCU UR4, c[0x0][0x398] ;  /* 0x00007300ff0477ac */ /* 0x000e240008000800 */
[----:B-1----:R-:W3:Y:S10]  /*8af90*/  LDL.LU.64 R26, [R1+0x938] ;  /* 0x00093800011a7983 */ /* 0x002ef40000300a00 */
[----:B----4-:R1:W-:Y:S04]  /*8afa0*/  @P6 STG.E.U8 desc[UR54][R2.64], R10 ;  /* 0x0000000a02006986 */ /* 0x0103e8000c101136 */
[----:B-1----:R-:W4:Y:S04]  /*8afb0*/  LDL.LU.64 R2, [R1+0x930] ;  /* 0x0009300001027983 */ /* 0x002f280000300a00 */
[----:B------:R-:W0:Y:S01]  /*8afc0*/  LDL.LU R10, [R1+0xfa0] ;  /* 0x000fa000010a7983 */ /* 0x000e220000300800 */
[----:B------:R-:W-:-:S02]  /*8afd0*/  LOP3.LUT P3, RZ, R18, 0x10000, RZ, 0xc0, !PT ;  /* 0x0001000012ff7812 */ /* 0x000fc4000786c0ff */
[C---:B------:R-:W-:Y:S02]  /*8afe0*/  LOP3.LUT P0, RZ, R18.reuse, 0x20000, RZ, 0xc0, !PT ;  /* 0x0002000012ff7812 */ /* 0x040fe4000780c0ff */
[----:B------:R-:W-:Y:S02]  /*8aff0*/  LOP3.LUT P2, RZ, R18, 0x100000, RZ, 0xc0, !PT ;  /* 0x0010000012ff7812 */ /* 0x000fe4000784c0ff */
[----:B--2---:R-:W-:Y:S02]  /*8b000*/  PRMT R0, R11, 0x7770, RZ ;  /* 0x000077700b007816 */ /* 0x004fe400000000ff */
[----:B0-----:R-:W-:Y:S01]  /*8b010*/  ISETP.LT.AND P6, PT, R10, UR4, !P3 ;  /* 0x000000040a007c0c */ /* 0x001fe2000dfc1270 */
[----:B------:R-:W0:-:S12]  /*8b020*/  LDCU UR4, c[0x0][0x398] ;  /* 0x00007300ff0477ac */ /* 0x000e180008000800 */
[----:B------:R1:W-:Y:S04]  /*8b030*/  @P6 STG.E.U8 desc[UR54][R28.64], R0 ;  /* 0x000000001c006986 */ /* 0x0003e8000c101136 */
[----:B-1----:R-:W2:Y:S01]  /*8b040*/  LDL.LU.64 R28, [R1+0x948] ;  /* 0x00094800011c7983 */ /* 0x002ea20000300a00 */
[----:B0-----:R-:W-:Y:S01]  /*8b050*/  ISETP.LT.AND P6, PT, R19, UR4, !P3 ;  /* 0x0000000413007c0c */ /* 0x001fe2000dfc1270 */
[----:B------:R-:W0:Y:S01]  /*8b060*/  LDCU UR4, c[0x0][0x398] ;  /* 0x00007300ff0477ac */ /* 0x000e220008000800 */
[----:B------:R-:W-:-:S11]  /*8b070*/  PRMT R0, R11, 0x7771, RZ ;  /* 0x000077710b007816 */ /* 0x000fd600000000ff */
[----:B------:R1:W-:Y:S01]  /*8b080*/  @P6 STG.E.U8 desc[UR54][R22.64], R0 ;  /* 0x0000000016006986 */ /* 0x0003e2000c101136 */
[----:B0-----:R-:W-:Y:S01]  /*8b090*/  ISETP.LT.AND P6, PT, R10, UR4, !P0 ;  /* 0x000000040a007c0c */ /* 0x001fe2000c7c1270 */
[----:B------:R-:W0:Y:S02]  /*8b0a0*/  LDCU UR4, c[0x0][0x398] ;  /* 0x00007300ff0477ac */ /* 0x000e240008000800 */
[----:B-1----:R-:W2:Y:S01]  /*8b0b0*/  LDL.LU.64 R22, [R1+0x940] ;  /* 0x0009400001167983 */ /* 0x002ea20000300a00 */
[----:B------:R-:W-:-:S09]  /*8b0c0*/  PRMT R0, R11, 0x7772, RZ ;  /* 0x000077720b007816 */ /* 0x000fd200000000ff */
        /* <DEDUP_REMOVED lines=10> */
[----:B---3--:R1:W-:Y:S04]  /*8b170*/  @P6 STG.E.U8 desc[UR54][R26.64], R0 ;  /* 0x000000001a006986 */ /* 0x0083e8000c101136 */
[----:B-1----:R-:W3:Y:S01]  /*8b180*/  LDL.LU.64 R26, [R1+0x970] ;  /* 0x00097000011a7983 */ /* 0x002ee20000300a00 */
        /* <DEDUP_REMOVED lines=8> */
[C---:B------:R-:W-:Y:S02]  /*8b210*/  PRMT R0, R12.reuse, 0x7772, RZ ;  /* 0x000077720c007816 */ /* 0x040fe400000000ff */
[----:B------:R-:W-:Y:S02]  /*8b220*/  PRMT R12, R12, 0x7773, RZ ;  /* 0x000077730c0c7816 */ /* 0x000fe400000000ff */
[----:B------:R-:W-:-:S05]  /*8b230*/  LOP3.LUT P3, RZ, R18, 0x1000000, RZ, 0xc0, !PT ;  /* 0x0100000012ff7812 */ /* 0x000fca000786c0ff */
[----:B--2---:R1:W-:Y:S04]  /*8b240*/  @P6 STG.E.U8 desc[UR54][R28.64], R0 ;  /* 0x000000001c006986 */ /* 0x0043e8000c101136 */
[----:B-1----:R-:W2:Y:S01]  /*8b250*/  LDL.LU.64 R28, [R1+0x980] ;  /* 0x00098000011c7983 */ /* 0x002ea20000300a00 */
[----:B0-----:R-:W-:Y:S01]  /*8b260*/  ISETP.LT.AND P6, PT, R19, UR4, !P4 ;  /* 0x0000000413007c0c */ /* 0x001fe2000e7c1270 */
[----:B------:R-:W0:-:S12]  /*8b270*/  LDCU UR4, c[0x0][0x398] ;  /* 0x00007300ff0477ac */ /* 0x000e180008000800 */
        /* <DEDUP_REMOVED lines=9> */
[C---:B------:R-:W-:Y:S02]  /*8b310*/  PRMT R0, R13.reuse, 0x7771, RZ ;  /* 0x000077710d007816 */ /* 0x040fe400000000ff */
[----:B------:R-:W-:Y:S01]  /*8b320*/  LOP3.LUT P0, RZ, R18, 0x4000000, RZ, 0xc0, !PT ;  /* 0x0400000012ff7812 */ /* 0x000fe2000780c0ff */
[----:B------:R-:W2:Y:S06]  /*8b330*/  LDL.LU.64 R4, [R1+0x988] ;  /* 0x0009880001047983 */ /* 0x000eac0000300a00 */
[----:B------:R1:W-:Y:S01]  /*8b340*/  @P6 STG.E.U8 desc[UR54][R20.64], R0 ;  /* 0x0000000014006986 */ /* 0x0003e2000c101136 */
[----:B0-----:R-:W-:Y:S01]  /*8b350*/  ISETP.LT.AND P6, PT, R10, UR4, !P0 ;  /* 0x000000040a007c0c */ /* 0x001fe2000c7c1270 */
[----:B------:R-:W0:Y:S01]  /*8b360*/  LDCU UR4, c[0x0][0x398] ;  /* 0x00007300ff0477ac */ /* 0x000e220008000800 */
[----:B-1----:R-:W-:-:S11]  /*8b370*/  PRMT R0, R13, 0x7772, RZ ;  /* 0x000077720d007816 */ /* 0x002fd600000000ff */
[----:B---3--:R1:W-:Y:S04]  /*8b380*/  @P6 STG.E.U8 desc[UR54][R26.64], R0 ;  /* 0x000000001a006986 */ /* 0x0083e8000c101136 */
[----:B-1----:R-:W3:Y:S04]  /*8b390*/  LDL.LU.64 R26, [R1+0x9a0] ;  /* 0x0009a000011a7983 */ /* 0x002ee80000300a00 */
[----:B------:R-:W3:Y:S01]  /*8b3a0*/  LDL.LU.64 R20, [R1+0x998] ;  /* 0x0009980001147983 */ /* 0x000ee20000300a00 */
[----:B0-----:R-:W-:Y:S01]  /*8b3b0*/  ISETP.LT.AND P6, PT, R19, UR4, !P0 ;  /* 0x0000000413007c0c */ /* 0x001fe2000c7c1270 */
[----:B------:R-:W0:Y:S01]  /*8b3c0*/  LDCU UR4, c[0x0][0x398] ;  /* 0x00007300ff0477ac */ /* 0x000e220008000800 */
[----:B------:R-:W-:-:S02]  /*8b3d0*/  PRMT R13, R13, 0x7773, RZ ;  /* 0x000077730d0d7816 */ /* 0x000fc400000000ff */
[----:B------:R-:W-:-:S09]  /*8b3e0*/  LOP3.LUT P2, RZ, R18, 0x10000000, RZ, 0xc0, !PT ;  /* 0x1000000012ff7812 */ /* 0x000fd2000784c0ff */
[----:B----4-:R-:W-:Y:S01]  /*8b3f0*/  @P6 STG.E.U8 desc[UR54][R2.64], R13 ;  /* 0x0000000d02006986 */ /* 0x010fe2000c101136 */
[----:B0-----:R-:W-:Y:S01]  /*8b400*/  ISETP.LT.AND P6, PT, R10, UR4, !P2 ;  /* 0x000000040a007c0c */ /* 0x001fe2000d7c1270 */
[----:B------:R-:W0:Y:S01]  /*8b410*/  LDCU UR4, c[0x0][0x398] ;  /* 0x00007300ff0477ac */ /* 0x000e220008000800 */
[----:B------:R-:W-:Y:S02]  /*8b420*/  PRMT R0, R14, 0x7770, RZ ;  /* 0x000077700e007816 */ /* 0x000fe400000000ff */
[----:B------:R-:W-:-:S09]  /*8b430*/  LOP3.LUT P4, RZ, R18, 0x40000000, RZ, 0xc0, !PT ;  /* 0x4000000012ff7812 */ /* 0x000fd2000788c0ff */
[----:B--2---:R1:W-:Y:S04]  /*8b440*/  @P6 STG.E.U8 desc[UR54][R28.64], R0 ;  /* 0x000000001c006986 */ /* 0x0043e8000c101136 */
[----:B-1----:R-:W2:Y:S04]  /*8b450*/  LDL.LU.64 R28, [R1+0x9a8] ;  /* 0x0009a800011c7983 */ /* 0x002ea80000300a00 */
[----:B------:R-:W4:Y:S01]  /*8b460*/  LDL.LU R3, [R1+0x1d0] ;  /* 0x0001d00001037983 */ /* 0x000f220000300800 */
        /* <DEDUP_REMOVED lines=13> */
[----:B------:R-:W-:Y:S01]  /*8b540*/  LOP3.LUT P3, RZ, R17, 0x1, RZ, 0xc0, !PT ;  /* 0x0000000111ff7812 */ /* 0x000fe2000786c0ff */
[----:B------:R-:W4:Y:S06]  /*8b550*/  LDL.LU.64 R8, [R1+0x9b8] ;  /* 0x0009b80001087983 */ /* 0x000f2c0000300a00 */
[----:B------:R-:W-:Y:S01]  /*8b560*/  @P6 STG.E.U8 desc[UR54][R4.64], R14 ;  /* 0x0000000e04006986 */ /* 0x000fe2000c101136 */
[----:B0-----:R-:W-:Y:S01]  /*8b570*/  ISETP.LT.AND P6, PT, R10, UR4, !P3 ;  /* 0x000000040a007c0c */ /* 0x001fe2000dfc1270 */
[----:B------:R-:W0:Y:S01]  /*8b580*/  LDCU UR4, c[0x0][0x398] ;  /* 0x00007300ff0477ac */ /* 0x000e220008000800 */
[----:B------:R-:W-:-:S11]  /*8b590*/  PRMT R0, R15, 0x7770, RZ ;  /* 0x000077700f007816 */ /* 0x000fd600000000ff */
[----:B---3--:R1:W-:Y:S01]  /*8b5a0*/  @P6 STG.E.U8 desc[UR54][R26.64], R0 ;  /* 0x000000001a006986 */ /* 0x0083e2000c101136 */
[----:B0-----:R-:W-:Y:S01]  /*8b5b0*/  ISETP.LT.AND P6, PT, R19, UR4, !P3 ;  /* 0x0000000413007c0c */ /* 0x001fe2000dfc1270 */
[----:B------:R-:W0:Y:S02]  /*8b5c0*/  LDCU UR4, c[0x0][0x398] ;  /* 0x00007300ff0477ac */ /* 0x000e240008000800 */
[----:B-1----:R-:W3:Y:S01]  /*8b5d0*/  LDL.LU.64 R26, [R1+0x9d0] ;  /* 0x0009d000011a7983 */ /* 0x002ee20000300a00 */
[----:B------:R-:W-:-:S09]  /*8b5e0*/  PRMT R0, R15, 0x7771, RZ ;  /* 0x000077710f007816 */ /* 0x000fd200000000ff */
[----:B------:R1:W-:Y:S04]  /*8b5f0*/  @P6 STG.E.U8 desc[UR54][R20.64], R0 ;  /* 0x0000000014006986 */ /* 0x0003e8000c101136 */
[----:B-1----:R-:W3:Y:S01]  /*8b600*/  LDL.LU.64 R20, [R1+0x9c8] ;  /* 0x0009c80001147983 */ /* 0x002ee20000300a00 */
[----:B------:R-:W-:-:S04]  /*8b610*/  LOP3.LUT P0, RZ, R17, 0x8, RZ, 0xc0, !PT ;  /* 0x0000000811ff7812 */ /* 0x000fc8000780c0ff */
[----:B0-----:R-:W-:Y:S01]  /*8b620*/  ISETP.LT.AND P6, PT, R10, UR4, !P0 ;  /* 0x000000040a007c0c */ /* 0x001fe2000c7c1270 */
[----:B------:R-:W0:Y:S01]  /*8b630*/  LDCU UR4, c[0x0][0x398] ;  /* 0x00007300ff0477ac */ /* 0x000e220008000800 */
[C---:B------:R-:W-:Y:S02]  /*8b640*/  PRMT R0, R15.reuse, 0x7772, RZ ;  /* 0x000077720f007816 */ /* 0x040fe400000000ff */
[----:B------:R-:W-:Y:S02]  /*8b650*/  PRMT R15, R15, 0x7773, RZ ;  /* 0x000077730f0f7816 */ /* 0x000fe400000000ff */
[----:B------:R-:W-:-:S07]  /*8b660*/  LOP3.LUT P2, RZ, R17, 0x40, RZ, 0xc0, !PT ;  /* 0x0000004011ff7812 */ /* 0x000fce000784c0ff */
[----:B--2---:R1:W-:Y:S04]  /*8b670*/  @P6 STG.E.U8 desc[UR54][R28.64], R0 ;  /* 0x000000001c006986 */ /* 0x0043e8000c101136 */
[----:B----4-:R-:W2:Y:S04]  /*8b680*/  LDS.128 R4, [R3] ;  /* 0x0000000003047984 */ /* 0x010ea80000000c00 */
[----:B-1----:R-:W4:Y:S01]  /*8b690*/  LDL.LU.64 R28, [R1+0x9e0] ;  /* 0x0009e000011c7983 */ /* 0x002f220000300a00 */
[----:B0-----:R-:W-:Y:S01]  /*8b6a0*/  ISETP.LT.AND P6, PT, R19, UR4, !P0 ;  /* 0x0000000413007c0c */ /* 0x001fe2000c7c1270 */
[----:B------:R-:W0:-:S12]  /*8b6b0*/  LDCU UR4, c[0x0][0x398] ;  /* 0x00007300ff0477ac */ /* 0x000e180008000800 */
[----:B------:R1:W-:Y:S01]  /*8b6c0*/  @P6 STG.E.U8 desc[UR54][R22.64], R15 ;  /* 0x0000000f16006986 */ /* 0x0003e2000c101136 */
[----:B0-----:R-:W-:Y:S01]  /*8b6d0*/  ISETP.LT.AND P6, PT, R10, UR4, !P2 ;  /* 0x000000040a007c0c */ /* 0x001fe2000d7c1270 */
[----:B------:R-:W0:Y:S02]  /*8b6e0*/  LDCU UR4, c[0x0][0x398] ;  /* 0x00007300ff0477ac */ /* 0x000e240008000800 */
[----:B-1----:R-:W4:Y:S01]  /*8b6f0*/  LDL.LU.64 R22, [R1+0x9d8] ;  /* 0x0009d80001167983 */ /* 0x002f220000300a00 */
[----:B--2---:R-:W-:-:S09]  /*8b700*/  PRMT R0, R4, 0x7770, RZ ;  /* 0x0000777004007816 */ /* 0x004fd200000000ff */
[----:B------:R1:W-:Y:S01]  /*8b710*/  @P6 STG.E.U8 desc[UR54][R24.64], R0 ;  /* 0x0000000018006986 */ /* 0x0003e2000c101136 */
[----:B0-----:R-:W-:Y:S01]  /*8b720*/  ISETP.LT.AND P6, PT, R19, UR4, !P2 ;  /* 0x0000000413007c0c */ /* 0x001fe2000d7c1270 */
[----:B------:R-:W0:Y:S02]  /*8b730*/  LDCU UR4, c[0x0][0x398] ;  /* 0x00007300ff0477ac */ /* 0x000e240008000800 */
[----:B-1----:R-:W2:Y:S01]  /*8b740*/  LDL.LU.64 R24, [R1+0x9f0] ;  /* 0x0009f00001187983 */ /* 0x002ea20000300a00 */
[----:B------:R-:W-:Y:S02]  /*8b750*/  PRMT R0, R4, 0x7771, RZ ;  /* 0x0000777104007816 */ /* 0x000fe400000000ff */
[----:B------:R-:W-:-:S07]  /*8b760*/  LOP3.LUT P4, RZ, R17, 0x80, RZ, 0xc0, !PT ;  /* 0x0000008011ff7812 */ /* 0x000fce000788c0ff */
[----:B------:R1:W-:Y:S01]  /*8b770*/  @P6 STG.E.U8 desc[UR54][R8.64], R0 ;  /* 0x0000000008006986 */ /* 0x0003e2000c101136 */
        /* <DEDUP_REMOVED lines=9> */
[----:B------:R1:W-:Y:S04]  /*8b810*/  @P6 STG.E.U8 desc[UR54][R20.64], R4 ;  /* 0x0000000414006986 */ /* 0x0003e8000c101136 */
[----:B-1----:R-:W3:Y:S01]  /*8b820*/  LDL.LU.64 R20, [R1+0x9f8] ;  /* 0x0009f80001147983 */ /* 0x002ee20000300a00 */
[----:B------:R-:W-:-:S04]  /*8b830*/  LOP3.LUT P3, RZ, R17, 0x400, RZ, 0xc0, !PT ;  /* 0x0000040011ff7812 */ /* 0x000fc8000786c0ff */
[----:B0-----:R-:W-:Y:S01]  /*8b840*/  ISETP.LT.AND P6, PT, R10, UR4, !P3 ;  /* 0x000000040a007c0c */ /* 0x001fe2000dfc1270 */
[----:B------:R-:W0:Y:S01]  /*8b850*/  LDCU UR4, c[0x0][0x398] ;  /* 0x00007300ff0477ac */ /* 0x000e220008000800 */
[----:B------:R-:W-:Y:S02]  /*8b860*/  PRMT R0, R5, 0x7770, RZ ;  /* 0x0000777005007816 */ /* 0x000fe400000000ff */
[----:B------:R-:W-:-:S09]  /*8b870*/  LOP3.LUT P0, RZ, R17, 0x1000, RZ, 0xc0, !PT ;  /* 0x0000100011ff7812 */ /* 0x000fd2000780c0ff */
[----:B----4-:R1:W-:Y:S04]  /*8b880*/  @P6 STG.E.U8 desc[UR54][R28.64], R0 ;  /* 0x000000001c006986 */ /* 0x0103e8000c101136 */
        /* <DEDUP_REMOVED lines=9> */
[----:B--2---:R1:W-:Y:S01]  /*8b920*/  @P6 STG.E.U8 desc[UR54][R24.64], R0 ;  /* 0x0000000018006986 */ /* 0x0043e2000c101136 */
        /* <DEDUP_REMOVED lines=23> */
[----:B----4-:R1:W-:Y:S04]  /*8baa0*/  @P6 STG.E.U8 desc[UR54][R28.64], R0 ;  /* 0x000000001c006986 */ /* 0x0103e8000c101136 */
[----:B-1----:R-:W4:Y:S01]  /*8bab0*/  LDL.LU.64 R28, [R1+0xa40] ;  /* 0x000a4000011c7983 */ /* 0x002f220000300a00 */
[----:B0-----:R-:W-:Y:S01]  /*8bac0*/  ISETP.LT.AND P6, PT, R19, UR4, !P4 ;  /* 0x0000000413007c0c */ /* 0x001fe2000e7c1270 */
[----:B------:R-:W0:Y:S01]  /*8bad0*/  LDCU UR4, c[0x0][0x398] ;  /* 0x00007300ff0477ac */ /* 0x000e220008000800 */
[----:B------:R-:W-:-:S11]  /*8bae0*/  PRMT R0, R7, 0x7770, RZ ;  /* 0x0000777007007816 */ /* 0x000fd600000000ff */
[----:B------:R1:W-:Y:S01]  /*8baf0*/  @P6 STG.E.U8 desc[UR54][R22.64], R6 ;  /* 0x0000000616006986 */ /* 0x0003e2000c101136 */
[C---:B0-----:R-:W-:Y:S01]  /*8bb00*/  ISETP.LT.AND P6, PT, R10.reuse, UR4, !P3 ;  /* 0x000000040a007c0c */ /* 0x041fe2000dfc1270 */
[----:B------:R-:W0:Y:S01]  /*8bb10*/  LDCU UR4, c[0x0][0x398] ;  /* 0x00007300ff0477ac */ /* 0x000e220008000800 */
[----:B------:R-:W-:Y:S01]  /*8bb20*/  LOP3.LUT P0, RZ, R17, 0x100000, RZ, 0xc0, !PT ;  /* 0x0010000011ff7812 */ /* 0x000fe2000780c0ff */
[----:B-1----:R-:W4:Y:S10]  /*8bb30*/  LDL.LU.64 R22, [R1+0xa38] ;  /* 0x000a380001167983 */ /* 0x002f340000300a00 */
[----:B--2---:R1:W-:Y:S01]  /*8bb40*/  @P6 STG.E.U8 desc[UR54][R24.64], R0 ;  /* 0x0000000018006986 */ /* 0x0043e2000c101136 */
[----:B0-----:R-:W-:Y:S01]  /*8bb50*/  ISETP.LT.AND P6, PT, R19, UR4, !P3 ;  /* 0x0000000413007c0c */ /* 0x001fe2000dfc1270 */
[----:B------:R-:W0:Y:S01]  /*8bb60*/  LDCU UR4, c[0x0][0x398] ;  /* 0x00007300ff0477ac */ /* 0x000e220008000800 */
[C---:B-1----:R-:W-:Y:S01]  /*8bb70*/  PRMT R0, R7.reuse, 0x7771, RZ ;  /* 0x0000777107007816 */ /* 0x042fe200000000ff */
[----:B------:R-:W2:Y:S10]  /*8bb80*/  LDL.LU.64 R24, [R1+0xa50] ;  /* 0x000a500001187983 */ /* 0x000eb40000300a00 */
[----:B------:R1:W-:Y:S01]  /*8bb90*/  @P6 STG.E.U8 desc[UR54][R8.64], R0 ;  /* 0x0000000008006986 */ /* 0x0003e2000c101136 */
[----:B0-----:R-:W-:Y:S01]  /*8bba0*/  ISETP.LT.AND P6, PT, R10, UR4, !P0 ;  /* 0x000000040a007c0c */ /* 0x001fe2000c7c1270 */
[----:B------:R-:W0:Y:S01]  /*8bbb0*/  LDCU UR4, c[0x0][0x398] ;  /* 0x00007300ff0477ac */ /* 0x000e220008000800 */
[----:B-1----:R-:W-:-:S11]  /*8bbc0*/  PRMT R0, R7, 0x7772, RZ ;  /* 0x0000777207007816 */ /* 0x002fd600000000ff */
[----:B---3--:R1:W-:Y:S01]  /*8bbd0*/  @P6 STG.E.U8 desc[UR54][R26.64], R0 ;  /* 0x000000001a006986 */ /* 0x0083e2000c101136 */
[----:B0-----:R-:W-:Y:S01]  /*8bbe0*/  ISETP.LT.AND P6, PT, R19, UR4, !P0 ;  /* 0x0000000413007c0c */ /* 0x001fe2000c7c1270 */
[----:B------:R-:W0:Y:S01]  /*8bbf0*/  LDCU UR4, c[0x0][0x398] ;  /* 0x00007300ff0477ac */ /* 0x000e220008000800 */
[----:B------:R-:W-:Y:S02]  /*8bc00*/  PRMT R7, R7, 0x7773, RZ ;  /* 0x0000777307077816 */ /* 0x000fe400000000ff */
[----:B------:R-:W-:Y:S01]  /*8bc10*/  LOP3.LUT P2, RZ, R17, 0x400000, RZ, 0xc0, !PT ;  /* 0x0040000011ff7812 */ /* 0x000fe2000784c0ff */
[----:B-1----:R-:W3:Y:S08]  /*8bc20*/  LDL.LU.64 R26, [R1+0xa48] ;  /* 0x000a4800011a7983 */ /* 0x002ef00000300a00 */
[----:B------:R-:W-:Y:S04]  /*8bc30*/  @P6 STG.E.U8 desc[UR54][R20.64], R7 ;  /* 0x0000000714006986 */ /* 0x000fe8000c101136 */
[----:B------:R-:W1:Y:S01]  /*8bc40*/  LDS.128 R4, [R3+0x400] ;  /* 0x0004000003047984 */ /* 0x000e620000000c00 */
[----:B0-----:R-:W-:Y:S01]  /*8bc50*/  ISETP.LT.AND P6, PT, R10, UR4, !P2 ;  /* 0x000000040a007c0c */ /* 0x001fe2000d7c1270 */
[----:B------:R-:W0:Y:S01]  /*8bc60*/  LDCU UR4, c[0x0][0x398] ;  /* 0x00007300ff0477ac */ /* 0x000e220008000800 */
[C---:B-1----:R-:W-:Y:S01]  /*8bc70*/  PRMT R0, R4.reuse, 0x7770, RZ ;  /* 0x0000777004007816 */ /* 0x042fe200000000ff */
[----:B------:R-:W-:Y:S10]  /*8bc80*/  STL.64 [R1+0x1e80], R6 ;  /* 0x001e800601007387 */ /* 0x000ff40000100a00 */
[----:B----4-:R1:W-:Y:S04]  /*8bc90*/  @P6 STG.E.U8 desc[UR54][R28.64], R0 ;  /* 0x000000001c006986 */ /* 0x0103e8000c101136 */
[----:B-1----:R-:W4:Y:S04]  /*8bca0*/  LDL.LU.64 R28, [R1+0xa58] ;  /* 0x000a5800011c7983 */ /* 0x002f280000300a00 */
[----:B------:R-:W4:Y:S01]  /*8bcb0*/  LDL.LU.64 R6, [R1+0xa30] ;  /* 0x000a300001067983 */ /* 0x000f220000300a00 */
[----:B0-----:R-:W-:Y:S01]  /*8bcc0*/  ISETP.LT.AND P6, PT, R19, UR4, !P2 ;  /* 0x0000000413007c0c */ /* 0x001fe2000d7c1270 */
[----:B------:R-:W0:Y:S01]  /*8bcd0*/  LDCU UR4, c[0x0][0x398] ;  /* 0x00007300ff0477ac */ /* 0x000e220008000800 */
[----:B------:R-:W-:Y:S01]  /*8bce0*/  PRMT R0, R4, 0x7771, RZ ;  /* 0x0000777104007816 */ /* 0x000fe200000000ff */
[----:B------:R-:W4:Y:S01]  /*8bcf0*/  LDL.LU.64 R14, [R1+0x770] ;  /* 0x00077000010e7983 */ /* 0x000f220000300a00 */
[----:B------:R-:W-:-:S02]  /*8bd00*/  LOP3.LUT P1, RZ, R17, 0x2000000, RZ, 0xc0, !PT ;  /* 0x0200000011ff7812 */ /* 0x000fc4000782c0ff */
[----:B------:R-:W-:Y:S01]  /*8bd10*/  LOP3.LUT P5, RZ, R16, 0x40000, RZ, 0xc0, !PT ;  /* 0x0004000010ff7812 */ /* 0x000fe200078ac0ff */
[----:B------:R-:W4:Y:S06]  /*8bd20*/  LDL.LU.64 R12, [R1+0x6e8] ;  /* 0x0006e800010c7983 */ /* 0x000f2c0000300a00 */
[----:B------:R1:W-:Y:S01]  /*8bd30*/  @P6 STG.E.U8 desc[UR54][R22.64], R0 ;  /* 0x0000000016006986 */ /* 0x0003e2000c101136 */
[----:B0-----:R-:W-:Y:S01]  /*8bd40*/  ISETP.LT.AND P6, PT, R10, UR4, !P1 ;  /* 0x000000040a007c0c */ /* 0x001fe2000cfc1270 */
[----:B------:R-:W0:Y:S01]  /*8bd50*/  LDCU UR4, c[0x0][0x398] ;  /* 0x00007300ff0477ac */ /* 0x000e220008000800 */
[----:B-1----:R-:W-:-:S11]  /*8bd60*/  PRMT R0, R4, 0x7772, RZ ;  /* 0x0000777204007816 */ /* 0x002fd600000000ff */
[----:B--2---:R1:W-:Y:S01]  /*8bd70*/  @P6 STG.E.U8 desc[UR54][R24.64], R0 ;  /* 0x0000000018006986 */ /* 0x0043e2000c101136 */
[----:B0-----:R-:W-:Y:S01]  /*8bd80*/  ISETP.LT.AND P6, PT, R19, UR4, !P1 ;  /* 0x0000000413007c0c */ /* 0x001fe2000cfc1270 */
[----:B------:R-:W0:Y:S01]  /*8bd90*/  LDCU UR4, c[0x0][0x398] ;  /* 0x00007300ff0477ac */ /* 0x000e220008000800 */
[----:B------:R-:W-:Y:S02]  /*8bda0*/  PRMT R4, R4, 0x7773, RZ ;  /* 0x0000777304047816 */ /* 0x000fe400000000ff */
[C---:B------:R-:W-:Y:S02]  /*8bdb0*/  LOP3.LUT P4, RZ, R16.reuse, 0x20000, RZ, 0xc0, !PT ;  /* 0x0002000010ff7812 */ /* 0x040fe4000788c0ff */
[C---:B------:R-:W-:Y:S02]  /*8bdc0*/  LOP3.LUT P3, RZ, R16.reuse, 0x10000, RZ, 0xc0, !PT ;  /* 0x0001000010ff7812 */ /* 0x040fe4000786c0ff */
[C---:B------:R-:W-:Y:S02]  /*8bdd0*/  LOP3.LUT P0, RZ, R16.reuse, 0x8000, RZ, 0xc0, !PT ;  /* 0x0000800010ff7812 */ /* 0x040fe4000780c0ff */
[----:B------:R-:W-:-:S02]  /*8bde0*/  LOP3.LUT P2, RZ, R16, 0x4000, RZ, 0xc0, !PT ;  /* 0x0000400010ff7812 */ /* 0x000fc4000784c0ff */
[----:B------:R-:W-:Y:S02]  /*8bdf0*/  LOP3.LUT P1, RZ, R16, 0x2000, RZ, 0xc0, !PT ;  /* 0x0000200010ff7812 */ /* 0x000fe4000782c0ff */
[----:B------:R-:W2:Y:S01]  /*8be00*/  LDL.LU.64 R16, [R1+0x7f8] ;  /* 0x0007f80001107983 */ /* 0x000ea20000300a00 */
[C---:B-1----:R-:W-:Y:S02]  /*8be10*/  PRMT R0, R5.reuse, 0x7770, RZ ;  /* 0x0000777005007816 */ /* 0x042fe400000000ff */
[----:B------:R-:W-:Y:S01]  /*8be20*/  PRMT R2, R5, 0x7771, RZ ;  /* 0x0000777105027816 */ /* 0x000fe200000000ff */
[----:B------:R-:W2:Y:S04]  /*8be30*/  LDL.LU.64 R8, [R1+0x5c8] ;  /* 0x0005c80001087983 */ /* 0x000ea80000300a00 */
[----:B------:R-:W2:Y:S04]  /*8be40*/  LDL.LU.64 R20, [R1+0x580] ;  /* 0x0005800001147983 */ /* 0x000ea80000300a00 */
[----:B------:R-:W2:Y:S04]  /*8be50*/  LDL.LU.64 R22, [R1+0x280] ;  /* 0x0002800001167983 */ /* 0x000ea80000300a00 */
[----:B------:R-:W2:Y:S04]  /*8be60*/  LDL.LU.64 R24, [R1+0x1e0] ;  /* 0x0001e00001187983 */ /* 0x000ea80000300a00 */
[----:B---3--:R1:W-:Y:S01]  /*8be70*/  @P6 STG.E.U8 desc[UR54][R26.64], R4 ;  /* 0x000000041a006986 */ /* 0x0083e2000c101136 */
[C---:B------:R-:W-:Y:S01]  /*8be80*/  ISETP.LT.AND P6, PT, R10.reuse, UR5, !P5 ;  /* 0x000000050a007c0c */ /* 0x040fe2000efc1270 */
[----:B------:R-:W3:Y:S01]  /*8be90*/  LDCU UR5, c[0x0][0x398] ;  /* 0x00007300ff0577ac */ /* 0x000ee20008000800 */
[C---:B0-----:R-:W-:Y:S01]  /*8bea0*/  ISETP.LT.AND P5, PT, R19.reuse, UR4, !P5 ;  /* 0x0000000413007c0c */ /* 0x041fe2000efa1270 */
[----:B------:R-:W0:Y:S01]  /*8beb0*/  LDCU UR4, c[0x0][0x398] ;  /* 0x00007300ff0477ac */ /* 0x000e220008000800 */
[----:B-1----:R-:W2:Y:S09]  /*8bec0*/  LDL.LU.64 R26, [R1+0x1d8] ;  /* 0x0001d800011a7983 */ /* 0x002eb20000300a00 */
[----:B----4-:R1:W-:Y:S04]  /*8bed0*/  @P6 STG.E.U8 desc[UR54][R28.64], R0 ;  /* 0x000000001c006986 */ /* 0x0103e8000c101136 */
[----:B------:R4:W-:Y:S04]  /*8bee0*/  @P5 STG.E.U8 desc[UR54][R6.64], R2 ;  /* 0x0000000206005986 */ /* 0x0009e8000c101136 */
[----:B-1----:R-:W2:Y:S04]  /*8bef0*/  LDL.LU.64 R28, [R1+0x660] ;  /* 0x00066000011c7983 */ /* 0x002ea80000300a00 */
[----:B----4-:R-:W4:Y:S01]  /*8bf00*/  LDL.LU.64 R6, [R1+0x1e80] ;  /* 0x001e800001067983 */ /* 0x010f220000300a00 */
[C---:B------:R-:W-:Y:S01]  /*8bf10*/  ISETP.LT.AND P6, PT, R10.reuse, UR6, !P4 ;  /* 0x000000060a007c0c */ /* 0x040fe2000e7c1270 */
[----:B------:R-:W1:Y:S01]  /*8bf20*/  LDCU UR6, c[0x0][0x398] ;  /* 0x00007300ff0677ac */ /* 0x000e620008000800 */
[----:B---3--:R-:W-:Y:S01]  /*8bf30*/  ISETP.LT.AND P5, PT, R10, UR5, !P3 ;  /* 0x000000050a007c0c */ /* 0x008fe2000dfa1270 */
[----:B------:R-:W3:Y:S01]  /*8bf40*/  LDCU UR5, c[0x0][0x398] ;  /* 0x00007300ff0577ac */ /* 0x000ee20008000800 */
[----:B------:R-:W-:-:S02]  /*8bf50*/  ISETP.LT.AND P4, PT, R19, UR7, !P4 ;  /* 0x0000000713007c0c */ /* 0x000fc4000e781270 */
[C---:B------:R-:W-:Y:S02]  /*8bf60*/  PRMT R3, R5.reuse, 0x7772, RZ ;  /* 0x0000777205037816 */ /* 0x040fe400000000ff */
[----:B------:R-:W-:Y:S02]  /*8bf70*/  PRMT R5, R5, 0x7773, RZ ;  /* 0x0000777305057816 */ /* 0x000fe400000000ff */
[----:B0-----:R-:W-:-:S03]  /*8bf80*/  ISETP.LT.AND P3, PT, R19, UR4, !P3 ;  /* 0x0000000413007c0c */ /* 0x001fc6000df61270 */
[----:B--2---:R0:W-:Y:S01]  /*8bf90*/  @P6 STG.E.U8 desc[UR54][R16.64], R3 ;  /* 0x0000000310006986 */ /* 0x0041e2000c101136 */
[C---:B------:R-:W-:Y:S02]  /*8bfa0*/  ISETP.LT.AND P6, PT, R10.reuse, UR8, !P2 ;  /* 0x000000080a007c0c */ /* 0x040fe4000d7c1270 */
[C---:B------:R-:W-:Y:S01]  /*8bfb0*/  ISETP.LT.AND P2, PT, R19.reuse, UR9, !P2 ;  /* 0x0000000913007c0c */ /* 0x040fe2000d741270 */
[----:B------:R-:W-:Y:S01]  /*8bfc0*/  @P4 STG.E.U8 desc[UR54][R14.64], R5 ;  /* 0x000000050e004986 */ /* 0x000fe2000c101136 */
[----:B------:R-:W-:Y:S02]  /*8bfd0*/  ISETP.LT.AND P4, PT, R10, UR10, !P0 ;  /* 0x0000000a0a007c0c */ /* 0x000fe4000c781270 */
[----:B------:R-:W-:Y:S02]  /*8bfe0*/  ISETP.LT.AND P0, PT, R19, UR11, !P0 ;  /* 0x0000000b13007c0c */ /* 0x000fe4000c701270 */
[----:B----4-:R-:W-:-:S05]  /*8bff0*/  PRMT R4, R6, 0x7770, RZ ;  /* 0x0000777006047816 */ /* 0x010fca00000000ff */
[----:B------:R2:W-:Y:S01]  /*8c000*/  @P5 STG.E.U8 desc[UR54][R12.64], R4 ;  /* 0x000000040c005986 */ /* 0x0005e2000c101136 */
[----:B-1----:R-:W-:Y:S02]  /*8c010*/  ISETP.LT.AND P5, PT, R10, UR6, !P1 ;  /* 0x000000060a007c0c */ /* 0x002fe4000cfa1270 */
[----:B---3--:R-:W-:Y:S02]  /*8c020*/  ISETP.LT.AND P1, PT, R19, UR5, !P1 ;  /* 0x0000000513007c0c */ /* 0x008fe4000cf21270 */
[C---:B------:R-:W-:Y:S02]  /*8c030*/  PRMT R0, R6.reuse, 0x7771, RZ ;  /* 0x0000777106007816 */ /* 0x040fe400000000ff */
[C---:B------:R-:W-:Y:S02]  /*8c040*/  PRMT R2, R6.reuse, 0x7772, RZ ;  /* 0x0000777206027816 */ /* 0x040fe400000000ff */
[----:B------:R-:W-:Y:S02]  /*8c050*/  PRMT R6, R6, 0x7773, RZ ;  /* 0x0000777306067816 */ /* 0x000fe400000000ff */
[C---:B0-----:R-:W-:Y:S01]  /*8c060*/  PRMT R3, R7.reuse, 0x7770, RZ ;  /* 0x0000777007037816 */ /* 0x041fe200000000ff */
[----:B------:R0:W-:Y:S01]  /*8c070*/  @P3 STG.E.U8 desc[UR54][R8.64], R0 ;  /* 0x0000000008003986 */ /* 0x0001e2000c101136 */
[----:B--2---:R-:W-:-:S02]  /*8c080*/  PRMT R4, R7, 0x7771, RZ ;  /* 0x0000777107047816 */ /* 0x004fc400000000ff */
[C---:B------:R-:W-:Y:S01]  /*8c090*/  PRMT R5, R7.reuse, 0x7772, RZ ;  /* 0x0000777207057816 */ /* 0x040fe200000000ff */
[----:B------:R0:W-:Y:S04]  /*8c0a0*/  @P6 STG.E.U8 desc[UR54][R20.64], R2 ;  /* 0x0000000214006986 */ /* 0x0001e8000c101136 */
[----:B------:R0:W-:Y:S04]  /*8c0b0*/  @P2 STG.E.U8 desc[UR54][R22.64], R6 ;  /* 0x0000000616002986 */ /* 0x0001e8000c101136 */
[----:B------:R0:W-:Y:S04]  /*8c0c0*/  @P5 STG.E.U8 desc[UR54][R24.64], R3 ;  /* 0x0000000318005986 */ /* 0x0001e8000c101136 */
[----:B------:R0:W-:Y:S01]  /*8c0d0*/  @P1 STG.E.U8 desc[UR54][R26.64], R4 ;  /* 0x000000041a001986 */ /* 0x0001e2000c101136 */
[----:B------:R-:W-:-:S03]  /*8c0e0*/  PRMT R7, R7, 0x7773, RZ ;  /* 0x0000777307077816 */ /* 0x000fc600000000ff */
[----:B------:R0:W-:Y:S01]  /*8c0f0*/  @P4 STG.E.U8 desc[UR54][R28.64], R5 ;  /* 0x000000051c004986 */ /* 0x0001e2000c101136 */
[----:B------:R-:W-:Y:S05]  /*8c100*/  @!P0 EXIT ;  /* 0x000000000000894d */ /* 0x000fea0003800000 */
[----:B0-----:R-:W2:Y:S04]  /*8c110*/  LDL.LU.64 R28, [R1+0x4f8] ;  /* 0x0004f800011c7983 */ /* 0x001ea80000300a00 */
[----:B--2---:R-:W-:Y:S01]  /*8c120*/  STG.E.U8 desc[UR54][R28.64], R7 ;  /* 0x000000071c007986 */ /* 0x004fe2000c101136 */
[----:B------:R-:W-:Y:S05]  /*8c130*/  EXIT ;  /* 0x000000000000794d */ /* 0x000fea0003800000 */
.L_x_3:
[----:B------:R-:W-:-:S00]  /*8c140*/  BRA `(.L_x_3) ;  /* 0xfffffffc00fc7947 */ /* 0x000fc0000383ffff */
[----:B------:R-:W-:-:S00]  /*8c150*/  NOP ;  /* 0x0000000000007918 */ /* 0x000fc00000000000 */
        /* <DEDUP_REMOVED lines=10> */
.L_x_4:


//--------------------- .nv.shared.matmul_kernel  --------------------------
	.section	.nv.shared.matmul_kernel,"aw",@nobits
	.sectionflags	@""
	.align	16
	.zero		1024


//--------------------- .nv.shared.reserved.0     --------------------------
	.section	.nv.shared.reserved.0,"aw",@nobits
	.weak		__nv_reservedSMEM_offset_0_alias
	.size		__nv_reservedSMEM_offset_0_alias, 0, 64
	.other		__nv_reservedSMEM_offset_0_alias,@"STO_CUDA_RESERVED_SHARED STV_DEFAULT"
__nv_reservedSMEM_offset_0_alias:
	.zero		0
	.zero		64


//--------------------- .nv.constant0.matmul_kernel --------------------------
	.section	.nv.constant0.matmul_kernel,"a",@progbits
	.sectionflags	@""
	.align	4
.nv.constant0.matmul_kernel:
	.zero		976


//--------------------- SYMBOLS --------------------------

	.type		.nv.reservedSmem.offset0,@object
	.size		.nv.reservedSmem.offset0,0x4
	.type		.nv.reservedSmem.cap,@object
	.size		.nv.reservedSmem.cap,0x4
